	.target	sm_90a

	.elftype	@"ET_EXEC"


//--------------------- .note.nv.tkinfo           --------------------------
	.section	.note.nv.tkinfo,"",@"SHT_NOTE"
	.sectionflags	@"SHF_NOTE_NV_TKINFO"
	.tkinfo
        /*0018*/ 	.word	0x00000002
        /*0030*/ 	.string	""
        /*0030*/ 	.string	"ptxas"
        /*0030*/ 	.string	"Cuda compilation tools, release 13.0, V13.0.88"
        /*0030*/ 	.string	"Build cuda_13.0.r13.0/compiler.36424714_0"
        /*0030*/ 	.string	"-v  -suppress-debug-info  -lineinfo  -arch sm_90a "



//--------------------- .note.nv.cuinfo           --------------------------
	.section	.note.nv.cuinfo,"",@"SHT_NOTE"
	.sectionflags	@"SHF_NOTE_NV_CUINFO"
        /*0018*/ 	.short	0x0002
        /*001a*/ 	.short	0x005a
        /*001c*/ 	.short	0x0082
	.zero		2


//--------------------- .nv.info                  --------------------------
	.section	.nv.info,"",@"SHT_CUDA_INFO"
	.align	4


	//----- nvinfo : EIATTR_REGCOUNT
	.align		4
        /*0000*/ 	.byte	0x04, 0x2f
        /*0002*/ 	.short	(.L_1 - .L_0)
	.align		4
.L_0:
        /*0004*/ 	.word	index@(matmul_kernel)
        /*0008*/ 	.word	0x000000ff


	//----- nvinfo : EIATTR_FRAME_SIZE
	.align		4
.L_1:
        /*000c*/ 	.byte	0x04, 0x11
        /*000e*/ 	.short	(.L_3 - .L_2)
	.align		4
.L_2:
        /*0010*/ 	.word	index@(matmul_kernel)
        /*0014*/ 	.word	0x000006d0


	//----- nvinfo : EIATTR_MIN_STACK_SIZE
	.align		4
.L_3:
        /*0018*/ 	.byte	0x04, 0x12
        /*001a*/ 	.short	(.L_5 - .L_4)
	.align		4
.L_4:
        /*001c*/ 	.word	index@(matmul_kernel)
        /*0020*/ 	.word	0x000006d0
.L_5:


//--------------------- .nv.compat                --------------------------
	.section	.nv.compat,"",@"SHT_CUDA_COMPAT_INFO"
	.align	4
        /*0000*/ 	.byte	0x02, 0x09, 0x01, 0x00, 0x02, 0x02, 0x04, 0x00, 0x02, 0x05, 0x05, 0x00, 0x03, 0x07, 0x01, 0x01
        /*0010*/ 	.byte	0x02, 0x03, 0x00, 0x00, 0x02, 0x06, 0x01, 0x00, 0x04, 0x0b, 0x08, 0x00, 0x00, 0x00, 0x00, 0x00
        /*0020*/ 	.byte	0x00, 0x00, 0x00, 0x00


//--------------------- .nv.info.matmul_kernel    --------------------------
	.section	.nv.info.matmul_kernel,"",@"SHT_CUDA_INFO"
	.sectionflags	@""
	.align	4


	//----- nvinfo : EIATTR_CUDA_API_VERSION
	.align		4
        /*0000*/ 	.byte	0x04, 0x37
        /*0002*/ 	.short	(.L_7 - .L_6)
.L_6:
        /*0004*/ 	.word	0x00000082


	//----- nvinfo : EIATTR_KPARAM_INFO
	.align		4
.L_7:
        /*0008*/ 	.byte	0x04, 0x17
        /*000a*/ 	.short	(.L_9 - .L_8)
.L_8:
        /*000c*/ 	.word	0x00000000
        /*0010*/ 	.short	0x000d
        /*0012*/ 	.short	0x0048
        /*0014*/ 	.byte	0x00, 0xf4, 0x21, 0x00


	//----- nvinfo : EIATTR_KPARAM_INFO
	.align		4
.L_9:
        /*0018*/ 	.byte	0x04, 0x17
        /*001a*/ 	.short	(.L_11 - .L_10)
.L_10:
        /*001c*/ 	.word	0x00000000
        /*0020*/ 	.short	0x000c
        /*0022*/ 	.short	0x0040
        /*0024*/ 	.byte	0x00, 0xf4, 0x21, 0x00


	//----- nvinfo : EIATTR_KPARAM_INFO
	.align		4
.L_11:
        /*0028*/ 	.byte	0x04, 0x17
        /*002a*/ 	.short	(.L_13 - .L_12)
.L_12:
        /*002c*/ 	.word	0x00000000
        /*0030*/ 	.short	0x000b
        /*0032*/ 	.short	0x0038
        /*0034*/ 	.byte	0x00, 0xf0, 0x11, 0x00


	//----- nvinfo : EIATTR_KPARAM_INFO
	.align		4
.L_13:
        /*0038*/ 	.byte	0x04, 0x17
        /*003a*/ 	.short	(.L_15 - .L_14)
.L_14:
        /*003c*/ 	.word	0x00000000
        /*0040*/ 	.short	0x000a
        /*0042*/ 	.short	0x0034
        /*0044*/ 	.byte	0x00, 0xf0, 0x11, 0x00


	//----- nvinfo : EIATTR_KPARAM_INFO
	.align		4
.L_15:
        /*0048*/ 	.byte	0x04, 0x17
        /*004a*/ 	.short	(.L_17 - .L_16)
.L_16:
        /*004c*/ 	.word	0x00000000
        /*0050*/ 	.short	0x0009
        /*0052*/ 	.short	0x0030
        /*0054*/ 	.byte	0x00, 0xf0, 0x11, 0x00


	//----- nvinfo : EIATTR_KPARAM_INFO
	.align		4
.L_17:
        /*0058*/ 	.byte	0x04, 0x17
        /*005a*/ 	.short	(.L_19 - .L_18)
.L_18:
        /*005c*/ 	.word	0x00000000
        /*0060*/ 	.short	0x0008
        /*0062*/ 	.short	0x002c
        /*0064*/ 	.byte	0x00, 0xf0, 0x11, 0x00


	//----- nvinfo : EIATTR_KPARAM_INFO
	.align		4
.L_19:
        /*0068*/ 	.byte	0x04, 0x17
        /*006a*/ 	.short	(.L_21 - .L_20)
.L_20:
        /*006c*/ 	.word	0x00000000
        /*0070*/ 	.short	0x0007
        /*0072*/ 	.short	0x0028
        /*0074*/ 	.byte	0x00, 0xf0, 0x11, 0x00


	//----- nvinfo : EIATTR_KPARAM_INFO
	.align		4
.L_21:
        /*0078*/ 	.byte	0x04, 0x17
        /*007a*/ 	.short	(.L_23 - .L_22)
.L_22:
        /*007c*/ 	.word	0x00000000
        /*0080*/ 	.short	0x0006
        /*0082*/ 	.short	0x0024
        /*0084*/ 	.byte	0x00, 0xf0, 0x11, 0x00


	//----- nvinfo : EIATTR_KPARAM_INFO
	.align		4
.L_23:
        /*0088*/ 	.byte	0x04, 0x17
        /*008a*/ 	.short	(.L_25 - .L_24)
.L_24:
        /*008c*/ 	.word	0x00000000
        /*0090*/ 	.short	0x0005
        /*0092*/ 	.short	0x0020
        /*0094*/ 	.byte	0x00, 0xf0, 0x11, 0x00


	//----- nvinfo : EIATTR_KPARAM_INFO
	.align		4
.L_25:
        /*0098*/ 	.byte	0x04, 0x17
        /*009a*/ 	.short	(.L_27 - .L_26)
.L_26:
        /*009c*/ 	.word	0x00000000
        /*00a0*/ 	.short	0x0004
        /*00a2*/ 	.short	0x001c
        /*00a4*/ 	.byte	0x00, 0xf0, 0x11, 0x00


	//----- nvinfo : EIATTR_KPARAM_INFO
	.align		4
.L_27:
        /*00a8*/ 	.byte	0x04, 0x17
        /*00aa*/ 	.short	(.L_29 - .L_28)
.L_28:
        /*00ac*/ 	.word	0x00000000
        /*00b0*/ 	.short	0x0003
        /*00b2*/ 	.short	0x0018
        /*00b4*/ 	.byte	0x00, 0xf0, 0x11, 0x00


	//----- nvinfo : EIATTR_KPARAM_INFO
	.align		4
.L_29:
        /*00b8*/ 	.byte	0x04, 0x17
        /*00ba*/ 	.short	(.L_31 - .L_30)
.L_30:
        /*00bc*/ 	.word	0x00000000
        /*00c0*/ 	.short	0x0002
        /*00c2*/ 	.short	0x0010
        /*00c4*/ 	.byte	0x00, 0xf4, 0x21, 0x00


	//----- nvinfo : EIATTR_KPARAM_INFO
	.align		4
.L_31:
        /*00c8*/ 	.byte	0x04, 0x17
        /*00ca*/ 	.short	(.L_33 - .L_32)
.L_32:
        /*00cc*/ 	.word	0x00000000
        /*00d0*/ 	.short	0x0001
        /*00d2*/ 	.short	0x0008
        /*00d4*/ 	.byte	0x00, 0xf4, 0x21, 0x00


	//----- nvinfo : EIATTR_KPARAM_INFO
	.align		4
.L_33:
        /*00d8*/ 	.byte	0x04, 0x17
        /*00da*/ 	.short	(.L_35 - .L_34)
.L_34:
        /*00dc*/ 	.word	0x00000000
        /*00e0*/ 	.short	0x0000
        /*00e2*/ 	.short	0x0000
        /*00e4*/ 	.byte	0x00, 0xf4, 0x21, 0x00


	//----- nvinfo : EIATTR_SPARSE_MMA_MASK
	.align		4
.L_35:
        /*00e8*/ 	.byte	0x03, 0x50
        /*00ea*/ 	.short	0x0000


	//----- nvinfo : EIATTR_MAXREG_COUNT
	.align		4
        /*00ec*/ 	.byte	0x03, 0x1b
        /*00ee*/ 	.short	0x00ff


	//----- nvinfo : EIATTR_NUM_BARRIERS
	.align		4
        /*00f0*/ 	.byte	0x02, 0x4c
        /*00f2*/ 	.byte	0x01
	.zero		1


	//----- nvinfo : EIATTR_ANNOTATIONS
	.align		4
        /*00f4*/ 	.byte	0x04, 0x55
        /*00f6*/ 	.short	(.L_37 - .L_36)


	//   ....[0]....
.L_36:
        /*00f8*/ 	.word	0x00000001
        /*00fc*/ 	.byte	0x20, 0x07, 0x00, 0x00, 0x01, 0x00, 0x00, 0x00, 0x10, 0x0a, 0x00, 0x00, 0x01, 0x00, 0x00, 0x00
        /* <DEDUP_REMOVED lines=608> */
        /*270c*/ 	.byte	0xe0, 0x5b, 0x01, 0x00


	//----- nvinfo : EIATTR_MERCURY_ISA_VERSION
	.align		4
.L_37:
        /*2710*/ 	.byte	0x03, 0x5f
        /*2712*/ 	.short	0x0101


	//----- nvinfo : EIATTR_EXIT_INSTR_OFFSETS
	.align		4
        /*2714*/ 	.byte	0x04, 0x1c
        /*2716*/ 	.short	(.L_39 - .L_38)


	//   ....[0]....
.L_38:
        /*2718*/ 	.word	0x00018000


	//   ....[1]....
        /*271c*/ 	.word	0x00018020


	//----- nvinfo : EIATTR_REQNTID
	.align		4
.L_39:
        /*2720*/ 	.byte	0x04, 0x10
        /*2722*/ 	.short	(.L_41 - .L_40)
.L_40:
        /*2724*/ 	.word	0x00000080
        /*2728*/ 	.word	0x00000001
        /*272c*/ 	.word	0x00000001


	//----- nvinfo : EIATTR_CBANK_PARAM_SIZE
	.align		4
.L_41:
        /*2730*/ 	.byte	0x03, 0x19
        /*2732*/ 	.short	0x0050


	//----- nvinfo : EIATTR_PARAM_CBANK
	.align		4
        /*2734*/ 	.byte	0x04, 0x0a
        /*2736*/ 	.short	(.L_43 - .L_42)
	.align		4
.L_42:
        /*2738*/ 	.word	index@(.nv.constant0.matmul_kernel)
        /*273c*/ 	.short	0x0210
        /*273e*/ 	.short	0x0050


	//----- nvinfo : EIATTR_SW_WAR
	.align		4
.L_43:
        /*2740*/ 	.byte	0x04, 0x36
        /*2742*/ 	.short	(.L_45 - .L_44)
.L_44:
        /*2744*/ 	.word	0x00000008
.L_45:


//--------------------- .nv.callgraph             --------------------------
	.section	.nv.callgraph,"",@"SHT_CUDA_CALLGRAPH"
	.align	4
	.sectionentsize	8
	.align		4
        /*0000*/ 	.word	0x00000000
	.align		4
        /*0004*/ 	.word	0xffffffff
	.align		4
        /*0008*/ 	.word	0x00000000
	.align		4
        /*000c*/ 	.word	0xfffffffe
	.align		4
        /*0010*/ 	.word	0x00000000
	.align		4
        /*0014*/ 	.word	0xfffffffd
	.align		4
        /*0018*/ 	.word	0x00000000
	.align		4
        /*001c*/ 	.word	0xfffffffc


//--------------------- .text.matmul_kernel       --------------------------
	.section	.text.matmul_kernel,"ax",@progbits
	.align	128
        .global         matmul_kernel
        .type           matmul_kernel,@function
        .size           matmul_kernel,(.L_x_4 - matmul_kernel)
        .other          matmul_kernel,@"STO_CUDA_ENTRY STV_DEFAULT"
matmul_kernel:
.text.matmul_kernel:
[----:B------:R-:W0:Y:S08]  /*0000*/  LDC R1, c[0x0][0x28] ;  /* 0x00000a00ff017b82 */ /* 0x000e300000000800 */
[----:B------:R-:W1:Y:S01]  /*0010*/  LDC.64 R140, c[0x0][0x228] ;  /* 0x00008a00ff8c7b82 */ /* 0x000e620000000a00 */
[----:B------:R-:W2:Y:S01]  /*0020*/  S2R R5, SR_CTAID.X ;  /* 0x0000000000057919 */ /* 0x000ea20000002500 */
[----:B0-----:R-:W-:Y:S01]  /*0030*/  VIADD R1, R1, 0xfffff930 ;  /* 0xfffff93001017836 */ /* 0x001fe20000000000 */
[----:B------:R-:W-:Y:S01]  /*0040*/  UMOV UR4, 0x400 ;  /* 0x0000040000047882 */ /* 0x000fe20000000000 */
[----:B------:R-:W-:-:S04]  /*0050*/  ULDC.64 UR18, c[0x0][0x208] ;  /* 0x0000820000127ab9 */ /* 0x000fc80000000a00 */
[----:B------:R-:W0:Y:S08]  /*0060*/  LDC R144, c[0x0][0x230] ;  /* 0x00008c00ff907b82 */ /* 0x000e300000000800 */
[----:B------:R-:W3:Y:S01]  /*0070*/  S2UR UR7, SR_CgaCtaId ;  /* 0x00000000000779c3 */ /* 0x000ee20000008800 */
[----:B-1----:R-:W-:-:S05]  /*0080*/  VIADD R0, R141, 0x7f ;  /* 0x0000007f8d007836 */ /* 0x002fca0000000000 */
[----:B------:R-:W-:Y:S01]  /*0090*/  SHF.R.S32.HI R3, RZ, 0x1f, R0 ;  /* 0x0000001fff037819 */ /* 0x000fe20000011400 */
[----:B0-----:R-:W-:-:S03]  /*00a0*/  VIADD R144, R144, 0x7f ;  /* 0x0000007f90907836 */ /* 0x001fc60000000000 */
[----:B------:R-:W-:Y:S02]  /*00b0*/  LEA.HI R3, R3, R0, RZ, 0x7 ;  /* 0x0000000003037211 */ /* 0x000fe400078f38ff */
[----:B--2---:R-:W-:Y:S02]  /*00c0*/  IABS R8, R5 ;  /* 0x0000000500087213 */ /* 0x004fe40000000000 */
[----:B------:R-:W-:Y:S01]  /*00d0*/  SHF.R.S32.HI R3, RZ, 0x7, R3 ;  /* 0x00000007ff037819 */ /* 0x000fe20000011403 */
[----:B---3--:R-:W-:-:S04]  /*00e0*/  ULEA UR7, UR7, UR4, 0x18 ;  /* 0x0000000407077291 */ /* 0x008fc8000f8ec03f */
[----:B------:R-:W-:-:S05]  /*00f0*/  IMAD.SHL.U32 R4, R3, 0x4, RZ ;  /* 0x0000000403047824 */ /* 0x000fca00078e00ff */
[-C--:B------:R-:W-:Y:S02]  /*0100*/  IABS R7, R4.reuse ;  /* 0x0000000400077213 */ /* 0x080fe40000000000 */
[----:B------:R-:W-:Y:S02]  /*0110*/  IABS R10, R4 ;  /* 0x00000004000a7213 */ /* 0x000fe40000000000 */
[----:B------:R-:W0:Y:S08]  /*0120*/  I2F.RP R0, R7 ;  /* 0x0000000700007306 */ /* 0x000e300000209400 */
[----:B0-----:R-:W0:Y:S02]  /*0130*/  MUFU.RCP R0, R0 ;  /* 0x0000000000007308 */ /* 0x001e240000001000 */
[----:B0-----:R-:W-:-:S02]  /*0140*/  VIADD R2, R0, 0xffffffe ;  /* 0x0ffffffe00027836 */ /* 0x001fc40000000000 */
[----:B------:R-:W-:-:S04]  /*0150*/  IMAD.MOV R0, RZ, RZ, -R10 ;  /* 0x000000ffff007224 */ /* 0x000fc800078e0a0a */
[----:B------:R0:W1:Y:S02]  /*0160*/  F2I.FTZ.U32.TRUNC.NTZ R3, R2 ;  /* 0x0000000200037305 */ /* 0x000064000021f000 */
[----:B0-----:R-:W-:Y:S02]  /*0170*/  IMAD.MOV.U32 R2, RZ, RZ, RZ ;  /* 0x000000ffff027224 */ /* 0x001fe400078e00ff */
[----:B-1----:R-:W-:-:S04]  /*0180*/  IMAD.MOV R6, RZ, RZ, -R3 ;  /* 0x000000ffff067224 */ /* 0x002fc800078e0a03 */
[----:B------:R-:W-:Y:S02]  /*0190*/  IMAD R9, R6, R7, RZ ;  /* 0x0000000706097224 */ /* 0x000fe400078e02ff */
[----:B------:R-:W-:Y:S02]  /*01a0*/  IMAD.MOV.U32 R6, RZ, RZ, R8 ;  /* 0x000000ffff067224 */ /* 0x000fe400078e0008 */
[----:B------:R-:W-:-:S06]  /*01b0*/  IMAD.HI.U32 R3, R3, R9, R2 ;  /* 0x0000000903037227 */ /* 0x000fcc00078e0002 */
[----:B------:R-:W-:-:S04]  /*01c0*/  IMAD.HI.U32 R3, R3, R6, RZ ;  /* 0x0000000603037227 */ /* 0x000fc800078e00ff */
[----:B------:R-:W-:-:S05]  /*01d0*/  IMAD R0, R3, R0, R6 ;  /* 0x0000000003007224 */ /* 0x000fca00078e0206 */
[----:B------:R-:W-:-:S13]  /*01e0*/  ISETP.GT.U32.AND P1, PT, R7, R0, PT ;  /* 0x000000000700720c */ /* 0x000fda0003f24070 */
[----:B------:R-:W-:Y:S02]  /*01f0*/  @!P1 IMAD.IADD R0, R0, 0x1, -R7 ;  /* 0x0000000100009824 */ /* 0x000fe400078e0a07 */
[----:B------:R-:W-:Y:S01]  /*0200*/  @!P1 VIADD R3, R3, 0x1 ;  /* 0x0000000103039836 */ /* 0x000fe20000000000 */
[----:B------:R-:W-:Y:S02]  /*0210*/  ISETP.NE.AND P1, PT, R4, RZ, PT ;  /* 0x000000ff0400720c */ /* 0x000fe40003f25270 */
[----:B------:R-:W-:Y:S02]  /*0220*/  ISETP.GE.U32.AND P0, PT, R0, R7, PT ;  /* 0x000000070000720c */ /* 0x000fe40003f06070 */
[----:B------:R-:W-:-:S04]  /*0230*/  LOP3.LUT R0, R5, R4, RZ, 0x3c, !PT ;  /* 0x0000000405007212 */ /* 0x000fc800078e3cff */
[----:B------:R-:W-:Y:S01]  /*0240*/  ISETP.GE.AND P2, PT, R0, RZ, PT ;  /* 0x000000ff0000720c */ /* 0x000fe20003f46270 */
[----:B------:R-:W-:-:S06]  /*0250*/  VIADD R0, R140, 0x3f ;  /* 0x0000003f8c007836 */ /* 0x000fcc0000000000 */
[----:B------:R-:W-:-:S04]  /*0260*/  @P0 VIADD R3, R3, 0x1 ;  /* 0x0000000103030836 */ /* 0x000fc80000000000 */
[----:B------:R-:W-:Y:S01]  /*0270*/  IMAD.MOV.U32 R2, RZ, RZ, R3 ;  /* 0x000000ffff027224 */ /* 0x000fe200078e0003 */
[----:B------:R-:W-:-:S03]  /*0280*/  SHF.R.S32.HI R3, RZ, 0x1f, R0 ;  /* 0x0000001fff037819 */ /* 0x000fc60000011400 */
[----:B------:R-:W-:Y:S01]  /*0290*/  @!P2 IMAD.MOV R2, RZ, RZ, -R2 ;  /* 0x000000ffff02a224 */ /* 0x000fe200078e0a02 */
[----:B------:R-:W-:Y:S02]  /*02a0*/  @!P1 LOP3.LUT R2, RZ, R4, RZ, 0x33, !PT ;  /* 0x00000004ff029212 */ /* 0x000fe400078e33ff */
[----:B------:R-:W-:-:S03]  /*02b0*/  LEA.HI R3, R3, R0, RZ, 0x6 ;  /* 0x0000000003037211 */ /* 0x000fc600078f30ff */
[----:B------:R-:W-:Y:S02]  /*02c0*/  IMAD.SHL.U32 R6, R2, 0x4, RZ ;  /* 0x0000000402067824 */ /* 0x000fe400078e00ff */
[----:B------:R-:W-:-:S03]  /*02d0*/  IMAD.MOV R2, RZ, RZ, -R2 ;  /* 0x000000ffff027224 */ /* 0x000fc600078e0a02 */
[----:B------:R-:W-:Y:S01]  /*02e0*/  LEA.HI.SX32 R3, R3, -R6, 0x1a ;  /* 0x8000000603037211 */ /* 0x000fe200078fd2ff */
[----:B------:R-:W-:-:S03]  /*02f0*/  IMAD R8, R4, R2, R5 ;  /* 0x0000000204087224 */ /* 0x000fc600078e0205 */
[----:B------:R-:W-:-:S04]  /*0300*/  VIMNMX R11, R3, 0x4, PT ;  /* 0x00000004030b7848 */ /* 0x000fc80003fe0100 */
[-C--:B------:R-:W-:Y:S02]  /*0310*/  IABS R7, R11.reuse ;  /* 0x0000000b00077213 */ /* 0x080fe40000000000 */
[----:B------:R-:W-:Y:S02]  /*0320*/  IABS R4, R11 ;  /* 0x0000000b00047213 */ /* 0x000fe40000000000 */
[----:B------:R-:W0:Y:S08]  /*0330*/  I2F.RP R0, R7 ;  /* 0x0000000700007306 */ /* 0x000e300000209400 */
[----:B0-----:R-:W0:Y:S02]  /*0340*/  MUFU.RCP R0, R0 ;  /* 0x0000000000007308 */ /* 0x001e240000001000 */
[----:B0-----:R-:W-:-:S02]  /*0350*/  VIADD R3, R0, 0xffffffe ;  /* 0x0ffffffe00037836 */ /* 0x001fc40000000000 */
[----:B------:R-:W-:Y:S02]  /*0360*/  IMAD.MOV R0, RZ, RZ, -R4 ;  /* 0x000000ffff007224 */ /* 0x000fe400078e0a04 */
[----:B------:R-:W0:Y:S02]  /*0370*/  S2R R4, SR_TID.X ;  /* 0x0000000000047919 */ /* 0x000e240000002100 */
[----:B------:R-:W1:Y:S02]  /*0380*/  F2I.FTZ.U32.TRUNC.NTZ R3, R3 ;  /* 0x0000000300037305 */ /* 0x000e64000021f000 */
[----:B-1----:R-:W-:-:S04]  /*0390*/  IMAD.MOV R9, RZ, RZ, -R3 ;  /* 0x000000ffff097224 */ /* 0x002fc800078e0a03 */
[----:B------:R-:W-:Y:S01]  /*03a0*/  IMAD.MOV.U32 R2, RZ, RZ, R9 ;  /* 0x000000ffff027224 */ /* 0x000fe200078e0009 */
[----:B------:R-:W-:-:S03]  /*03b0*/  IABS R9, R8 ;  /* 0x0000000800097213 */ /* 0x000fc60000000000 */
[----:B------:R-:W-:Y:S02]  /*03c0*/  IMAD R5, R2, R7, RZ ;  /* 0x0000000702057224 */ /* 0x000fe400078e02ff */
[----:B------:R-:W-:-:S04]  /*03d0*/  IMAD.MOV.U32 R2, RZ, RZ, RZ ;  /* 0x000000ffff027224 */ /* 0x000fc800078e00ff */
[----:B------:R-:W-:Y:S01]  /*03e0*/  IMAD.HI.U32 R2, R3, R5, R2 ;  /* 0x0000000503027227 */ /* 0x000fe200078e0002 */
[----:B0-----:R-:W-:Y:S02]  /*03f0*/  SHF.R.U32.HI R146, RZ, 0x6, R4 ;  /* 0x00000006ff927819 */ /* 0x001fe40000011604 */
[----:B------:R-:W-:Y:S02]  /*0400*/  LOP3.LUT R91, R4, 0x7f, RZ, 0xc0, !PT ;  /* 0x0000007f045b7812 */ /* 0x000fe400078ec0ff */
[----:B------:R-:W-:Y:S01]  /*0410*/  SGXT.U32 R146, R146, 0x1 ;  /* 0x000000019292781a */ /* 0x000fe20000000000 */
[----:B------:R-:W-:Y:S01]  /*0420*/  IMAD.HI.U32 R2, R2, R9, RZ ;  /* 0x0000000902027227 */ /* 0x000fe200078e00ff */
[----:B------:R-:W-:Y:S02]  /*0430*/  LEA.HI R145, R4, 0xe, RZ, 0x1a ;  /* 0x0000000e04917811 */ /* 0x000fe400078fd0ff */
[----:B------:R-:W-:Y:S01]  /*0440*/  LOP3.LUT R5, R146, 0x6, RZ, 0xfc, !PT ;  /* 0x0000000692057812 */ /* 0x000fe200078efcff */
[----:B------:R-:W-:Y:S01]  /*0450*/  IMAD R0, R2, R0, R9 ;  /* 0x0000000002007224 */ /* 0x000fe200078e0209 */
[----:B------:R-:W-:-:S02]  /*0460*/  LOP3.LUT R5, R146, 0xc, RZ, 0xfc, !PT ;  /* 0x0000000c92057812 */ /* 0x000fc400078efcff */
[C---:B------:R-:W-:Y:S02]  /*0470*/  LOP3.LUT R5, R146.reuse, 0x14, RZ, 0xfc, !PT ;  /* 0x0000001492057812 */ /* 0x040fe400078efcff */
[----:B------:R-:W-:Y:S02]  /*0480*/  ISETP.GT.U32.AND P1, PT, R7, R0, PT ;  /* 0x000000000700720c */ /* 0x000fe40003f24070 */
[C---:B------:R-:W-:Y:S02]  /*0490*/  LOP3.LUT R5, R146.reuse, 0x1a, RZ, 0xfc, !PT ;  /* 0x0000001a92057812 */ /* 0x040fe400078efcff */
[C---:B------:R-:W-:Y:S02]  /*04a0*/  LOP3.LUT R5, R146.reuse, 0x22, RZ, 0xfc, !PT ;  /* 0x0000002292057812 */ /* 0x040fe400078efcff */
[C---:B------:R-:W-:Y:S02]  /*04b0*/  LOP3.LUT R5, R146.reuse, 0x28, RZ, 0xfc, !PT ;  /* 0x0000002892057812 */ /* 0x040fe400078efcff */
[----:B------:R-:W-:-:S02]  /*04c0*/  LOP3.LUT R5, R146, 0x30, RZ, 0xfc, !PT ;  /* 0x0000003092057812 */ /* 0x000fc400078efcff */
[C---:B------:R-:W-:Y:S02]  /*04d0*/  LOP3.LUT R5, R146.reuse, 0x36, RZ, 0xfc, !PT ;  /* 0x0000003692057812 */ /* 0x040fe400078efcff */
[----:B------:R-:W-:Y:S01]  /*04e0*/  LOP3.LUT R5, R146, 0x3c, RZ, 0xfc, !PT ;  /* 0x0000003c92057812 */ /* 0x000fe200078efcff */
[----:B------:R-:W-:Y:S01]  /*04f0*/  @!P1 IMAD.IADD R0, R0, 0x1, -R7 ;  /* 0x0000000100009824 */ /* 0x000fe200078e0a07 */
[----:B------:R-:W-:Y:S01]  /*0500*/  LOP3.LUT R5, R146, 0x44, RZ, 0xfc, !PT ;  /* 0x0000004492057812 */ /* 0x000fe200078efcff */
[----:B------:R-:W-:Y:S01]  /*0510*/  @!P1 VIADD R2, R2, 0x1 ;  /* 0x0000000102029836 */ /* 0x000fe20000000000 */
[----:B------:R-:W-:Y:S02]  /*0520*/  ISETP.NE.AND P1, PT, R11, RZ, PT ;  /* 0x000000ff0b00720c */ /* 0x000fe40003f25270 */
[----:B------:R-:W-:Y:S02]  /*0530*/  ISETP.GE.U32.AND P0, PT, R0, R7, PT ;  /* 0x000000070000720c */ /* 0x000fe40003f06070 */
[----:B------:R-:W-:-:S02]  /*0540*/  LOP3.LUT R0, R8, R11, RZ, 0x3c, !PT ;  /* 0x0000000b08007212 */ /* 0x000fc400078e3cff */
[----:B------:R-:W-:Y:S02]  /*0550*/  LOP3.LUT R7, R146, 0x2, RZ, 0xfc, !PT ;  /* 0x0000000292077812 */ /* 0x000fe400078efcff */
[----:B------:R-:W-:Y:S02]  /*0560*/  ISETP.GE.AND P2, PT, R0, RZ, PT ;  /* 0x000000ff0000720c */ /* 0x000fe40003f46270 */
[C---:B------:R-:W-:Y:S02]  /*0570*/  LOP3.LUT R7, R146.reuse, 0x8, RZ, 0xfc, !PT ;  /* 0x0000000892077812 */ /* 0x040fe400078efcff */
[C---:B------:R-:W-:Y:S02]  /*0580*/  LOP3.LUT R7, R146.reuse, 0x10, RZ, 0xfc, !PT ;  /* 0x0000001092077812 */ /* 0x040fe400078efcff */
[----:B------:R-:W-:Y:S01]  /*0590*/  LOP3.LUT R7, R146, 0x16, RZ, 0xfc, !PT ;  /* 0x0000001692077812 */ /* 0x000fe200078efcff */
[----:B------:R-:W-:Y:S01]  /*05a0*/  @P0 VIADD R2, R2, 0x1 ;  /* 0x0000000102020836 */ /* 0x000fe20000000000 */
[----:B------:R-:W-:-:S02]  /*05b0*/  ISETP.GT.AND P0, PT, R144, 0x7f, PT ;  /* 0x0000007f9000780c */ /* 0x000fc40003f04270 */
[C---:B------:R-:W-:Y:S01]  /*05c0*/  LOP3.LUT R7, R146.reuse, 0x1c, RZ, 0xfc, !PT ;  /* 0x0000001c92077812 */ /* 0x040fe200078efcff */
[----:B------:R-:W-:Y:S01]  /*05d0*/  IMAD.MOV.U32 R0, RZ, RZ, R2 ;  /* 0x000000ffff007224 */ /* 0x000fe200078e0002 */
[C---:B------:R-:W-:Y:S02]  /*05e0*/  LOP3.LUT R7, R146.reuse, 0x24, RZ, 0xfc, !PT ;  /* 0x0000002492077812 */ /* 0x040fe400078efcff */
[C---:B------:R-:W-:Y:S01]  /*05f0*/  LOP3.LUT R7, R146.reuse, 0x2a, RZ, 0xfc, !PT ;  /* 0x0000002a92077812 */ /* 0x040fe200078efcff */
[----:B------:R-:W-:Y:S01]  /*0600*/  @!P2 IMAD.MOV R0, RZ, RZ, -R0 ;  /* 0x000000ffff00a224 */ /* 0x000fe200078e0a00 */
[----:B------:R-:W-:Y:S02]  /*0610*/  @!P1 LOP3.LUT R0, RZ, R11, RZ, 0x33, !PT ;  /* 0x0000000bff009212 */ /* 0x000fe400078e33ff */
[C---:B------:R-:W-:Y:S02]  /*0620*/  LOP3.LUT R7, R146.reuse, 0x32, RZ, 0xfc, !PT ;  /* 0x0000003292077812 */ /* 0x040fe400078efcff */
[C---:B------:R-:W-:Y:S01]  /*0630*/  LOP3.LUT R7, R146.reuse, 0x38, RZ, 0xfc, !PT ;  /* 0x0000003892077812 */ /* 0x040fe200078efcff */
[----:B------:R-:W-:Y:S01]  /*0640*/  IMAD.MOV R2, RZ, RZ, -R0 ;  /* 0x000000ffff027224 */ /* 0x000fe200078e0a00 */
[----:B------:R-:W-:Y:S01]  /*0650*/  LOP3.LUT R7, R146, 0x40, RZ, 0xfc, !PT ;  /* 0x0000004092077812 */ /* 0x000fe200078efcff */
[----:B------:R-:W-:Y:S01]  /*0660*/  IMAD.SHL.U32 R0, R0, 0x80, RZ ;  /* 0x0000008000007824 */ /* 0x000fe200078e00ff */
[C---:B------:R-:W-:Y:S01]  /*0670*/  LOP3.LUT R7, R146.reuse, 0x46, RZ, 0xfc, !PT ;  /* 0x0000004692077812 */ /* 0x040fe200078efcff */
[----:B------:R-:W-:Y:S01]  /*0680*/  IMAD R2, R11, R2, R8 ;  /* 0x000000020b027224 */ /* 0x000fe200078e0208 */
[----:B------:R-:W-:-:S02]  /*0690*/  LOP3.LUT R5, R146, 0x4a, RZ, 0xfc, !PT ;  /* 0x0000004a92057812 */ /* 0x000fc400078efcff */
[----:B------:R-:W-:Y:S01]  /*06a0*/  LOP3.LUT R7, R146, 0x4c, RZ, 0xfc, !PT ;  /* 0x0000004c92077812 */ /* 0x000fe200078efcff */
[----:B------:R-:W-:Y:S01]  /*06b0*/  IMAD.IADD R3, R6, 0x1, R2 ;  /* 0x0000000106037824 */ /* 0x000fe200078e0202 */
[----:B------:R-:W-:Y:S02]  /*06c0*/  LOP3.LUT R2, R4, 0x3f, RZ, 0xc0, !PT ;  /* 0x0000003f04027812 */ /* 0x000fe400078ec0ff */
[C---:B------:R-:W-:Y:S02]  /*06d0*/  LOP3.LUT R6, R146.reuse, 0x4, RZ, 0xfc, !PT ;  /* 0x0000000492067812 */ /* 0x040fe400078efcff */
[C---:B------:R-:W-:Y:S01]  /*06e0*/  LOP3.LUT R6, R146.reuse, 0xa, RZ, 0xfc, !PT ;  /* 0x0000000a92067812 */ /* 0x040fe200078efcff */
[----:B------:R-:W-:Y:S01]  /*06f0*/  IMAD R14, R3, 0x40, R2 ;  /* 0x00000040030e7824 */ /* 0x000fe200078e0202 */
[C---:B------:R-:W-:Y:S02]  /*0700*/  LOP3.LUT R6, R146.reuse, 0x12, RZ, 0xfc, !PT ;  /* 0x0000001292067812 */ /* 0x040fe400078efcff */
[----:B------:R-:W-:-:S02]  /*0710*/  LOP3.LUT R6, R146, 0x18, RZ, 0xfc, !PT ;  /* 0x0000001892067812 */ /* 0x000fc400078efcff */
[----:B------:R0:W-:Y:S01]  /*0720*/  STL [R1+0x560], R14 ;  /* 0x0005600e01007387 */ /* 0x0001e20000100800 */
[C---:B------:R-:W-:Y:S02]  /*0730*/  LOP3.LUT R6, R146.reuse, 0x20, RZ, 0xfc, !PT ;  /* 0x0000002092067812 */ /* 0x040fe400078efcff */
[C---:B------:R-:W-:Y:S02]  /*0740*/  LOP3.LUT R6, R146.reuse, 0x26, RZ, 0xfc, !PT ;  /* 0x0000002692067812 */ /* 0x040fe400078efcff */
[C---:B------:R-:W-:Y:S02]  /*0750*/  LOP3.LUT R6, R146.reuse, 0x2c, RZ, 0xfc, !PT ;  /* 0x0000002c92067812 */ /* 0x040fe400078efcff */
[C---:B------:R-:W-:Y:S02]  /*0760*/  LOP3.LUT R6, R146.reuse, 0x34, RZ, 0xfc, !PT ;  /* 0x0000003492067812 */ /* 0x040fe400078efcff */
[C---:B------:R-:W-:Y:S02]  /*0770*/  LOP3.LUT R6, R146.reuse, 0x3a, RZ, 0xfc, !PT ;  /* 0x0000003a92067812 */ /* 0x040fe400078efcff */
[----:B------:R-:W-:-:S02]  /*0780*/  LOP3.LUT R6, R146, 0x42, RZ, 0xfc, !PT ;  /* 0x0000004292067812 */ /* 0x000fc400078efcff */
        /* <DEDUP_REMOVED lines=18> */
[C---:B------:R-:W-:Y:S02]  /*08b0*/  LEA.HI R149, R4.reuse, 0x1e, RZ, 0x1a ;  /* 0x0000001e04957811 */ /* 0x040fe400078fd0ff */
[C---:B------:R-:W-:Y:S02]  /*08c0*/  LEA.HI R151, R4.reuse, 0x2e, RZ, 0x1a ;  /* 0x0000002e04977811 */ /* 0x040fe400078fd0ff */
[C---:B------:R-:W-:Y:S02]  /*08d0*/  LEA.HI R153, R4.reuse, 0x3e, RZ, 0x1a ;  /* 0x0000003e04997811 */ /* 0x040fe400078fd0ff */
[C---:B------:R-:W-:Y:S02]  /*08e0*/  LEA.HI R155, R4.reuse, 0x4e, RZ, 0x1a ;  /* 0x0000004e049b7811 */ /* 0x040fe400078fd0ff */
[C---:B------:R-:W-:Y:S02]  /*08f0*/  LEA.HI R157, R4.reuse, 0x5e, RZ, 0x1a ;  /* 0x0000005e049d7811 */ /* 0x040fe400078fd0ff */
[----:B------:R-:W-:-:S02]  /*0900*/  LEA.HI R159, R4, 0x6e, RZ, 0x1a ;  /* 0x0000006e049f7811 */ /* 0x000fc400078fd0ff */
[----:B------:R-:W-:Y:S02]  /*0910*/  LEA.HI R161, R4, 0x7e, RZ, 0x1a ;  /* 0x0000007e04a17811 */ /* 0x000fe400078fd0ff */
[C---:B------:R-:W-:Y:S02]  /*0920*/  LOP3.LUT R7, R146.reuse, 0x76, RZ, 0xfc, !PT ;  /* 0x0000007692077812 */ /* 0x040fe400078efcff */
[C---:B------:R-:W-:Y:S02]  /*0930*/  LOP3.LUT R6, R146.reuse, 0x78, RZ, 0xfc, !PT ;  /* 0x0000007892067812 */ /* 0x040fe400078efcff */
[C---:B------:R-:W-:Y:S02]  /*0940*/  LOP3.LUT R5, R146.reuse, 0x7a, RZ, 0xfc, !PT ;  /* 0x0000007a92057812 */ /* 0x040fe400078efcff */
[----:B------:R-:W-:Y:S01]  /*0950*/  LOP3.LUT R89, R146, 0x7c, RZ, 0xfc, !PT ;  /* 0x0000007c92597812 */ /* 0x000fe200078efcff */
[----:B0-----:R-:W-:Y:S06]  /*0960*/  @P0 BRA `(.L_x_0) ;  /* 0x0000000000900947 */ /* 0x001fec0003800000 */
[----:B------:R-:W-:Y:S01]  /*0970*/  IMAD.SHL.U32 R4, R4, 0x10, RZ ;  /* 0x0000001004047824 */ /* 0x000fe200078e00ff */
[----:B------:R-:W-:Y:S02]  /*0980*/  CS2R R24, SRZ ;  /* 0x0000000000187805 */ /* 0x000fe4000001ff00 */
[----:B------:R-:W-:Y:S02]  /*0990*/  CS2R R26, SRZ ;  /* 0x00000000001a7805 */ /* 0x000fe4000001ff00 */
[----:B------:R-:W-:Y:S02]  /*09a0*/  CS2R R28, SRZ ;  /* 0x00000000001c7805 */ /* 0x000fe4000001ff00 */
[----:B------:R-:W-:Y:S02]  /*09b0*/  CS2R R30, SRZ ;  /* 0x00000000001e7805 */ /* 0x000fe4000001ff00 */
[----:B------:R-:W-:Y:S02]  /*09c0*/  LOP3.LUT R2, R4, 0x70, RZ, 0xc0, !PT ;  /* 0x0000007004027812 */ /* 0x000fe400078ec0ff */
[----:B------:R-:W-:-:S02]  /*09d0*/  CS2R R32, SRZ ;  /* 0x0000000000207805 */ /* 0x000fc4000001ff00 */
[----:B------:R-:W-:Y:S02]  /*09e0*/  CS2R R34, SRZ ;  /* 0x0000000000227805 */ /* 0x000fe4000001ff00 */
[----:B------:R-:W-:Y:S02]  /*09f0*/  CS2R R36, SRZ ;  /* 0x0000000000247805 */ /* 0x000fe4000001ff00 */
[----:B------:R-:W-:Y:S01]  /*0a00*/  CS2R R38, SRZ ;  /* 0x0000000000267805 */ /* 0x000fe2000001ff00 */
[----:B------:R0:W-:Y:S01]  /*0a10*/  STL [R1+0x564], R2 ;  /* 0x0005640201007387 */ /* 0x0001e20000100800 */
[----:B------:R-:W-:Y:S02]  /*0a20*/  CS2R R40, SRZ ;  /* 0x0000000000287805 */ /* 0x000fe4000001ff00 */
[----:B------:R-:W-:Y:S02]  /*0a30*/  CS2R R42, SRZ ;  /* 0x00000000002a7805 */ /* 0x000fe4000001ff00 */
[----:B------:R-:W-:-:S02]  /*0a40*/  CS2R R44, SRZ ;  /* 0x00000000002c7805 */ /* 0x000fc4000001ff00 */
[----:B------:R-:W-:Y:S02]  /*0a50*/  CS2R R46, SRZ ;  /* 0x00000000002e7805 */ /* 0x000fe4000001ff00 */
[----:B------:R-:W-:Y:S02]  /*0a60*/  CS2R R48, SRZ ;  /* 0x0000000000307805 */ /* 0x000fe4000001ff00 */
[----:B------:R-:W-:Y:S02]  /*0a70*/  CS2R R50, SRZ ;  /* 0x0000000000327805 */ /* 0x000fe4000001ff00 */
        /* <DEDUP_REMOVED lines=17> */
[----:B------:R-:W-:Y:S01]  /*0b90*/  CS2R R86, SRZ ;  /* 0x0000000000567805 */ /* 0x000fe2000001ff00 */
[----:B0-----:R-:W-:Y:S06]  /*0ba0*/  BRA `(.L_x_1) ;  /* 0x0000014400847947 */ /* 0x001fec0003800000 */
.L_x_0:
[----:B------:R-:W-:Y:S01]  /*0bb0*/  IABS R12, R140 ;  /* 0x0000008c000c7213 */ /* 0x000fe20000000000 */
[C---:B------:R-:W-:Y:S01]  /*0bc0*/  VIADD R15, R0.reuse, 0x77 ;  /* 0x00000077000f7836 */ /* 0x040fe20000000000 */
[----:B------:R-:W-:Y:S01]  /*0bd0*/  IABS R5, R141 ;  /* 0x0000008d00057213 */ /* 0x000fe20000000000 */
[C---:B------:R-:W-:Y:S01]  /*0be0*/  VIADD R17, R0.reuse, 0x76 ;  /* 0x0000007600117836 */ /* 0x040fe20000000000 */
[----:B------:R-:W0:Y:S01]  /*0bf0*/  I2F.RP R3, R12 ;  /* 0x0000000c00037306 */ /* 0x000e220000209400 */
[----:B------:R-:W-:Y:S01]  /*0c00*/  IABS R13, R14 ;  /* 0x0000000e000d7213 */ /* 0x000fe20000000000 */
[----:B------:R-:W-:Y:S01]  /*0c10*/  VIADD R19, R0, 0x5a ;  /* 0x0000005a00137836 */ /* 0x000fe20000000000 */
[----:B------:R-:W-:Y:S01]  /*0c20*/  ISETP.NE.AND P4, PT, R140, RZ, PT ;  /* 0x000000ff8c00720c */ /* 0x000fe20003f85270 */
[C---:B------:R-:W-:Y:S01]  /*0c30*/  VIADD R23, R0.reuse, 0x58 ;  /* 0x0000005800177836 */ /* 0x040fe20000000000 */
[----:B------:R-:W-:Y:S01]  /*0c40*/  IABS R90, R15 ;  /* 0x0000000f005a7213 */ /* 0x000fe20000000000 */
[C---:B------:R-:W-:Y:S01]  /*0c50*/  VIADD R21, R0.reuse, 0x59 ;  /* 0x0000005900157836 */ /* 0x040fe20000000000 */
[----:B------:R-:W-:Y:S01]  /*0c60*/  IABS R94, R17 ;  /* 0x00000011005e7213 */ /* 0x000fe20000000000 */
[----:B------:R-:W1:Y:S01]  /*0c70*/  I2F.RP R10, R5 ;  /* 0x00000005000a7306 */ /* 0x000e620000209400 */
[----:B------:R-:W-:Y:S01]  /*0c80*/  IABS R228, R19 ;  /* 0x0000001300e47213 */ /* 0x000fe20000000000 */
[----:B------:R-:W-:Y:S01]  /*0c90*/  VIADD R27, R0, 0x1 ;  /* 0x00000001001b7836 */ /* 0x000fe20000000000 */
[----:B------:R-:W-:Y:S01]  /*0ca0*/  IABS R224, R23 ;  /* 0x0000001700e07213 */ /* 0x000fe20000000000 */
[----:B------:R-:W-:Y:S01]  /*0cb0*/  ULDC UR17, c[0x0][0x23c] ;  /* 0x00008f0000117ab9 */ /* 0x000fe20000000800 */
[----:B------:R-:W-:Y:S01]  /*0cc0*/  IABS R226, R21 ;  /* 0x0000001500e27213 */ /* 0x000fe20000000000 */
[----:B------:R-:W-:Y:S01]  /*0cd0*/  ULDC UR4, c[0x0][0x234] ;  /* 0x00008d0000047ab9 */ /* 0x000fe20000000800 */
[----:B------:R-:W-:Y:S01]  /*0ce0*/  IABS R30, R27 ;  /* 0x0000001b001e7213 */ /* 0x000fe20000000000 */
[----:B0-----:R-:W0:Y:S01]  /*0cf0*/  MUFU.RCP R3, R3 ;  /* 0x0000000300037308 */ /* 0x001e220000001000 */
[----:B------:R-:W-:Y:S01]  /*0d00*/  ULDC UR16, c[0x0][0x238] ;  /* 0x00008e0000107ab9 */ /* 0x000fe20000000800 */
[----:B------:R-:W-:Y:S01]  /*0d10*/  ULDC.64 UR8, c[0x0][0x210] ;  /* 0x0000840000087ab9 */ /* 0x000fe20000000a00 */
[----:B------:R-:W-:Y:S01]  /*0d20*/  IMAD R143, R89, UR16, RZ ;  /* 0x00000010598f7c24 */ /* 0x000fe2000f8e02ff */
[----:B------:R-:W-:Y:S01]  /*0d30*/  USHF.R.U32.HI UR14, URZ, 0x4, UR7 ;  /* 0x000000043f0e7899 */ /* 0x000fe20008011607 */
[----:B------:R-:W-:Y:S01]  /*0d40*/  IMAD R42, RZ, RZ, -UR16 ;  /* 0x80000010ff2a7e24 */ /* 0x000fe2000f8e02ff */
[----:B------:R-:W-:-:S02]  /*0d50*/  UMOV UR6, URZ ;  /* 0x0000003f00067c82 */ /* 0x000fc40008000000 */
[----:B-1----:R-:W1:Y:S01]  /*0d60*/  MUFU.RCP R10, R10 ;  /* 0x0000000a000a7308 */ /* 0x002e620000001000 */
[----:B------:R-:W-:Y:S01]  /*0d70*/  IMAD R39, R42, 0x2, R143 ;  /* 0x000000022a277824 */ /* 0x000fe200078e028f */
[----:B------:R-:W-:-:S03]  /*0d80*/  USGXT.U32 UR14, UR14, 0xe ;  /* 0x0000000e0e0e789a */ /* 0x000fc60008000000 */
[----:B------:R-:W-:Y:S01]  /*0d90*/  IMAD R142, R42, 0x2, R39 ;  /* 0x000000022a8e7824 */ /* 0x000fe200078e0227 */
[----:B------:R-:W-:Y:S01]  /*0da0*/  UIADD3 UR10, UP1, UR14, 0x2, URZ ;  /* 0x000000020e0a7890 */ /* 0x000fe2000ff3e03f */
[----:B0-----:R-:W-:-:S03]  /*0db0*/  VIADD R6, R3, 0xffffffe ;  /* 0x0ffffffe03067836 */ /* 0x001fc60000000000 */
[----:B------:R-:W-:Y:S01]  /*0dc0*/  UIADD3.X UR11, UR6, 0x40000040, URZ, UP1, !UPT ;  /* 0x40000040060b7890 */ /* 0x000fe20008ffe43f */
[----:B------:R0:W2:Y:S03]  /*0dd0*/  F2I.FTZ.U32.TRUNC.NTZ R7, R6 ;  /* 0x0000000600077305 */ /* 0x0000a6000021f000 */
[----:B------:R-:W-:Y:S02]  /*0de0*/  UIADD3.64 UR22, UR10, 0x2, URZ ;  /* 0x000000020a167897 */ /* 0x000fe4000fffe03f */
[----:B------:R-:W-:Y:S01]  /*0df0*/  UIADD3.64 UR26, UR10, 0x4, URZ ;  /* 0x000000040a1a7897 */ /* 0x000fe2000fffe03f */
[----:B-1----:R-:W-:Y:S01]  /*0e00*/  VIADD R8, R10, 0xffffffe ;  /* 0x0ffffffe0a087836 */ /* 0x002fe20000000000 */
[----:B------:R-:W-:-:S03]  /*0e10*/  IABS R10, R0 ;  /* 0x00000000000a7213 */ /* 0x000fc60000000000 */
[----:B------:R1:W3:Y:S01]  /*0e20*/  F2I.FTZ.U32.TRUNC.NTZ R9, R8 ;  /* 0x0000000800097305 */ /* 0x0002e2000021f000 */
[----:B0-----:R-:W-:Y:S02]  /*0e30*/  IMAD.MOV.U32 R6, RZ, RZ, RZ ;  /* 0x000000ffff067224 */ /* 0x001fe400078e00ff */
[----:B--2---:R-:W-:Y:S02]  /*0e40*/  IMAD.MOV R11, RZ, RZ, -R7 ;  /* 0x000000ffff0b7224 */ /* 0x004fe400078e0a07 */
[----:B-1----:R-:W-:Y:S02]  /*0e50*/  IMAD.MOV.U32 R8, RZ, RZ, RZ ;  /* 0x000000ffff087224 */ /* 0x002fe400078e00ff */
[----:B------:R-:W-:-:S04]  /*0e60*/  IMAD R11, R11, R12, RZ ;  /* 0x0000000c0b0b7224 */ /* 0x000fc800078e02ff */
[----:B------:R-:W-:-:S04]  /*0e70*/  IMAD.HI.U32 R7, R7, R11, R6 ;  /* 0x0000000b07077227 */ /* 0x000fc800078e0006 */
[----:B---3--:R-:W-:Y:S02]  /*0e80*/  IMAD.MOV R6, RZ, RZ, -R9 ;  /* 0x000000ffff067224 */ /* 0x008fe400078e0a09 */
[----:B------:R-:W-:-:S04]  /*0e90*/  IMAD.HI.U32 R7, R7, R13, RZ ;  /* 0x0000000d07077227 */ /* 0x000fc800078e00ff */
[----:B------:R-:W-:Y:S02]  /*0ea0*/  IMAD R3, R6, R5, RZ ;  /* 0x0000000506037224 */ /* 0x000fe400078e02ff */
[----:B------:R-:W-:Y:S02]  /*0eb0*/  IMAD.MOV R7, RZ, RZ, -R7 ;  /* 0x000000ffff077224 */ /* 0x000fe400078e0a07 */
[----:B------:R-:W-:-:S04]  /*0ec0*/  IMAD.HI.U32 R6, R9, R3, R8 ;  /* 0x0000000309067227 */ /* 0x000fc800078e0008 */
[----:B------:R-:W-:Y:S02]  /*0ed0*/  IMAD R3, R12, R7, R13 ;  /* 0x000000070c037224 */ /* 0x000fe400078e020d */
[----:B------:R-:W-:-:S03]  /*0ee0*/  IMAD.HI.U32 R7, R6, R10, RZ ;  /* 0x0000000a06077227 */ /* 0x000fc600078e00ff */
[----:B------:R-:W-:Y:S01]  /*0ef0*/  ISETP.GT.U32.AND P0, PT, R12, R3, PT ;  /* 0x000000030c00720c */ /* 0x000fe20003f04070 */
[----:B------:R-:W-:Y:S02]  /*0f00*/  IMAD.MOV R7, RZ, RZ, -R7 ;  /* 0x000000ffff077224 */ /* 0x000fe400078e0a07 */
[C---:B------:R-:W-:Y:S02]  /*0f10*/  VIADD R8, R0.reuse, 0x7f ;  /* 0x0000007f00087836 */ /* 0x040fe40000000000 */
[C---:B------:R-:W-:Y:S02]  /*0f20*/  IMAD R10, R5.reuse, R7, R10 ;  /* 0x00000007050a7224 */ /* 0x040fe400078e020a */
[C---:B------:R-:W-:Y:S01]  /*0f30*/  VIADD R9, R0.reuse, 0x7e ;  /* 0x0000007e00097836 */ /* 0x040fe20000000000 */
[----:B------:R-:W-:Y:S01]  /*0f40*/  IABS R18, R8 ;  /* 0x0000000800127213 */ /* 0x000fe20000000000 */
[C---:B------:R-:W-:Y:S01]  /*0f50*/  VIADD R11, R0.reuse, 0x7a ;  /* 0x0000007a000b7836 */ /* 0x040fe20000000000 */
[----:B------:R-:W-:Y:S01]  /*0f60*/  ISETP.GT.U32.AND P5, PT, R5, R10, PT ;  /* 0x0000000a0500720c */ /* 0x000fe20003fa4070 */
[----:B------:R-:W-:Y:S01]  /*0f70*/  VIADD R13, R0, 0x78 ;  /* 0x00000078000d7836 */ /* 0x000fe20000000000 */
[----:B------:R-:W-:Y:S01]  /*0f80*/  IABS R20, R9 ;  /* 0x0000000900147213 */ /* 0x000fe20000000000 */
[----:B------:R-:W-:Y:S01]  /*0f90*/  @!P0 IMAD.IADD R3, R3, 0x1, -R12 ;  /* 0x0000000103038824 */ /* 0x000fe200078e0a0c */
[----:B------:R-:W-:Y:S01]  /*0fa0*/  ISETP.GE.AND P0, PT, R14, RZ, PT ;  /* 0x000000ff0e00720c */ /* 0x000fe20003f06270 */
[----:B------:R-:W-:Y:S01]  /*0fb0*/  IMAD.HI.U32 R7, R6, R18, RZ ;  /* 0x0000001206077227 */ /* 0x000fe200078e00ff */
[----:B------:R-:W-:-:S02]  /*0fc0*/  ISETP.GE.AND P3, PT, R8, RZ, PT ;  /* 0x000000ff0800720c */ /* 0x000fc40003f66270 */
[----:B------:R-:W-:Y:S01]  /*0fd0*/  ISETP.GT.U32.AND P1, PT, R12, R3, PT ;  /* 0x000000030c00720c */ /* 0x000fe20003f24070 */
[----:B------:R-:W-:Y:S01]  /*0fe0*/  IMAD.MOV R7, RZ, RZ, -R7 ;  /* 0x000000ffff077224 */ /* 0x000fe200078e0a07 */
[----:B------:R-:W-:Y:S01]  /*0ff0*/  ISETP.GE.AND P2, PT, R9, RZ, PT ;  /* 0x000000ff0900720c */ /* 0x000fe20003f46270 */
[----:B------:R-:W-:Y:S01]  /*1000*/  VIADD R8, R0, 0x7d ;  /* 0x0000007d00087836 */ /* 0x000fe20000000000 */
[----:B------:R-:W-:Y:S01]  /*1010*/  IABS R14, R11 ;  /* 0x0000000b000e7213 */ /* 0x000fe20000000000 */
[----:B------:R-:W-:Y:S01]  /*1020*/  @!P5 IMAD.IADD R10, R10, 0x1, -R5 ;  /* 0x000000010a0ad824 */ /* 0x000fe200078e0a05 */
[----:B------:R-:W-:Y:S01]  /*1030*/  ISETP.GE.AND P5, PT, R0, RZ, PT ;  /* 0x000000ff0000720c */ /* 0x000fe20003fa6270 */
[C---:B------:R-:W-:Y:S01]  /*1040*/  IMAD R18, R5.reuse, R7, R18 ;  /* 0x0000000705127224 */ /* 0x040fe200078e0212 */
[----:B------:R-:W-:Y:S01]  /*1050*/  IABS R22, R8 ;  /* 0x0000000800167213 */ /* 0x000fe20000000000 */
[----:B------:R-:W-:Y:S01]  /*1060*/  IMAD.HI.U32 R7, R6, R20, RZ ;  /* 0x0000001406077227 */ /* 0x000fe200078e00ff */
[----:B------:R-:W-:-:S02]  /*1070*/  ISETP.GT.U32.AND P6, PT, R5, R10, PT ;  /* 0x0000000a0500720c */ /* 0x000fc40003fc4070 */
[----:B------:R-:W-:Y:S01]  /*1080*/  IABS R92, R13 ;  /* 0x0000000d005c7213 */ /* 0x000fe20000000000 */
[----:B------:R-:W-:Y:S01]  /*1090*/  @!P1 IMAD.IADD R3, R3, 0x1, -R12 ;  /* 0x0000000103039824 */ /* 0x000fe200078e0a0c */
[----:B------:R-:W-:Y:S01]  /*10a0*/  ISETP.GE.AND P1, PT, R8, RZ, PT ;  /* 0x000000ff0800720c */ /* 0x000fe20003f26270 */
[----:B------:R-:W-:Y:S02]  /*10b0*/  IMAD.MOV R7, RZ, RZ, -R7 ;  /* 0x000000ffff077224 */ /* 0x000fe400078e0a07 */
[----:B------:R-:W-:Y:S01]  /*10c0*/  @!P0 IMAD.MOV R3, RZ, RZ, -R3 ;  /* 0x000000ffff038224 */ /* 0x000fe200078e0a03 */
[C---:B------:R-:W-:Y:S01]  /*10d0*/  ISETP.GT.U32.AND P0, PT, R5.reuse, R18, PT ;  /* 0x000000120500720c */ /* 0x040fe20003f04070 */
[C---:B------:R-:W-:Y:S01]  /*10e0*/  IMAD R20, R5.reuse, R7, R20 ;  /* 0x0000000705147224 */ /* 0x040fe200078e0214 */
[----:B------:R-:W-:Y:S01]  /*10f0*/  @!P4 LOP3.LUT R3, RZ, R140, RZ, 0x33, !PT ;  /* 0x0000008cff03c212 */ /* 0x000fe200078e33ff */
[----:B------:R-:W-:Y:S02]  /*1100*/  VIADD R7, R0, 0x7c ;  /* 0x0000007c00077836 */ /* 0x000fe40000000000 */
[----:B------:R-:W-:Y:S01]  /*1110*/  @!P6 IMAD.IADD R10, R10, 0x1, -R5 ;  /* 0x000000010a0ae824 */ /* 0x000fe200078e0a05 */
[----:B------:R-:W-:Y:S01]  /*1120*/  ISETP.GT.U32.AND P6, PT, R5, R20, PT ;  /* 0x000000140500720c */ /* 0x000fe20003fc4070 */
[----:B------:R-:W-:Y:S01]  /*1130*/  VIADD R8, R0, 0x7b ;  /* 0x0000007b00087836 */ /* 0x000fe20000000000 */
[----:B------:R-:W-:Y:S01]  /*1140*/  ISETP.GE.AND P4, PT, R7, RZ, PT ;  /* 0x000000ff0700720c */ /* 0x000fe20003f86270 */
[----:B------:R-:W-:Y:S01]  /*1150*/  @!P5 IMAD.MOV R10, RZ, RZ, -R10 ;  /* 0x000000ffff0ad224 */ /* 0x000fe200078e0a0a */
[----:B------:R-:W-:Y:S01]  /*1160*/  IABS R88, R7 ;  /* 0x0000000700587213 */ /* 0x000fe20000000000 */
[----:B------:R-:W-:Y:S01]  /*1170*/  IMAD.HI.U32 R7, R6, R22, RZ ;  /* 0x0000001606077227 */ /* 0x000fe200078e00ff */
[----:B------:R-:W-:-:S03]  /*1180*/  IABS R12, R8 ;  /* 0x00000008000c7213 */ /* 0x000fc60000000000 */
[----:B------:R-:W-:Y:S01]  /*1190*/  @!P0 IMAD.IADD R18, R18, 0x1, -R5 ;  /* 0x0000000112128824 */ /* 0x000fe200078e0a05 */
[----:B------:R-:W-:Y:S01]  /*11a0*/  ISETP.GE.AND P0, PT, R8, RZ, PT ;  /* 0x000000ff0800720c */ /* 0x000fe20003f06270 */
[----:B------:R-:W-:Y:S02]  /*11b0*/  IMAD.MOV R9, RZ, RZ, -R7 ;  /* 0x000000ffff097224 */ /* 0x000fe400078e0a07 */
[----:B------:R-:W-:Y:S01]  /*11c0*/  IMAD.HI.U32 R7, R6, R88, RZ ;  /* 0x0000005806077227 */ /* 0x000fe200078e00ff */
[----:B------:R-:W-:-:S03]  /*11d0*/  ISETP.GT.U32.AND P5, PT, R5, R18, PT ;  /* 0x000000120500720c */ /* 0x000fc60003fa4070 */
[----:B------:R-:W-:Y:S02]  /*11e0*/  @!P6 IMAD.IADD R20, R20, 0x1, -R5 ;  /* 0x000000011414e824 */ /* 0x000fe400078e0a05 */
[----:B------:R-:W-:Y:S02]  /*11f0*/  IMAD.MOV R7, RZ, RZ, -R7 ;  /* 0x000000ffff077224 */ /* 0x000fe400078e0a07 */
[C---:B------:R-:W-:Y:S01]  /*1200*/  IMAD R22, R5.reuse, R9, R22 ;  /* 0x0000000905167224 */ /* 0x040fe200078e0216 */
[C---:B------:R-:W-:Y:S01]  /*1210*/  ISETP.GT.U32.AND P6, PT, R5.reuse, R20, PT ;  /* 0x000000140500720c */ /* 0x040fe20003fc4070 */
[----:B------:R-:W-:Y:S02]  /*1220*/  IMAD R88, R5, R7, R88 ;  /* 0x0000000705587224 */ /* 0x000fe400078e0258 */
[----:B------:R-:W-:-:S04]  /*1230*/  IMAD.HI.U32 R7, R6, R12, RZ ;  /* 0x0000000c06077227 */ /* 0x000fc800078e00ff */
[----:B------:R-:W-:Y:S01]  /*1240*/  @!P5 IMAD.IADD R18, R18, 0x1, -R5 ;  /* 0x000000011212d824 */ /* 0x000fe200078e0a05 */
[----:B------:R-:W-:Y:S01]  /*1250*/  ISETP.GT.U32.AND P5, PT, R5, R22, PT ;  /* 0x000000160500720c */ /* 0x000fe20003fa4070 */
[----:B------:R-:W-:-:S04]  /*1260*/  IMAD.HI.U32 R8, R6, R14, RZ ;  /* 0x0000000e06087227 */ /* 0x000fc800078e00ff */
[----:B------:R-:W-:Y:S02]  /*1270*/  IMAD.MOV R7, RZ, RZ, -R7 ;  /* 0x000000ffff077224 */ /* 0x000fe400078e0a07 */
[----:B------:R-:W-:Y:S02]  /*1280*/  IMAD.MOV R8, RZ, RZ, -R8 ;  /* 0x000000ffff087224 */ /* 0x000fe400078e0a08 */
[C---:B------:R-:W-:Y:S02]  /*1290*/  IMAD R12, R5.reuse, R7, R12 ;  /* 0x00000007050c7224 */ /* 0x040fe400078e020c */
[C---:B------:R-:W-:Y:S02]  /*12a0*/  IMAD R14, R5.reuse, R8, R14 ;  /* 0x00000008050e7224 */ /* 0x040fe400078e020e */
[----:B------:R-:W-:Y:S01]  /*12b0*/  @!P6 IMAD.IADD R20, R20, 0x1, -R5 ;  /* 0x000000011414e824 */ /* 0x000fe200078e0a05 */
[----:B------:R-:W-:Y:S01]  /*12c0*/  ISETP.GT.U32.AND P6, PT, R5, R12, PT ;  /* 0x0000000c0500720c */ /* 0x000fe20003fc4070 */
[----:B------:R-:W-:-:S02]  /*12d0*/  VIADD R9, R0, 0x79 ;  /* 0x0000007900097836 */ /* 0x000fc40000000000 */
[----:B------:R-:W-:Y:S01]  /*12e0*/  @!P5 IMAD.IADD R22, R22, 0x1, -R5 ;  /* 0x000000011616d824 */ /* 0x000fe200078e0a05 */
[C---:B------:R-:W-:Y:S01]  /*12f0*/  ISETP.GT.U32.AND P5, PT, R5.reuse, R14, PT ;  /* 0x0000000e0500720c */ /* 0x040fe20003fa4070 */
[----:B------:R-:W-:Y:S01]  /*1300*/  @!P3 IMAD.MOV R18, RZ, RZ, -R18 ;  /* 0x000000ffff12b224 */ /* 0x000fe200078e0a12 */
[----:B------:R-:W-:Y:S01]  /*1310*/  IABS R16, R9 ;  /* 0x0000000900107213 */ /* 0x000fe20000000000 */
[----:B------:R-:W-:Y:S01]  /*1320*/  @!P2 IMAD.MOV R20, RZ, RZ, -R20 ;  /* 0x000000ffff14a224 */ /* 0x000fe200078e0a14 */
[----:B------:R-:W-:Y:S01]  /*1330*/  ISETP.GT.U32.AND P3, PT, R5, R88, PT ;  /* 0x000000580500720c */ /* 0x000fe20003f64070 */
[----:B------:R-:W-:-:S04]  /*1340*/  IMAD.HI.U32 R8, R6, R94, RZ ;  /* 0x0000005e06087227 */ /* 0x000fc800078e00ff */
[----:B------:R-:W-:-:S04]  /*1350*/  IMAD.HI.U32 R7, R6, R16, RZ ;  /* 0x0000001006077227 */ /* 0x000fc800078e00ff */
[----:B------:R-:W-:Y:S02]  /*1360*/  @!P6 IMAD.IADD R12, R12, 0x1, -R5 ;  /* 0x000000010c0ce824 */ /* 0x000fe400078e0a05 */
[----:B------:R-:W-:Y:S02]  /*1370*/  IMAD.MOV R7, RZ, RZ, -R7 ;  /* 0x000000ffff077224 */ /* 0x000fe400078e0a07 */
[----:B------:R-:W-:Y:S01]  /*1380*/  @!P5 IMAD.IADD R14, R14, 0x1, -R5 ;  /* 0x000000010e0ed824 */ /* 0x000fe200078e0a05 */
[C---:B------:R-:W-:Y:S01]  /*1390*/  ISETP.GT.U32.AND P5, PT, R5.reuse, R12, PT ;  /* 0x0000000c0500720c */ /* 0x040fe20003fa4070 */
[C---:B------:R-:W-:Y:S02]  /*13a0*/  IMAD R16, R5.reuse, R7, R16 ;  /* 0x0000000705107224 */ /* 0x040fe400078e0210 */
[----:B------:R-:W-:Y:S01]  /*13b0*/  IMAD.HI.U32 R7, R6, R92, RZ ;  /* 0x0000005c06077227 */ /* 0x000fe200078e00ff */
[----:B------:R-:W-:-:S03]  /*13c0*/  ISETP.GT.U32.AND P2, PT, R5, R14, PT ;  /* 0x0000000e0500720c */ /* 0x000fc60003f44070 */
[----:B------:R-:W-:Y:S01]  /*13d0*/  @!P3 IMAD.IADD R88, R88, 0x1, -R5 ;  /* 0x000000015858b824 */ /* 0x000fe200078e0a05 */
[C---:B------:R-:W-:Y:S01]  /*13e0*/  ISETP.GT.U32.AND P3, PT, R5.reuse, R22, PT ;  /* 0x000000160500720c */ /* 0x040fe20003f64070 */
[----:B------:R-:W-:Y:S02]  /*13f0*/  IMAD.MOV R7, RZ, RZ, -R7 ;  /* 0x000000ffff077224 */ /* 0x000fe400078e0a07 */
[----:B------:R-:W-:Y:S01]  /*1400*/  IMAD.MOV R8, RZ, RZ, -R8 ;  /* 0x000000ffff087224 */ /* 0x000fe200078e0a08 */
[C---:B------:R-:W-:Y:S01]  /*1410*/  ISETP.GT.U32.AND P6, PT, R5.reuse, R88, PT ;  /* 0x000000580500720c */ /* 0x040fe20003fc4070 */
[C---:B------:R-:W-:Y:S02]  /*1420*/  IMAD R92, R5.reuse, R7, R92 ;  /* 0x00000007055c7224 */ /* 0x040fe400078e025c */
[----:B------:R-:W-:Y:S02]  /*1430*/  @!P5 IMAD.IADD R12, R12, 0x1, -R5 ;  /* 0x000000010c0cd824 */ /* 0x000fe400078e0a05 */
[----:B------:R-:W-:Y:S01]  /*1440*/  IMAD.HI.U32 R7, R6, R90, RZ ;  /* 0x0000005a06077227 */ /* 0x000fe200078e00ff */
[----:B------:R-:W-:-:S03]  /*1450*/  ISETP.GT.U32.AND P5, PT, R5, R92, PT ;  /* 0x0000005c0500720c */ /* 0x000fc60003fa4070 */
[----:B------:R-:W-:Y:S02]  /*1460*/  IMAD.MOV R7, RZ, RZ, -R7 ;  /* 0x000000ffff077224 */ /* 0x000fe400078e0a07 */
[--C-:B------:R-:W-:Y:S01]  /*1470*/  @!P3 IMAD.IADD R22, R22, 0x1, -R5.reuse ;  /* 0x000000011616b824 */ /* 0x100fe200078e0a05 */
[----:B------:R-:W-:Y:S01]  /*1480*/  ISETP.GT.U32.AND P3, PT, R5, R16, PT ;  /* 0x000000100500720c */ /* 0x000fe20003f64070 */
[--C-:B------:R-:W-:Y:S01]  /*1490*/  @!P6 IMAD.IADD R88, R88, 0x1, -R5.reuse ;  /* 0x000000015858e824 */ /* 0x100fe200078e0a05 */
[----:B------:R-:W-:Y:S01]  /*14a0*/  ISETP.GE.AND P6, PT, R11, RZ, PT ;  /* 0x000000ff0b00720c */ /* 0x000fe20003fc6270 */
[----:B------:R-:W-:Y:S02]  /*14b0*/  VIADD R11, R0, 0x75 ;  /* 0x00000075000b7836 */ /* 0x000fe40000000000 */
[----:B------:R-:W-:Y:S02]  /*14c0*/  IMAD R90, R5, R7, R90 ;  /* 0x00000007055a7224 */ /* 0x000fe400078e025a */
[--C-:B------:R-:W-:Y:S01]  /*14d0*/  @!P5 IMAD.IADD R92, R92, 0x1, -R5.reuse ;  /* 0x000000015c5cd824 */ /* 0x100fe200078e0a05 */
[----:B------:R-:W-:Y:S01]  /*14e0*/  IABS R96, R11 ;  /* 0x0000000b00607213 */ /* 0x000fe20000000000 */
[----:B------:R-:W-:Y:S01]  /*14f0*/  @!P2 IMAD.IADD R14, R14, 0x1, -R5 ;  /* 0x000000010e0ea824 */ /* 0x000fe200078e0a05 */
[----:B------:R-:W-:Y:S01]  /*1500*/  ISETP.GE.AND P2, PT, R9, RZ, PT ;  /* 0x000000ff0900720c */ /* 0x000fe20003f46270 */
[C---:B------:R-:W-:Y:S01]  /*1510*/  IMAD R94, R5.reuse, R8, R94 ;  /* 0x00000008055e7224 */ /* 0x040fe200078e025e */
[----:B------:R-:W-:Y:S01]  /*1520*/  ISETP.GT.U32.AND P5, PT, R5, R92, PT ;  /* 0x0000005c0500720c */ /* 0x000fe20003fa4070 */
[----:B------:R-:W-:-:S04]  /*1530*/  IMAD.HI.U32 R7, R6, R96, RZ ;  /* 0x0000006006077227 */ /* 0x000fc800078e00ff */
[----:B------:R-:W-:Y:S02]  /*1540*/  IMAD.MOV R7, RZ, RZ, -R7 ;  /* 0x000000ffff077224 */ /* 0x000fe400078e0a07 */
[--C-:B------:R-:W-:Y:S01]  /*1550*/  @!P3 IMAD.IADD R16, R16, 0x1, -R5.reuse ;  /* 0x000000011010b824 */ /* 0x100fe200078e0a05 */
[----:B------:R-:W-:Y:S01]  /*1560*/  ISETP.GE.AND P3, PT, R13, RZ, PT ;  /* 0x000000ff0d00720c */ /* 0x000fe20003f66270 */
[C---:B------:R-:W-:Y:S02]  /*1570*/  IMAD R96, R5.reuse, R7, R96 ;  /* 0x0000000705607224 */ /* 0x040fe400078e0260 */
[----:B------:R-:W-:Y:S02]  /*1580*/  VIADD R9, R0, 0x74 ;  /* 0x0000007400097836 */ /* 0x000fe40000000000 */
[----:B------:R-:W-:Y:S01]  /*1590*/  @!P5 IMAD.IADD R92, R92, 0x1, -R5 ;  /* 0x000000015c5cd824 */ /* 0x000fe200078e0a05 */
[C---:B------:R-:W-:Y:S01]  /*15a0*/  ISETP.GT.U32.AND P5, PT, R5.reuse, R96, PT ;  /* 0x000000600500720c */ /* 0x040fe20003fa4070 */
[----:B------:R-:W-:Y:S01]  /*15b0*/  @!P1 IMAD.MOV R22, RZ, RZ, -R22 ;  /* 0x000000ffff169224 */ /* 0x000fe200078e0a16 */
[C---:B------:R-:W-:Y:S01]  /*15c0*/  ISETP.GT.U32.AND P1, PT, R5.reuse, R16, PT ;  /* 0x000000100500720c */ /* 0x040fe20003f24070 */
[----:B------:R-:W-:Y:S01]  /*15d0*/  @!P6 IMAD.MOV R14, RZ, RZ, -R14 ;  /* 0x000000ffff0ee224 */ /* 0x000fe200078e0a0e */
[C---:B------:R-:W-:Y:S01]  /*15e0*/  ISETP.GT.U32.AND P6, PT, R5.reuse, R94, PT ;  /* 0x0000005e0500720c */ /* 0x040fe20003fc4070 */
[----:B------:R-:W-:Y:S01]  /*15f0*/  VIADD R13, R0, 0x73 ;  /* 0x00000073000d7836 */ /* 0x000fe20000000000 */
[----:B------:R-:W-:Y:S01]  /*1600*/  IABS R98, R9 ;  /* 0x0000000900627213 */ /* 0x000fe20000000000 */
[----:B------:R-:W-:Y:S01]  /*1610*/  @!P4 IMAD.MOV R88, RZ, RZ, -R88 ;  /* 0x000000ffff58c224 */ /* 0x000fe200078e0a58 */
[----:B------:R-:W-:Y:S01]  /*1620*/  ISETP.GT.U32.AND P4, PT, R5, R90, PT ;  /* 0x0000005a0500720c */ /* 0x000fe20003f84070 */
[----:B------:R-:W-:Y:S01]  /*1630*/  @!P0 IMAD.MOV R12, RZ, RZ, -R12 ;  /* 0x000000ffff0c8224 */ /* 0x000fe200078e0a0c */
[----:B------:R-:W-:Y:S01]  /*1640*/  IABS R236, R13 ;  /* 0x0000000d00ec7213 */ /* 0x000fe20000000000 */
[----:B------:R-:W-:Y:S01]  /*1650*/  IMAD.HI.U32 R7, R6, R98, RZ ;  /* 0x0000006206077227 */ /* 0x000fe200078e00ff */
[----:B------:R-:W-:-:S03]  /*1660*/  ISETP.GE.AND P0, PT, R15, RZ, PT ;  /* 0x000000ff0f00720c */ /* 0x000fc60003f06270 */
[----:B------:R-:W-:Y:S02]  /*1670*/  @!P5 IMAD.IADD R96, R96, 0x1, -R5 ;  /* 0x000000016060d824 */ /* 0x000fe400078e0a05 */
[----:B------:R-:W-:Y:S02]  /*1680*/  IMAD.MOV R8, RZ, RZ, -R7 ;  /* 0x000000ffff087224 */ /* 0x000fe400078e0a07 */
[----:B------:R-:W-:Y:S01]  /*1690*/  IMAD.HI.U32 R7, R6, R236, RZ ;  /* 0x000000ec06077227 */ /* 0x000fe200078e00ff */
[----:B------:R-:W-:-:S03]  /*16a0*/  ISETP.GT.U32.AND P5, PT, R5, R96, PT ;  /* 0x000000600500720c */ /* 0x000fc60003fa4070 */
[--C-:B------:R-:W-:Y:S01]  /*16b0*/  @!P1 IMAD.IADD R16, R16, 0x1, -R5.reuse ;  /* 0x0000000110109824 */ /* 0x100fe200078e0a05 */
[----:B------:R-:W-:Y:S01]  /*16c0*/  ISETP.GE.AND P1, PT, R17, RZ, PT ;  /* 0x000000ff1100720c */ /* 0x000fe20003f26270 */
[----:B------:R-:W-:Y:S02]  /*16d0*/  @!P6 IMAD.IADD R94, R94, 0x1, -R5 ;  /* 0x000000015e5ee824 */ /* 0x000fe400078e0a05 */
[----:B------:R-:W-:Y:S02]  /*16e0*/  IMAD.MOV R7, RZ, RZ, -R7 ;  /* 0x000000ffff077224 */ /* 0x000fe400078e0a07 */
[----:B------:R-:W-:Y:S01]  /*16f0*/  @!P2 IMAD.MOV R16, RZ, RZ, -R16 ;  /* 0x000000ffff10a224 */ /* 0x000fe200078e0a10 */
[C---:B------:R-:W-:Y:S01]  /*1700*/  ISETP.GT.U32.AND P2, PT, R5.reuse, R94, PT ;  /* 0x0000005e0500720c */ /* 0x040fe20003f44070 */
[----:B------:R-:W-:Y:S02]  /*1710*/  IMAD R236, R5, R7, R236 ;  /* 0x0000000705ec7224 */ /* 0x000fe400078e02ec */
[--C-:B------:R-:W-:Y:S01]  /*1720*/  @!P4 IMAD.IADD R90, R90, 0x1, -R5.reuse ;  /* 0x000000015a5ac824 */ /* 0x100fe200078e0a05 */
[----:B------:R-:W-:Y:S01]  /*1730*/  ISETP.GE.AND P4, PT, R11, RZ, PT ;  /* 0x000000ff0b00720c */ /* 0x000fe20003f86270 */
[----:B------:R-:W-:Y:S01]  /*1740*/  @!P5 IMAD.IADD R96, R96, 0x1, -R5 ;  /* 0x000000016060d824 */ /* 0x000fe200078e0a05 */
[C---:B------:R-:W-:Y:S01]  /*1750*/  ISETP.GT.U32.AND P5, PT, R5.reuse, R236, PT ;  /* 0x000000ec0500720c */ /* 0x040fe20003fa4070 */
[C---:B------:R-:W-:Y:S01]  /*1760*/  VIADD R11, R0.reuse, 0x72 ;  /* 0x00000072000b7836 */ /* 0x040fe20000000000 */
[----:B------:R-:W-:Y:S01]  /*1770*/  ISETP.GT.U32.AND P6, PT, R5, R90, PT ;  /* 0x0000005a0500720c */ /* 0x000fe20003fc4070 */
[----:B------:R-:W-:-:S02]  /*1780*/  VIADD R15, R0, 0x71 ;  /* 0x00000071000f7836 */ /* 0x000fc40000000000 */
[----:B------:R-:W-:Y:S01]  /*1790*/  IMAD R98, R5, R8, R98 ;  /* 0x0000000805627224 */ /* 0x000fe200078e0262 */
[----:B------:R-:W-:Y:S01]  /*17a0*/  IABS R238, R11 ;  /* 0x0000000b00ee7213 */ /* 0x000fe20000000000 */
[----:B------:R-:W-:Y:S01]  /*17b0*/  @!P2 IMAD.IADD R94, R94, 0x1, -R5 ;  /* 0x000000015e5ea824 */ /* 0x000fe200078e0a05 */
[----:B------:R-:W-:Y:S01]  /*17c0*/  ISETP.GE.AND P2, PT, R9, RZ, PT ;  /* 0x000000ff0900720c */ /* 0x000fe20003f46270 */
[----:B------:R-:W-:Y:S01]  /*17d0*/  VIADD R9, R0, 0x70 ;  /* 0x0000007000097836 */ /* 0x000fe20000000000 */
[----:B------:R-:W-:Y:S01]  /*17e0*/  IABS R242, R15 ;  /* 0x0000000f00f27213 */ /* 0x000fe20000000000 */
[----:B------:R-:W-:-:S03]  /*17f0*/  IMAD.HI.U32 R7, R6, R238, RZ ;  /* 0x000000ee06077227 */ /* 0x000fc600078e00ff */
[----:B------:R-:W-:Y:S01]  /*1800*/  IABS R240, R9 ;  /* 0x0000000900f07213 */ /* 0x000fe20000000000 */
[----:B------:R-:W-:Y:S02]  /*1810*/  @!P5 IMAD.IADD R236, R236, 0x1, -R5 ;  /* 0x00000001ececd824 */ /* 0x000fe400078e0a05 */
[----:B------:R-:W-:Y:S02]  /*1820*/  IMAD.MOV R7, RZ, RZ, -R7 ;  /* 0x000000ffff077224 */ /* 0x000fe400078e0a07 */
[----:B------:R-:W-:Y:S01]  /*1830*/  IMAD.HI.U32 R8, R6, R242, RZ ;  /* 0x000000f206087227 */ /* 0x000fe200078e00ff */
[----:B------:R-:W-:-:S03]  /*1840*/  ISETP.GT.U32.AND P5, PT, R5, R236, PT ;  /* 0x000000ec0500720c */ /* 0x000fc60003fa4070 */
[----:B------:R-:W-:Y:S01]  /*1850*/  @!P6 IMAD.IADD R90, R90, 0x1, -R5 ;  /* 0x000000015a5ae824 */ /* 0x000fe200078e0a05 */
[C---:B------:R-:W-:Y:S01]  /*1860*/  ISETP.GT.U32.AND P6, PT, R5.reuse, R98, PT ;  /* 0x000000620500720c */ /* 0x040fe20003fc4070 */
[----:B------:R-:W-:Y:S02]  /*1870*/  IMAD R238, R5, R7, R238 ;  /* 0x0000000705ee7224 */ /* 0x000fe400078e02ee */
[----:B------:R-:W-:Y:S02]  /*1880*/  IMAD.MOV R8, RZ, RZ, -R8 ;  /* 0x000000ffff087224 */ /* 0x000fe400078e0a08 */
[----:B------:R-:W-:-:S04]  /*1890*/  IMAD.HI.U32 R7, R6, R240, RZ ;  /* 0x000000f006077227 */ /* 0x000fc800078e00ff */
[C---:B------:R-:W-:Y:S02]  /*18a0*/  IMAD R242, R5.reuse, R8, R242 ;  /* 0x0000000805f27224 */ /* 0x040fe400078e02f2 */
[----:B------:R-:W-:Y:S02]  /*18b0*/  IMAD.MOV R7, RZ, RZ, -R7 ;  /* 0x000000ffff077224 */ /* 0x000fe400078e0a07 */
[----:B------:R-:W-:Y:S01]  /*18c0*/  @!P0 IMAD.MOV R90, RZ, RZ, -R90 ;  /* 0x000000ffff5a8224 */ /* 0x000fe200078e0a5a */
[C---:B------:R-:W-:Y:S01]  /*18d0*/  ISETP.GT.U32.AND P0, PT, R5.reuse, R238, PT ;  /* 0x000000ee0500720c */ /* 0x040fe20003f04070 */
[C---:B------:R-:W-:Y:S02]  /*18e0*/  IMAD R240, R5.reuse, R7, R240 ;  /* 0x0000000705f07224 */ /* 0x040fe400078e02f0 */
[----:B------:R-:W-:Y:S01]  /*18f0*/  @!P4 IMAD.MOV R96, RZ, RZ, -R96 ;  /* 0x000000ffff60c224 */ /* 0x000fe200078e0a60 */
[----:B------:R-:W-:Y:S01]  /*1900*/  ISETP.GT.U32.AND P4, PT, R5, R242, PT ;  /* 0x000000f20500720c */ /* 0x000fe20003f84070 */
[--C-:B------:R-:W-:Y:S01]  /*1910*/  @!P6 IMAD.IADD R98, R98, 0x1, -R5.reuse ;  /* 0x000000016262e824 */ /* 0x100fe200078e0a05 */
[----:B------:R-:W-:Y:S01]  /*1920*/  ISETP.GE.AND P6, PT, R13, RZ, PT ;  /* 0x000000ff0d00720c */ /* 0x000fe20003fc6270 */
[----:B------:R-:W-:Y:S01]  /*1930*/  @!P5 IMAD.IADD R236, R236, 0x1, -R5 ;  /* 0x00000001ececd824 */ /* 0x000fe200078e0a05 */
[----:B------:R-:W-:Y:S01]  /*1940*/  ISETP.GT.U32.AND P5, PT, R5, R240, PT ;  /* 0x000000f00500720c */ /* 0x000fe20003fa4070 */
[----:B------:R-:W-:-:S02]  /*1950*/  VIADD R13, R0, 0x6f ;  /* 0x0000006f000d7836 */ /* 0x000fc40000000000 */
[----:B------:R-:W-:Y:S02]  /*1960*/  VIADD R8, R0, 0x6e ;  /* 0x0000006e00087836 */ /* 0x000fe40000000000 */
[--C-:B------:R-:W-:Y:S01]  /*1970*/  @!P0 IMAD.IADD R238, R238, 0x1, -R5.reuse ;  /* 0x00000001eeee8824 */ /* 0x100fe200078e0a05 */
[----:B------:R-:W-:Y:S01]  /*1980*/  IABS R246, R13 ;  /* 0x0000000d00f67213 */ /* 0x000fe20000000000 */
[----:B------:R-:W-:Y:S01]  /*1990*/  @!P3 IMAD.MOV R92, RZ, RZ, -R92 ;  /* 0x000000ffff5cb224 */ /* 0x000fe200078e0a5c */
[C---:B------:R-:W-:Y:S01]  /*19a0*/  ISETP.GT.U32.AND P3, PT, R5.reuse, R98, PT ;  /* 0x000000620500720c */ /* 0x040fe20003f64070 */
[--C-:B------:R-:W-:Y:S01]  /*19b0*/  @!P4 IMAD.IADD R242, R242, 0x1, -R5.reuse ;  /* 0x00000001f2f2c824 */ /* 0x100fe200078e0a05 */
[----:B------:R-:W-:Y:S01]  /*19c0*/  ISETP.GT.U32.AND P4, PT, R5, R238, PT ;  /* 0x000000ee0500720c */ /* 0x000fe20003f84070 */
[----:B------:R-:W-:Y:S01]  /*19d0*/  IMAD.HI.U32 R7, R6, R246, RZ ;  /* 0x000000f606077227 */ /* 0x000fe200078e00ff */
[----:B------:R-:W-:Y:S02]  /*19e0*/  IABS R244, R8 ;  /* 0x0000000800f47213 */ /* 0x000fe40000000000 */
[----:B------:R-:W-:Y:S01]  /*19f0*/  ISETP.GE.AND P0, PT, R9, RZ, PT ;  /* 0x000000ff0900720c */ /* 0x000fe20003f06270 */
[----:B------:R-:W-:-:S02]  /*1a00*/  @!P5 IMAD.IADD R240, R240, 0x1, -R5 ;  /* 0x00000001f0f0d824 */ /* 0x000fc400078e0a05 */
[----:B------:R-:W-:Y:S02]  /*1a10*/  IMAD.MOV R7, RZ, RZ, -R7 ;  /* 0x000000ffff077224 */ /* 0x000fe400078e0a07 */
[----:B------:R-:W-:Y:S01]  /*1a20*/  @!P1 IMAD.MOV R94, RZ, RZ, -R94 ;  /* 0x000000ffff5e9224 */ /* 0x000fe200078e0a5e */
[C---:B------:R-:W-:Y:S01]  /*1a30*/  ISETP.GT.U32.AND P5, PT, R5.reuse, R240, PT ;  /* 0x000000f00500720c */ /* 0x040fe20003fa4070 */
[----:B------:R-:W-:Y:S01]  /*1a40*/  IMAD R246, R5, R7, R246 ;  /* 0x0000000705f67224 */ /* 0x000fe200078e02f6 */
[----:B------:R-:W-:Y:S01]  /*1a50*/  ISETP.GE.AND P1, PT, R11, RZ, PT ;  /* 0x000000ff0b00720c */ /* 0x000fe20003f26270 */
[----:B------:R-:W-:-:S04]  /*1a60*/  IMAD.HI.U32 R7, R6, R244, RZ ;  /* 0x000000f406077227 */ /* 0x000fc800078e00ff */
[----:B------:R-:W-:Y:S02]  /*1a70*/  IMAD.MOV R7, RZ, RZ, -R7 ;  /* 0x000000ffff077224 */ /* 0x000fe400078e0a07 */
[--C-:B------:R-:W-:Y:S01]  /*1a80*/  @!P4 IMAD.IADD R238, R238, 0x1, -R5.reuse ;  /* 0x00000001eeeec824 */ /* 0x100fe200078e0a05 */
[----:B------:R-:W-:Y:S01]  /*1a90*/  ISETP.GT.U32.AND P4, PT, R5, R246, PT ;  /* 0x000000f60500720c */ /* 0x000fe20003f84070 */
[--C-:B------:R-:W-:Y:S01]  /*1aa0*/  @!P3 IMAD.IADD R98, R98, 0x1, -R5.reuse ;  /* 0x000000016262b824 */ /* 0x100fe200078e0a05 */
[----:B------:R-:W-:Y:S01]  /*1ab0*/  ISETP.GE.AND P3, PT, R15, RZ, PT ;  /* 0x000000ff0f00720c */ /* 0x000fe20003f66270 */
[----:B------:R-:W-:Y:S02]  /*1ac0*/  VIADD R9, R0, 0x6d ;  /* 0x0000006d00097836 */ /* 0x000fe40000000000 */
[C---:B------:R-:W-:Y:S02]  /*1ad0*/  IMAD R244, R5.reuse, R7, R244 ;  /* 0x0000000705f47224 */ /* 0x040fe400078e02f4 */
[----:B------:R-:W-:Y:S01]  /*1ae0*/  @!P2 IMAD.MOV R98, RZ, RZ, -R98 ;  /* 0x000000ffff62a224 */ /* 0x000fe200078e0a62 */
[C---:B------:R-:W-:Y:S01]  /*1af0*/  ISETP.GT.U32.AND P2, PT, R5.reuse, R242, PT ;  /* 0x000000f20500720c */ /* 0x040fe20003f44070 */
[--C-:B------:R-:W-:Y:S01]  /*1b00*/  @!P5 IMAD.IADD R240, R240, 0x1, -R5.reuse ;  /* 0x00000001f0f0d824 */ /* 0x100fe200078e0a05 */
[----:B------:R-:W-:Y:S01]  /*1b10*/  IABS R248, R9 ;  /* 0x0000000900f87213 */ /* 0x000fe20000000000 */
[----:B------:R-:W-:Y:S01]  /*1b20*/  @!P6 IMAD.MOV R236, RZ, RZ, -R236 ;  /* 0x000000ffffece224 */ /* 0x000fe200078e0aec */
[----:B------:R-:W-:Y:S01]  /*1b30*/  ISETP.GT.U32.AND P5, PT, R5, R244, PT ;  /* 0x000000f40500720c */ /* 0x000fe20003fa4070 */
[----:B------:R-:W-:Y:S01]  /*1b40*/  @!P4 IMAD.IADD R246, R246, 0x1, -R5 ;  /* 0x00000001f6f6c824 */ /* 0x000fe200078e0a05 */
[----:B------:R-:W-:Y:S01]  /*1b50*/  ISETP.GE.AND P6, PT, R13, RZ, PT ;  /* 0x000000ff0d00720c */ /* 0x000fe20003fc6270 */
[----:B------:R-:W-:Y:S01]  /*1b60*/  VIADD R13, R0, 0x6b ;  /* 0x0000006b000d7836 */ /* 0x000fe20000000000 */
[----:B------:R-:W-:Y:S01]  /*1b70*/  ISETP.GE.AND P4, PT, R9, RZ, PT ;  /* 0x000000ff0900720c */ /* 0x000fe20003f86270 */
[----:B------:R-:W-:-:S03]  /*1b80*/  IMAD.HI.U32 R7, R6, R248, RZ ;  /* 0x000000f806077227 */ /* 0x000fc600078e00ff */
[----:B------:R-:W-:Y:S01]  /*1b90*/  IABS R252, R13 ;  /* 0x0000000d00fc7213 */ /* 0x000fe20000000000 */
[----:B------:R-:W-:Y:S02]  /*1ba0*/  VIADD R11, R0, 0x6c ;  /* 0x0000006c000b7836 */ /* 0x000fe40000000000 */
[----:B------:R-:W-:Y:S02]  /*1bb0*/  IMAD.MOV R7, RZ, RZ, -R7 ;  /* 0x000000ffff077224 */ /* 0x000fe400078e0a07 */
[----:B------:R-:W-:Y:S01]  /*1bc0*/  @!P1 IMAD.MOV R238, RZ, RZ, -R238 ;  /* 0x000000ffffee9224 */ /* 0x000fe200078e0aee */
[C---:B------:R-:W-:Y:S01]  /*1bd0*/  ISETP.GT.U32.AND P1, PT, R5.reuse, R246, PT ;  /* 0x000000f60500720c */ /* 0x040fe20003f24070 */
[--C-:B------:R-:W-:Y:S01]  /*1be0*/  @!P2 IMAD.IADD R242, R242, 0x1, -R5.reuse ;  /* 0x00000001f2f2a824 */ /* 0x100fe200078e0a05 */
[----:B------:R-:W-:Y:S01]  /*1bf0*/  ISETP.GE.AND P2, PT, R8, RZ, PT ;  /* 0x000000ff0800720c */ /* 0x000fe20003f46270 */
[----:B------:R-:W-:Y:S01]  /*1c00*/  IMAD R248, R5, R7, R248 ;  /* 0x0000000705f87224 */ /* 0x000fe200078e02f8 */
[----:B------:R-:W-:Y:S01]  /*1c10*/  IABS R250, R11 ;  /* 0x0000000b00fa7213 */ /* 0x000fe20000000000 */
[----:B------:R-:W-:-:S02]  /*1c20*/  @!P5 IMAD.IADD R244, R244, 0x1, -R5 ;  /* 0x00000001f4f4d824 */ /* 0x000fc400078e0a05 */
[----:B------:R-:W-:-:S03]  /*1c30*/  IMAD.HI.U32 R8, R6, R252, RZ ;  /* 0x000000fc06087227 */ /* 0x000fc600078e00ff */
[C---:B------:R-:W-:Y:S01]  /*1c40*/  ISETP.GT.U32.AND P5, PT, R5.reuse, R244, PT ;  /* 0x000000f40500720c */ /* 0x040fe20003fa4070 */
[----:B------:R-:W-:Y:S01]  /*1c50*/  @!P3 IMAD.MOV R242, RZ, RZ, -R242 ;  /* 0x000000fffff2b224 */ /* 0x000fe200078e0af2 */
[----:B------:R-:W-:Y:S01]  /*1c60*/  ISETP.GT.U32.AND P3, PT, R5, R248, PT ;  /* 0x000000f80500720c */ /* 0x000fe20003f64070 */
[----:B------:R-:W-:-:S04]  /*1c70*/  IMAD.HI.U32 R7, R6, R250, RZ ;  /* 0x000000fa06077227 */ /* 0x000fc800078e00ff */
[----:B------:R-:W-:Y:S02]  /*1c80*/  IMAD.MOV R8, RZ, RZ, -R8 ;  /* 0x000000ffff087224 */ /* 0x000fe400078e0a08 */
[----:B------:R-:W-:Y:S02]  /*1c90*/  IMAD.MOV R7, RZ, RZ, -R7 ;  /* 0x000000ffff077224 */ /* 0x000fe400078e0a07 */
[--C-:B------:R-:W-:Y:S01]  /*1ca0*/  @!P1 IMAD.IADD R246, R246, 0x1, -R5.reuse ;  /* 0x00000001f6f69824 */ /* 0x100fe200078e0a05 */
[----:B------:R-:W-:Y:S01]  /*1cb0*/  ISETP.GE.AND P1, PT, R13, RZ, PT ;  /* 0x000000ff0d00720c */ /* 0x000fe20003f26270 */
[C---:B------:R-:W-:Y:S02]  /*1cc0*/  IMAD R252, R5.reuse, R8, R252 ;  /* 0x0000000805fc7224 */ /* 0x040fe400078e02fc */
[C---:B------:R-:W-:Y:S02]  /*1cd0*/  IMAD R250, R5.reuse, R7, R250 ;  /* 0x0000000705fa7224 */ /* 0x040fe400078e02fa */
[----:B------:R-:W-:Y:S01]  /*1ce0*/  @!P6 IMAD.MOV R246, RZ, RZ, -R246 ;  /* 0x000000fffff6e224 */ /* 0x000fe200078e0af6 */
[C---:B------:R-:W-:Y:S01]  /*1cf0*/  ISETP.GT.U32.AND P6, PT, R5.reuse, R252, PT ;  /* 0x000000fc0500720c */ /* 0x040fe20003fc4070 */
[--C-:B------:R-:W-:Y:S01]  /*1d00*/  @!P5 IMAD.IADD R244, R244, 0x1, -R5.reuse ;  /* 0x00000001f4f4d824 */ /* 0x100fe200078e0a05 */
[----:B------:R-:W-:Y:S01]  /*1d10*/  ISETP.GT.U32.AND P5, PT, R5, R250, PT ;  /* 0x000000fa0500720c */ /* 0x000fe20003fa4070 */
[----:B------:R-:W-:-:S02]  /*1d20*/  @!P3 IMAD.IADD R248, R248, 0x1, -R5 ;  /* 0x00000001f8f8b824 */ /* 0x000fc400078e0a05 */
[----:B------:R-:W-:Y:S01]  /*1d30*/  @!P0 IMAD.MOV R240, RZ, RZ, -R240 ;  /* 0x000000fffff08224 */ /* 0x000fe200078e0af0 */
[----:B------:R-:W-:Y:S01]  /*1d40*/  ISETP.GE.AND P0, PT, R11, RZ, PT ;  /* 0x000000ff0b00720c */ /* 0x000fe20003f06270 */
[C---:B------:R-:W-:Y:S01]  /*1d50*/  VIADD R11, R0.reuse, 0x6a ;  /* 0x0000006a000b7836 */ /* 0x040fe20000000000 */
[C---:B------:R-:W-:Y:S01]  /*1d60*/  ISETP.GT.U32.AND P3, PT, R5.reuse, R248, PT ;  /* 0x000000f80500720c */ /* 0x040fe20003f64070 */
[C---:B------:R-:W-:Y:S02]  /*1d70*/  VIADD R13, R0.reuse, 0x68 ;  /* 0x00000068000d7836 */ /* 0x040fe40000000000 */
[----:B------:R-:W-:Y:S01]  /*1d80*/  VIADD R8, R0, 0x69 ;  /* 0x0000006900087836 */ /* 0x000fe20000000000 */
[----:B------:R-:W-:Y:S01]  /*1d90*/  IABS R9, R11 ;  /* 0x0000000b00097213 */ /* 0x000fe20000000000 */
[--C-:B------:R-:W-:Y:S01]  /*1da0*/  @!P6 IMAD.IADD R252, R252, 0x1, -R5.reuse ;  /* 0x00000001fcfce824 */ /* 0x100fe200078e0a05 */
[----:B------:R-:W-:Y:S01]  /*1db0*/  IABS R195, R13 ;  /* 0x0000000d00c37213 */ /* 0x000fe20000000000 */
[----:B------:R-:W-:Y:S01]  /*1dc0*/  @!P5 IMAD.IADD R250, R250, 0x1, -R5 ;  /* 0x00000001fafad824 */ /* 0x000fe200078e0a05 */
[----:B------:R-:W-:Y:S01]  /*1dd0*/  IABS R193, R8 ;  /* 0x0000000800c17213 */ /* 0x000fe20000000000 */
[----:B------:R-:W-:Y:S01]  /*1de0*/  IMAD.HI.U32 R7, R6, R9, RZ ;  /* 0x0000000906077227 */ /* 0x000fe200078e00ff */
[----:B------:R-:W-:-:S02]  /*1df0*/  ISETP.GT.U32.AND P6, PT, R5, R252, PT ;  /* 0x000000fc0500720c */ /* 0x000fc40003fc4070 */
[----:B------:R-:W-:Y:S01]  /*1e00*/  ISETP.GT.U32.AND P5, PT, R5, R250, PT ;  /* 0x000000fa0500720c */ /* 0x000fe20003fa4070 */
[----:B------:R-:W-:Y:S01]  /*1e10*/  @!P3 IMAD.IADD R248, R248, 0x1, -R5 ;  /* 0x00000001f8f8b824 */ /* 0x000fe200078e0a05 */
[----:B------:R-:W-:Y:S01]  /*1e20*/  ISETP.GE.AND P3, PT, R8, RZ, PT ;  /* 0x000000ff0800720c */ /* 0x000fe20003f66270 */
[----:B------:R-:W-:-:S04]  /*1e30*/  IMAD.HI.U32 R8, R6, R195, RZ ;  /* 0x000000c306087227 */ /* 0x000fc800078e00ff */
[----:B------:R-:W-:Y:S02]  /*1e40*/  IMAD.MOV R24, RZ, RZ, -R7 ;  /* 0x000000ffff187224 */ /* 0x000fe400078e0a07 */
[----:B------:R-:W-:Y:S02]  /*1e50*/  IMAD.MOV R8, RZ, RZ, -R8 ;  /* 0x000000ffff087224 */ /* 0x000fe400078e0a08 */
[----:B------:R-:W-:-:S04]  /*1e60*/  IMAD.HI.U32 R7, R6, R193, RZ ;  /* 0x000000c106077227 */ /* 0x000fc800078e00ff */
[C---:B------:R-:W-:Y:S02]  /*1e70*/  IMAD R9, R5.reuse, R24, R9 ;  /* 0x0000001805097224 */ /* 0x040fe400078e0209 */
[C---:B------:R-:W-:Y:S02]  /*1e80*/  IMAD R195, R5.reuse, R8, R195 ;  /* 0x0000000805c37224 */ /* 0x040fe400078e02c3 */
[----:B------:R-:W-:Y:S02]  /*1e90*/  @!P6 IMAD.IADD R252, R252, 0x1, -R5 ;  /* 0x00000001fcfce824 */ /* 0x000fe400078e0a05 */
[----:B------:R-:W-:Y:S02]  /*1ea0*/  IMAD.MOV R24, RZ, RZ, -R7 ;  /* 0x000000ffff187224 */ /* 0x000fe400078e0a07 */
[----:B------:R-:W-:Y:S01]  /*1eb0*/  @!P5 IMAD.IADD R250, R250, 0x1, -R5 ;  /* 0x00000001fafad824 */ /* 0x000fe200078e0a05 */
[C---:B------:R-:W-:Y:S01]  /*1ec0*/  ISETP.GT.U32.AND P5, PT, R5.reuse, R9, PT ;  /* 0x000000090500720c */ /* 0x040fe20003fa4070 */
[----:B------:R-:W-:Y:S01]  /*1ed0*/  @!P1 IMAD.MOV R252, RZ, RZ, -R252 ;  /* 0x000000fffffc9224 */ /* 0x000fe200078e0afc */
[----:B------:R-:W-:Y:S01]  /*1ee0*/  ISETP.GT.U32.AND P1, PT, R5, R195, PT ;  /* 0x000000c30500720c */ /* 0x000fe20003f24070 */
[----:B------:R-:W-:Y:S01]  /*1ef0*/  @!P2 IMAD.MOV R244, RZ, RZ, -R244 ;  /* 0x000000fffff4a224 */ /* 0x000fe200078e0af4 */
[----:B------:R-:W-:Y:S01]  /*1f00*/  ISETP.GE.AND P2, PT, R11, RZ, PT ;  /* 0x000000ff0b00720c */ /* 0x000fe20003f46270 */
[----:B------:R-:W-:-:S02]  /*1f10*/  IMAD R193, R5, R24, R193 ;  /* 0x0000001805c17224 */ /* 0x000fc400078e02c1 */
[C---:B------:R-:W-:Y:S02]  /*1f20*/  VIADD R11, R0.reuse, 0x66 ;  /* 0x00000066000b7836 */ /* 0x040fe40000000000 */
[----:B------:R-:W-:Y:S01]  /*1f30*/  @!P0 IMAD.MOV R250, RZ, RZ, -R250 ;  /* 0x000000fffffa8224 */ /* 0x000fe200078e0afa */
[----:B------:R-:W-:Y:S01]  /*1f40*/  ISETP.GT.U32.AND P0, PT, R5, R193, PT ;  /* 0x000000c10500720c */ /* 0x000fe20003f04070 */
[----:B------:R-:W-:Y:S01]  /*1f50*/  VIADD R15, R0, 0x64 ;  /* 0x00000064000f7836 */ /* 0x000fe20000000000 */
[----:B------:R-:W-:Y:S01]  /*1f60*/  IABS R199, R11 ;  /* 0x0000000b00c77213 */ /* 0x000fe20000000000 */
[--C-:B------:R-:W-:Y:S02]  /*1f70*/  @!P5 IMAD.IADD R9, R9, 0x1, -R5.reuse ;  /* 0x000000010909d824 */ /* 0x100fe400078e0a05 */
[----:B------:R-:W-:Y:S01]  /*1f80*/  @!P1 IMAD.IADD R195, R195, 0x1, -R5 ;  /* 0x00000001c3c39824 */ /* 0x000fe200078e0a05 */
[----:B------:R-:W-:Y:S01]  /*1f90*/  IABS R203, R15 ;  /* 0x0000000f00cb7213 */ /* 0x000fe20000000000 */
[----:B------:R-:W-:Y:S01]  /*1fa0*/  IMAD.HI.U32 R8, R6, R199, RZ ;  /* 0x000000c706087227 */ /* 0x000fe200078e00ff */
[----:B------:R-:W-:-:S02]  /*1fb0*/  ISETP.GT.U32.AND P5, PT, R5, R9, PT ;  /* 0x000000090500720c */ /* 0x000fc40003fa4070 */
[----:B------:R-:W-:Y:S01]  /*1fc0*/  ISETP.GT.U32.AND P1, PT, R5, R195, PT ;  /* 0x000000c30500720c */ /* 0x000fe20003f24070 */
[----:B------:R-:W-:Y:S02]  /*1fd0*/  IMAD.MOV R8, RZ, RZ, -R8 ;  /* 0x000000ffff087224 */ /* 0x000fe400078e0a08 */
[----:B------:R-:W-:Y:S01]  /*1fe0*/  @!P4 IMAD.MOV R248, RZ, RZ, -R248 ;  /* 0x000000fffff8c224 */ /* 0x000fe200078e0af8 */
[----:B------:R-:W-:Y:S01]  /*1ff0*/  ISETP.GE.AND P4, PT, R13, RZ, PT ;  /* 0x000000ff0d00720c */ /* 0x000fe20003f86270 */
[----:B------:R-:W-:Y:S02]  /*2000*/  VIADD R7, R0, 0x67 ;  /* 0x0000006700077836 */ /* 0x000fe40000000000 */
[----:B------:R-:W-:Y:S02]  /*2010*/  @!P0 IMAD.IADD R193, R193, 0x1, -R5 ;  /* 0x00000001c1c18824 */ /* 0x000fe400078e0a05 */
[C---:B------:R-:W-:Y:S01]  /*2020*/  IMAD R199, R5.reuse, R8, R199 ;  /* 0x0000000805c77224 */ /* 0x040fe200078e02c7 */
[----:B------:R-:W-:Y:S01]  /*2030*/  IABS R197, R7 ;  /* 0x0000000700c57213 */ /* 0x000fe20000000000 */
[----:B------:R-:W-:Y:S01]  /*2040*/  IMAD.HI.U32 R8, R6, R203, RZ ;  /* 0x000000cb06087227 */ /* 0x000fe200078e00ff */
[----:B------:R-:W-:-:S02]  /*2050*/  ISETP.GT.U32.AND P0, PT, R5, R193, PT ;  /* 0x000000c10500720c */ /* 0x000fc40003f04070 */
[----:B------:R-:W-:Y:S01]  /*2060*/  ISETP.GE.AND P6, PT, R7, RZ, PT ;  /* 0x000000ff0700720c */ /* 0x000fe20003fc6270 */
[----:B------:R-:W-:Y:S02]  /*2070*/  VIADD R13, R0, 0x65 ;  /* 0x00000065000d7836 */ /* 0x000fe40000000000 */
[----:B------:R-:W-:Y:S02]  /*2080*/  IMAD.MOV R8, RZ, RZ, -R8 ;  /* 0x000000ffff087224 */ /* 0x000fe400078e0a08 */
[----:B------:R-:W-:Y:S01]  /*2090*/  IMAD.HI.U32 R7, R6, R197, RZ ;  /* 0x000000c506077227 */ /* 0x000fe200078e00ff */
[----:B------:R-:W-:-:S03]  /*20a0*/  IABS R201, R13 ;  /* 0x0000000d00c97213 */ /* 0x000fc60000000000 */
[----:B------:R-:W-:Y:S01]  /*20b0*/  @!P5 IMAD.IADD R9, R9, 0x1, -R5 ;  /* 0x000000010909d824 */ /* 0x000fe200078e0a05 */
[----:B------:R-:W-:Y:S01]  /*20c0*/  ISETP.GE.AND P5, PT, R11, RZ, PT ;  /* 0x000000ff0b00720c */ /* 0x000fe20003fa6270 */
[----:B------:R-:W-:Y:S02]  /*20d0*/  IMAD R203, R5, R8, R203 ;  /* 0x0000000805cb7224 */ /* 0x000fe400078e02cb */
[----:B------:R-:W-:Y:S02]  /*20e0*/  @!P1 IMAD.IADD R195, R195, 0x1, -R5 ;  /* 0x00000001c3c39824 */ /* 0x000fe400078e0a05 */
[----:B------:R-:W-:Y:S02]  /*20f0*/  IMAD.MOV R24, RZ, RZ, -R7 ;  /* 0x000000ffff187224 */ /* 0x000fe400078e0a07 */
[----:B------:R-:W-:Y:S01]  /*2100*/  @!P2 IMAD.MOV R9, RZ, RZ, -R9 ;  /* 0x000000ffff09a224 */ /* 0x000fe200078e0a09 */
[C---:B------:R-:W-:Y:S01]  /*2110*/  ISETP.GT.U32.AND P2, PT, R5.reuse, R199, PT ;  /* 0x000000c70500720c */ /* 0x040fe20003f44070 */
[----:B------:R-:W-:Y:S01]  /*2120*/  @!P4 IMAD.MOV R195, RZ, RZ, -R195 ;  /* 0x000000ffffc3c224 */ /* 0x000fe200078e0ac3 */
[----:B------:R-:W-:Y:S01]  /*2130*/  ISETP.GT.U32.AND P4, PT, R5, R203, PT ;  /* 0x000000cb0500720c */ /* 0x000fe20003f84070 */
[----:B------:R-:W-:-:S04]  /*2140*/  IMAD.HI.U32 R7, R6, R201, RZ ;  /* 0x000000c906077227 */ /* 0x000fc800078e00ff */
[----:B------:R-:W-:Y:S02]  /*2150*/  IMAD R197, R5, R24, R197 ;  /* 0x0000001805c57224 */ /* 0x000fe400078e02c5 */
[----:B------:R-:W-:Y:S02]  /*2160*/  @!P0 IMAD.IADD R193, R193, 0x1, -R5 ;  /* 0x00000001c1c18824 */ /* 0x000fe400078e0a05 */
[C---:B------:R-:W-:Y:S01]  /*2170*/  VIADD R11, R0.reuse, 0x63 ;  /* 0x00000063000b7836 */ /* 0x040fe20000000000 */
[----:B------:R-:W-:Y:S01]  /*2180*/  ISETP.GT.U32.AND P0, PT, R5, R197, PT ;  /* 0x000000c50500720c */ /* 0x000fe20003f04070 */
[----:B------:R-:W-:Y:S02]  /*2190*/  IMAD.MOV R24, RZ, RZ, -R7 ;  /* 0x000000ffff187224 */ /* 0x000fe400078e0a07 */
[----:B------:R-:W-:Y:S01]  /*21a0*/  @!P3 IMAD.MOV R193, RZ, RZ, -R193 ;  /* 0x000000ffffc1b224 */ /* 0x000fe200078e0ac1 */
[----:B------:R-:W-:Y:S01]  /*21b0*/  ISETP.GE.AND P3, PT, R13, RZ, PT ;  /* 0x000000ff0d00720c */ /* 0x000fe20003f66270 */
[----:B------:R-:W-:Y:S01]  /*21c0*/  IMAD R201, R5, R24, R201 ;  /* 0x0000001805c97224 */ /* 0x000fe200078e02c9 */
[----:B------:R-:W-:Y:S01]  /*21d0*/  IABS R205, R11 ;  /* 0x0000000b00cd7213 */ /* 0x000fe20000000000 */
[----:B------:R-:W-:-:S02]  /*21e0*/  VIADD R13, R0, 0x62 ;  /* 0x00000062000d7836 */ /* 0x000fc40000000000 */
[--C-:B------:R-:W-:Y:S01]  /*21f0*/  @!P2 IMAD.IADD R199, R199, 0x1, -R5.reuse ;  /* 0x00000001c7c7a824 */ /* 0x100fe200078e0a05 */
[----:B------:R-:W-:Y:S01]  /*2200*/  ISETP.GT.U32.AND P1, PT, R5, R201, PT ;  /* 0x000000c90500720c */ /* 0x000fe20003f24070 */
[----:B------:R-:W-:Y:S01]  /*2210*/  @!P4 IMAD.IADD R203, R203, 0x1, -R5 ;  /* 0x00000001cbcbc824 */ /* 0x000fe200078e0a05 */
[----:B------:R-:W-:Y:S01]  /*2220*/  IABS R207, R13 ;  /* 0x0000000d00cf7213 */ /* 0x000fe20000000000 */
[C---:B------:R-:W-:Y:S01]  /*2230*/  IMAD.HI.U32 R7, R6.reuse, R205, RZ ;  /* 0x000000cd06077227 */ /* 0x040fe200078e00ff */
[C---:B------:R-:W-:Y:S02]  /*2240*/  ISETP.GT.U32.AND P2, PT, R5.reuse, R199, PT ;  /* 0x000000c70500720c */ /* 0x040fe40003f44070 */
[----:B------:R-:W-:Y:S01]  /*2250*/  ISETP.GT.U32.AND P4, PT, R5, R203, PT ;  /* 0x000000cb0500720c */ /* 0x000fe20003f84070 */
[----:B------:R-:W-:Y:S02]  /*2260*/  IMAD.MOV R8, RZ, RZ, -R7 ;  /* 0x000000ffff087224 */ /* 0x000fe400078e0a07 */
[----:B------:R-:W-:-:S04]  /*2270*/  IMAD.HI.U32 R7, R6, R207, RZ ;  /* 0x000000cf06077227 */ /* 0x000fc800078e00ff */
[----:B------:R-:W-:Y:S02]  /*2280*/  @!P0 IMAD.IADD R197, R197, 0x1, -R5 ;  /* 0x00000001c5c58824 */ /* 0x000fe400078e0a05 */
[----:B------:R-:W-:Y:S02]  /*2290*/  IMAD.MOV R24, RZ, RZ, -R7 ;  /* 0x000000ffff187224 */ /* 0x000fe400078e0a07 */
[----:B------:R-:W-:Y:S01]  /*22a0*/  VIADD R17, R0, 0x61 ;  /* 0x0000006100117836 */ /* 0x000fe20000000000 */
[----:B------:R-:W-:Y:S01]  /*22b0*/  ISETP.GT.U32.AND P0, PT, R5, R197, PT ;  /* 0x000000c50500720c */ /* 0x000fe20003f04070 */
[----:B------:R-:W-:Y:S02]  /*22c0*/  @!P1 IMAD.IADD R201, R201, 0x1, -R5 ;  /* 0x00000001c9c99824 */ /* 0x000fe400078e0a05 */
[C---:B------:R-:W-:Y:S01]  /*22d0*/  IMAD R205, R5.reuse, R8, R205 ;  /* 0x0000000805cd7224 */ /* 0x040fe200078e02cd */
[----:B------:R-:W-:Y:S01]  /*22e0*/  IABS R209, R17 ;  /* 0x0000001100d17213 */ /* 0x000fe20000000000 */
[C---:B------:R-:W-:Y:S01]  /*22f0*/  IMAD R207, R5.reuse, R24, R207 ;  /* 0x0000001805cf7224 */ /* 0x040fe200078e02cf */
[----:B------:R-:W-:Y:S01]  /*2300*/  ISETP.GT.U32.AND P1, PT, R5, R201, PT ;  /* 0x000000c90500720c */ /* 0x000fe20003f24070 */
[--C-:B------:R-:W-:Y:S01]  /*2310*/  @!P2 IMAD.IADD R199, R199, 0x1, -R5.reuse ;  /* 0x00000001c7c7a824 */ /* 0x100fe200078e0a05 */
[----:B------:R-:W-:Y:S01]  /*2320*/  ISETP.GT.U32.AND P2, PT, R5, R205, PT ;  /* 0x000000cd0500720c */ /* 0x000fe20003f44070 */
[----:B------:R-:W-:Y:S01]  /*2330*/  @!P4 IMAD.IADD R203, R203, 0x1, -R5 ;  /* 0x00000001cbcbc824 */ /* 0x000fe200078e0a05 */
[----:B------:R-:W-:Y:S01]  /*2340*/  ISETP.GT.U32.AND P4, PT, R5, R207, PT ;  /* 0x000000cf0500720c */ /* 0x000fe20003f84070 */
[----:B------:R-:W-:-:S04]  /*2350*/  IMAD.HI.U32 R8, R6, R209, RZ ;  /* 0x000000d106087227 */ /* 0x000fc800078e00ff */
[----:B------:R-:W-:Y:S01]  /*2360*/  @!P0 IMAD.IADD R197, R197, 0x1, -R5 ;  /* 0x00000001c5c58824 */ /* 0x000fe200078e0a05 */
[----:B------:R-:W-:Y:S01]  /*2370*/  ISETP.GE.AND P0, PT, R15, RZ, PT ;  /* 0x000000ff0f00720c */ /* 0x000fe20003f06270 */
[----:B------:R-:W-:Y:S02]  /*2380*/  IMAD.MOV R8, RZ, RZ, -R8 ;  /* 0x000000ffff087224 */ /* 0x000fe400078e0a08 */
[C---:B------:R-:W-:Y:S02]  /*2390*/  VIADD R7, R0.reuse, 0x60 ;  /* 0x0000006000077836 */ /* 0x040fe40000000000 */
[----:B------:R-:W-:Y:S02]  /*23a0*/  IMAD R209, R5, R8, R209 ;  /* 0x0000000805d17224 */ /* 0x000fe400078e02d1 */
[--C-:B------:R-:W-:Y:S01]  /*23b0*/  @!P1 IMAD.IADD R201, R201, 0x1, -R5.reuse ;  /* 0x00000001c9c99824 */ /* 0x100fe200078e0a05 */
[----:B------:R-:W-:Y:S01]  /*23c0*/  IABS R211, R7 ;  /* 0x0000000700d37213 */ /* 0x000fe20000000000 */
[----:B------:R-:W-:Y:S01]  /*23d0*/  @!P2 IMAD.IADD R205, R205, 0x1, -R5 ;  /* 0x00000001cdcda824 */ /* 0x000fe200078e0a05 */
[----:B------:R-:W-:Y:S01]  /*23e0*/  ISETP.GE.AND P1, PT, R17, RZ, PT ;  /* 0x000000ff1100720c */ /* 0x000fe20003f26270 */
[----:B------:R-:W-:-:S02]  /*23f0*/  VIADD R8, R0, 0x5f ;  /* 0x0000005f00087836 */ /* 0x000fc40000000000 */
[----:B------:R-:W-:Y:S01]  /*2400*/  @!P4 IMAD.IADD R207, R207, 0x1, -R5 ;  /* 0x00000001cfcfc824 */ /* 0x000fe200078e0a05 */
[----:B------:R-:W-:Y:S01]  /*2410*/  ISETP.GT.U32.AND P2, PT, R5, R205, PT ;  /* 0x000000cd0500720c */ /* 0x000fe20003f44070 */
[----:B------:R-:W-:Y:S01]  /*2420*/  @!P3 IMAD.MOV R201, RZ, RZ, -R201 ;  /* 0x000000ffffc9b224 */ /* 0x000fe200078e0ac9 */
[----:B------:R-:W-:Y:S01]  /*2430*/  ISETP.GE.AND P3, PT, R7, RZ, PT ;  /* 0x000000ff0700720c */ /* 0x000fe20003f66270 */
[----:B------:R-:W-:Y:S01]  /*2440*/  IMAD.HI.U32 R7, R6, R211, RZ ;  /* 0x000000d306077227 */ /* 0x000fe200078e00ff */
[----:B------:R-:W-:Y:S02]  /*2450*/  IABS R213, R8 ;  /* 0x0000000800d57213 */ /* 0x000fe40000000000 */
[----:B------:R-:W-:Y:S01]  /*2460*/  ISETP.GT.U32.AND P4, PT, R5, R207, PT ;  /* 0x000000cf0500720c */ /* 0x000fe20003f84070 */
[----:B------:R-:W-:Y:S01]  /*2470*/  @!P6 IMAD.MOV R197, RZ, RZ, -R197 ;  /* 0x000000ffffc5e224 */ /* 0x000fe200078e0ac5 */
[----:B------:R-:W-:Y:S01]  /*2480*/  ISETP.GE.AND P6, PT, R11, RZ, PT ;  /* 0x000000ff0b00720c */ /* 0x000fe20003fc6270 */
[----:B------:R-:W-:Y:S01]  /*2490*/  @!P0 IMAD.MOV R203, RZ, RZ, -R203 ;  /* 0x000000ffffcb8224 */ /* 0x000fe200078e0acb */
[----:B------:R-:W-:Y:S01]  /*24a0*/  ISETP.GE.AND P0, PT, R8, RZ, PT ;  /* 0x000000ff0800720c */ /* 0x000fe20003f06270 */
[----:B------:R-:W-:-:S04]  /*24b0*/  IMAD.HI.U32 R8, R6, R213, RZ ;  /* 0x000000d506087227 */ /* 0x000fc800078e00ff */
[----:B------:R-:W-:Y:S02]  /*24c0*/  IMAD.MOV R24, RZ, RZ, -R7 ;  /* 0x000000ffff187224 */ /* 0x000fe400078e0a07 */
[----:B------:R-:W-:Y:S02]  /*24d0*/  IMAD.MOV R8, RZ, RZ, -R8 ;  /* 0x000000ffff087224 */ /* 0x000fe400078e0a08 */
[----:B------:R-:W-:Y:S02]  /*24e0*/  IMAD R211, R5, R24, R211 ;  /* 0x0000001805d37224 */ /* 0x000fe400078e02d3 */
[----:B------:R-:W-:Y:S01]  /*24f0*/  @!P2 IMAD.IADD R205, R205, 0x1, -R5 ;  /* 0x00000001cdcda824 */ /* 0x000fe200078e0a05 */
[C---:B------:R-:W-:Y:S01]  /*2500*/  ISETP.GT.U32.AND P2, PT, R5.reuse, R209, PT ;  /* 0x000000d10500720c */ /* 0x040fe20003f44070 */
[----:B------:R-:W-:Y:S02]  /*2510*/  IMAD R213, R5, R8, R213 ;  /* 0x0000000805d57224 */ /* 0x000fe400078e02d5 */
[----:B------:R-:W-:Y:S01]  /*2520*/  @!P4 IMAD.IADD R207, R207, 0x1, -R5 ;  /* 0x00000001cfcfc824 */ /* 0x000fe200078e0a05 */
[C---:B------:R-:W-:Y:S01]  /*2530*/  ISETP.GT.U32.AND P4, PT, R5.reuse, R211, PT ;  /* 0x000000d30500720c */ /* 0x040fe20003f84070 */
[----:B------:R-:W-:Y:S01]  /*2540*/  @!P6 IMAD.MOV R205, RZ, RZ, -R205 ;  /* 0x000000ffffcde224 */ /* 0x000fe200078e0acd */
[----:B------:R-:W-:Y:S01]  /*2550*/  ISETP.GT.U32.AND P6, PT, R5, R213, PT ;  /* 0x000000d50500720c */ /* 0x000fe20003fc4070 */
[----:B------:R-:W-:-:S02]  /*2560*/  VIADD R11, R0, 0x5e ;  /* 0x0000005e000b7836 */ /* 0x000fc40000000000 */
[----:B------:R-:W-:Y:S01]  /*2570*/  @!P5 IMAD.MOV R199, RZ, RZ, -R199 ;  /* 0x000000ffffc7d224 */ /* 0x000fe200078e0ac7 */
[----:B------:R-:W-:Y:S01]  /*2580*/  ISETP.GE.AND P5, PT, R13, RZ, PT ;  /* 0x000000ff0d00720c */ /* 0x000fe20003fa6270 */
[C---:B------:R-:W-:Y:S01]  /*2590*/  VIADD R13, R0.reuse, 0x5d ;  /* 0x0000005d000d7836 */ /* 0x040fe20000000000 */
[----:B------:R-:W-:Y:S01]  /*25a0*/  IABS R215, R11 ;  /* 0x0000000b00d77213 */ /* 0x000fe20000000000 */
[--C-:B------:R-:W-:Y:S02]  /*25b0*/  @!P2 IMAD.IADD R209, R209, 0x1, -R5.reuse ;  /* 0x00000001d1d1a824 */ /* 0x100fe400078e0a05 */
[----:B------:R-:W-:Y:S01]  /*25c0*/  VIADD R15, R0, 0x5c ;  /* 0x0000005c000f7836 */ /* 0x000fe20000000000 */
[----:B------:R-:W-:Y:S01]  /*25d0*/  IABS R234, R13 ;  /* 0x0000000d00ea7213 */ /* 0x000fe20000000000 */
[--C-:B------:R-:W-:Y:S01]  /*25e0*/  @!P4 IMAD.IADD R211, R211, 0x1, -R5.reuse ;  /* 0x00000001d3d3c824 */ /* 0x100fe200078e0a05 */
[----:B------:R-:W-:Y:S01]  /*25f0*/  ISETP.GT.U32.AND P2, PT, R5, R209, PT ;  /* 0x000000d10500720c */ /* 0x000fe20003f44070 */
[----:B------:R-:W-:Y:S01]  /*2600*/  @!P6 IMAD.IADD R213, R213, 0x1, -R5 ;  /* 0x00000001d5d5e824 */ /* 0x000fe200078e0a05 */
[----:B------:R-:W-:Y:S01]  /*2610*/  IABS R232, R15 ;  /* 0x0000000f00e87213 */ /* 0x000fe20000000000 */
[----:B------:R-:W-:Y:S01]  /*2620*/  IMAD.HI.U32 R7, R6, R215, RZ ;  /* 0x000000d706077227 */ /* 0x000fe200078e00ff */
[----:B------:R-:W-:-:S02]  /*2630*/  ISETP.GT.U32.AND P4, PT, R5, R211, PT ;  /* 0x000000d30500720c */ /* 0x000fc40003f84070 */
[----:B------:R-:W-:Y:S01]  /*2640*/  ISETP.GT.U32.AND P6, PT, R5, R213, PT ;  /* 0x000000d50500720c */ /* 0x000fe20003fc4070 */
[----:B------:R-:W-:-:S04]  /*2650*/  IMAD.HI.U32 R8, R6, R234, RZ ;  /* 0x000000ea06087227 */ /* 0x000fc800078e00ff */
[----:B------:R-:W-:Y:S02]  /*2660*/  IMAD.MOV R24, RZ, RZ, -R7 ;  /* 0x000000ffff187224 */ /* 0x000fe400078e0a07 */
[----:B------:R-:W-:Y:S02]  /*2670*/  IMAD.MOV R8, RZ, RZ, -R8 ;  /* 0x000000ffff087224 */ /* 0x000fe400078e0a08 */
[C---:B------:R-:W-:Y:S02]  /*2680*/  IMAD R215, R5.reuse, R24, R215 ;  /* 0x0000001805d77224 */ /* 0x040fe400078e02d7 */
[----:B------:R-:W-:Y:S02]  /*2690*/  VIADD R17, R0, 0x5b ;  /* 0x0000005b00117836 */ /* 0x000fe40000000000 */
[----:B------:R-:W-:Y:S02]  /*26a0*/  IMAD R234, R5, R8, R234 ;  /* 0x0000000805ea7224 */ /* 0x000fe400078e02ea */
[----:B------:R-:W-:Y:S01]  /*26b0*/  @!P4 IMAD.IADD R211, R211, 0x1, -R5 ;  /* 0x00000001d3d3c824 */ /* 0x000fe200078e0a05 */
[----:B------:R-:W-:Y:S01]  /*26c0*/  IABS R230, R17 ;  /* 0x0000001100e67213 */ /* 0x000fe20000000000 */
[----:B------:R-:W-:Y:S01]  /*26d0*/  IMAD.HI.U32 R7, R6, R232, RZ ;  /* 0x000000e806077227 */ /* 0x000fe200078e00ff */
[----:B------:R-:W-:-:S03]  /*26e0*/  ISETP.GT.U32.AND P4, PT, R5, R215, PT ;  /* 0x000000d70500720c */ /* 0x000fc60003f84070 */
[----:B------:R-:W-:Y:S01]  /*26f0*/  @!P5 IMAD.MOV R207, RZ, RZ, -R207 ;  /* 0x000000ffffcfd224 */ /* 0x000fe200078e0acf */
[----:B------:R-:W-:Y:S01]  /*2700*/  ISETP.GE.AND P5, PT, R11, RZ, PT ;  /* 0x000000ff0b00720c */ /* 0x000fe20003fa6270 */
[----:B------:R-:W-:Y:S01]  /*2710*/  @!P6 IMAD.IADD R213, R213, 0x1, -R5 ;  /* 0x00000001d5d5e824 */ /* 0x000fe200078e0a05 */
[----:B------:R-:W-:Y:S01]  /*2720*/  ISETP.GT.U32.AND P6, PT, R5, R234, PT ;  /* 0x000000ea0500720c */ /* 0x000fe20003fc4070 */
[----:B------:R-:W-:Y:S02]  /*2730*/  IMAD.MOV R11, RZ, RZ, -R7 ;  /* 0x000000ffff0b7224 */ /* 0x000fe400078e0a07 */
[----:B------:R-:W-:-:S04]  /*2740*/  IMAD.HI.U32 R7, R6, R230, RZ ;  /* 0x000000e606077227 */ /* 0x000fc800078e00ff */
[----:B------:R-:W-:Y:S01]  /*2750*/  @!P2 IMAD.IADD R209, R209, 0x1, -R5 ;  /* 0x00000001d1d1a824 */ /* 0x000fe200078e0a05 */
[----:B------:R-:W-:Y:S01]  /*2760*/  ISETP.GE.AND P2, PT, R13, RZ, PT ;  /* 0x000000ff0d00720c */ /* 0x000fe20003f46270 */
[----:B------:R-:W-:Y:S02]  /*2770*/  IMAD R232, R5, R11, R232 ;  /* 0x0000000b05e87224 */ /* 0x000fe400078e02e8 */
[----:B------:R-:W-:Y:S02]  /*2780*/  IMAD.MOV R13, RZ, RZ, -R7 ;  /* 0x000000ffff0d7224 */ /* 0x000fe400078e0a07 */
[--C-:B------:R-:W-:Y:S01]  /*2790*/  @!P4 IMAD.IADD R215, R215, 0x1, -R5.reuse ;  /* 0x00000001d7d7c824 */ /* 0x100fe200078e0a05 */
[C---:B------:R-:W-:Y:S01]  /*27a0*/  ISETP.GT.U32.AND P4, PT, R5.reuse, R232, PT ;  /* 0x000000e80500720c */ /* 0x040fe20003f84070 */
[----:B------:R-:W-:Y:S02]  /*27b0*/  IMAD R230, R5, R13, R230 ;  /* 0x0000000d05e67224 */ /* 0x000fe400078e02e6 */
[----:B------:R-:W-:-:S02]  /*27c0*/  @!P6 IMAD.IADD R234, R234, 0x1, -R5 ;  /* 0x00000001eaeae824 */ /* 0x000fc400078e0a05 */
[----:B------:R-:W-:Y:S01]  /*27d0*/  IMAD.HI.U32 R8, R6, R228, RZ ;  /* 0x000000e406087227 */ /* 0x000fe200078e00ff */
[----:B------:R-:W-:-:S03]  /*27e0*/  ISETP.GT.U32.AND P6, PT, R5, R230, PT ;  /* 0x000000e60500720c */ /* 0x000fc60003fc4070 */
[----:B------:R-:W-:-:S04]  /*27f0*/  IMAD.HI.U32 R7, R6, R224, RZ ;  /* 0x000000e006077227 */ /* 0x000fc800078e00ff */
[----:B------:R-:W-:Y:S01]  /*2800*/  @!P4 IMAD.IADD R232, R232, 0x1, -R5 ;  /* 0x00000001e8e8c824 */ /* 0x000fe200078e0a05 */
[----:B------:R-:W-:Y:S01]  /*2810*/  ISETP.GT.U32.AND P4, PT, R5, R215, PT ;  /* 0x000000d70500720c */ /* 0x000fe20003f84070 */
[----:B------:R-:W-:-:S04]  /*2820*/  IMAD.HI.U32 R11, R6, R226, RZ ;  /* 0x000000e2060b7227 */ /* 0x000fc800078e00ff */
[----:B------:R-:W-:Y:S01]  /*2830*/  @!P6 IMAD.IADD R230, R230, 0x1, -R5 ;  /* 0x00000001e6e6e824 */ /* 0x000fe200078e0a05 */
[C---:B------:R-:W-:Y:S01]  /*2840*/  ISETP.GT.U32.AND P6, PT, R5.reuse, R232, PT ;  /* 0x000000e80500720c */ /* 0x040fe20003fc4070 */
[----:B------:R-:W-:Y:S02]  /*2850*/  IMAD.MOV R8, RZ, RZ, -R8 ;  /* 0x000000ffff087224 */ /* 0x000fe400078e0a08 */
[----:B------:R-:W-:Y:S02]  /*2860*/  IMAD.MOV R7, RZ, RZ, -R7 ;  /* 0x000000ffff077224 */ /* 0x000fe400078e0a07 */
[----:B------:R-:W-:Y:S01]  /*2870*/  @!P1 IMAD.MOV R209, RZ, RZ, -R209 ;  /* 0x000000ffffd19224 */ /* 0x000fe200078e0ad1 */
[C---:B------:R-:W-:Y:S01]  /*2880*/  ISETP.GT.U32.AND P1, PT, R5.reuse, R234, PT ;  /* 0x000000ea0500720c */ /* 0x040fe20003f24070 */
[----:B------:R-:W-:Y:S01]  /*2890*/  @!P3 IMAD.MOV R211, RZ, RZ, -R211 ;  /* 0x000000ffffd3b224 */ /* 0x000fe200078e0ad3 */
[----:B------:R-:W-:Y:S01]  /*28a0*/  ISETP.GT.U32.AND P3, PT, R5, R230, PT ;  /* 0x000000e60500720c */ /* 0x000fe20003f64070 */
[----:B------:R-:W-:-:S02]  /*28b0*/  IMAD.MOV R11, RZ, RZ, -R11 ;  /* 0x000000ffff0b7224 */ /* 0x000fc400078e0a0b */
[C---:B------:R-:W-:Y:S02]  /*28c0*/  VIADD R13, R0.reuse, 0x56 ;  /* 0x00000056000d7836 */ /* 0x040fe40000000000 */
[C---:B------:R-:W-:Y:S02]  /*28d0*/  IMAD R228, R5.reuse, R8, R228 ;  /* 0x0000000805e47224 */ /* 0x040fe400078e02e4 */
[C---:B------:R-:W-:Y:S01]  /*28e0*/  IMAD R224, R5.reuse, R7, R224 ;  /* 0x0000000705e07224 */ /* 0x040fe200078e02e0 */
[----:B------:R-:W-:Y:S01]  /*28f0*/  IABS R220, R13 ;  /* 0x0000000d00dc7213 */ /* 0x000fe20000000000 */
[C---:B------:R-:W-:Y:S02]  /*2900*/  IMAD R226, R5.reuse, R11, R226 ;  /* 0x0000000b05e27224 */ /* 0x040fe400078e02e2 */
[----:B------:R-:W-:Y:S02]  /*2910*/  VIADD R11, R0, 0x57 ;  /* 0x00000057000b7836 */ /* 0x000fe40000000000 */
[----:B------:R-:W-:Y:S01]  /*2920*/  @!P0 IMAD.MOV R213, RZ, RZ, -R213 ;  /* 0x000000ffffd58224 */ /* 0x000fe200078e0ad5 */
[C---:B------:R-:W-:Y:S01]  /*2930*/  ISETP.GT.U32.AND P0, PT, R5.reuse, R228, PT ;  /* 0x000000e40500720c */ /* 0x040fe20003f04070 */
[----:B------:R-:W-:Y:S01]  /*2940*/  @!P6 IMAD.IADD R232, R232, 0x1, -R5 ;  /* 0x00000001e8e8e824 */ /* 0x000fe200078e0a05 */
[----:B------:R-:W-:Y:S01]  /*2950*/  ISETP.GT.U32.AND P6, PT, R5, R224, PT ;  /* 0x000000e00500720c */ /* 0x000fe20003fc4070 */
[----:B------:R-:W-:Y:S01]  /*2960*/  IMAD.HI.U32 R8, R6, R220, RZ ;  /* 0x000000dc06087227 */ /* 0x000fe200078e00ff */
[----:B------:R-:W-:-:S03]  /*2970*/  IABS R222, R11 ;  /* 0x0000000b00de7213 */ /* 0x000fc60000000000 */
[--C-:B------:R-:W-:Y:S01]  /*2980*/  @!P1 IMAD.IADD R234, R234, 0x1, -R5.reuse ;  /* 0x00000001eaea9824 */ /* 0x100fe200078e0a05 */
[----:B------:R-:W-:Y:S01]  /*2990*/  ISETP.GE.AND P1, PT, R15, RZ, PT ;  /* 0x000000ff0f00720c */ /* 0x000fe20003f26270 */
[----:B------:R-:W-:Y:S01]  /*29a0*/  @!P3 IMAD.IADD R230, R230, 0x1, -R5 ;  /* 0x00000001e6e6b824 */ /* 0x000fe200078e0a05 */
[----:B------:R-:W-:Y:S01]  /*29b0*/  ISETP.GE.AND P3, PT, R17, RZ, PT ;  /* 0x000000ff1100720c */ /* 0x000fe20003f66270 */
[----:B------:R-:W-:Y:S02]  /*29c0*/  IMAD.MOV R8, RZ, RZ, -R8 ;  /* 0x000000ffff087224 */ /* 0x000fe400078e0a08 */
[----:B------:R-:W-:-:S04]  /*29d0*/  IMAD.HI.U32 R7, R6, R222, RZ ;  /* 0x000000de06077227 */ /* 0x000fc800078e00ff */
[----:B------:R-:W-:Y:S02]  /*29e0*/  IMAD R220, R5, R8, R220 ;  /* 0x0000000805dc7224 */ /* 0x000fe400078e02dc */
[----:B------:R-:W-:Y:S01]  /*29f0*/  @!P4 IMAD.IADD R215, R215, 0x1, -R5 ;  /* 0x00000001d7d7c824 */ /* 0x000fe200078e0a05 */
[----:B------:R-:W-:Y:S01]  /*2a00*/  ISETP.GT.U32.AND P4, PT, R5, R226, PT ;  /* 0x000000e20500720c */ /* 0x000fe20003f84070 */
[----:B------:R-:W-:Y:S02]  /*2a10*/  IMAD.MOV R7, RZ, RZ, -R7 ;  /* 0x000000ffff077224 */ /* 0x000fe400078e0a07 */
[--C-:B------:R-:W-:Y:S01]  /*2a20*/  @!P0 IMAD.IADD R228, R228, 0x1, -R5.reuse ;  /* 0x00000001e4e48824 */ /* 0x100fe200078e0a05 */
[----:B------:R-:W-:Y:S01]  /*2a30*/  ISETP.GE.AND P0, PT, R19, RZ, PT ;  /* 0x000000ff1300720c */ /* 0x000fe20003f06270 */
[----:B------:R-:W-:Y:S02]  /*2a40*/  VIADD R8, R0, 0x55 ;  /* 0x0000005500087836 */ /* 0x000fe40000000000 */
[----:B------:R-:W-:-:S02]  /*2a50*/  @!P6 IMAD.IADD R224, R224, 0x1, -R5 ;  /* 0x00000001e0e0e824 */ /* 0x000fc400078e0a05 */
[C---:B------:R-:W-:Y:S01]  /*2a60*/  IMAD R222, R5.reuse, R7, R222 ;  /* 0x0000000705de7224 */ /* 0x040fe200078e02de */
[----:B------:R-:W-:Y:S01]  /*2a70*/  IABS R218, R8 ;  /* 0x0000000800da7213 */ /* 0x000fe20000000000 */
[----:B------:R-:W-:Y:S01]  /*2a80*/  @!P5 IMAD.MOV R215, RZ, RZ, -R215 ;  /* 0x000000ffffd7d224 */ /* 0x000fe200078e0ad7 */
[C---:B------:R-:W-:Y:S01]  /*2a90*/  ISETP.GT.U32.AND P5, PT, R5.reuse, R228, PT ;  /* 0x000000e40500720c */ /* 0x040fe20003fa4070 */
[----:B------:R-:W-:Y:S01]  /*2aa0*/  @!P1 IMAD.MOV R232, RZ, RZ, -R232 ;  /* 0x000000ffffe89224 */ /* 0x000fe200078e0ae8 */
[C---:B------:R-:W-:Y:S01]  /*2ab0*/  ISETP.GT.U32.AND P6, PT, R5.reuse, R224, PT ;  /* 0x000000e00500720c */ /* 0x040fe20003fc4070 */
[----:B------:R-:W-:Y:S01]  /*2ac0*/  @!P3 IMAD.MOV R230, RZ, RZ, -R230 ;  /* 0x000000ffffe6b224 */ /* 0x000fe200078e0ae6 */
[----:B------:R-:W-:Y:S01]  /*2ad0*/  ISETP.GT.U32.AND P1, PT, R5, R222, PT ;  /* 0x000000de0500720c */ /* 0x000fe20003f24070 */
[----:B------:R-:W-:Y:S01]  /*2ae0*/  IMAD.HI.U32 R7, R6, R218, RZ ;  /* 0x000000da06077227 */ /* 0x000fe200078e00ff */
[----:B------:R-:W-:-:S03]  /*2af0*/  ISETP.GE.AND P3, PT, R23, RZ, PT ;  /* 0x000000ff1700720c */ /* 0x000fc60003f66270 */
[----:B------:R-:W-:Y:S02]  /*2b00*/  IMAD.MOV R7, RZ, RZ, -R7 ;  /* 0x000000ffff077224 */ /* 0x000fe400078e0a07 */
[----:B------:R-:W-:Y:S02]  /*2b10*/  VIADD R15, R0, 0x54 ;  /* 0x00000054000f7836 */ /* 0x000fe40000000000 */
[--C-:B------:R-:W-:Y:S01]  /*2b20*/  @!P5 IMAD.IADD R228, R228, 0x1, -R5.reuse ;  /* 0x00000001e4e4d824 */ /* 0x100fe200078e0a05 */
[C---:B------:R-:W-:Y:S01]  /*2b30*/  ISETP.GT.U32.AND P5, PT, R5.reuse, R220, PT ;  /* 0x000000dc0500720c */ /* 0x040fe20003fa4070 */
[--C-:B------:R-:W-:Y:S01]  /*2b40*/  @!P6 IMAD.IADD R224, R224, 0x1, -R5.reuse ;  /* 0x00000001e0e0e824 */ /* 0x100fe200078e0a05 */
[----:B------:R-:W-:Y:S01]  /*2b50*/  IABS R216, R15 ;  /* 0x0000000f00d87213 */ /* 0x000fe20000000000 */
[----:B------:R-:W-:Y:S01]  /*2b60*/  IMAD R218, R5, R7, R218 ;  /* 0x0000000705da7224 */ /* 0x000fe200078e02da */
[----:B------:R-:W-:Y:S01]  /*2b70*/  ISETP.GE.AND P6, PT, R13, RZ, PT ;  /* 0x000000ff0d00720c */ /* 0x000fe20003fc6270 */
[----:B------:R-:W-:Y:S01]  /*2b80*/  @!P1 IMAD.IADD R222, R222, 0x1, -R5 ;  /* 0x00000001dede9824 */ /* 0x000fe200078e0a05 */
[----:B------:R-:W-:Y:S01]  /*2b90*/  ISETP.GE.AND P1, PT, R8, RZ, PT ;  /* 0x000000ff0800720c */ /* 0x000fe20003f26270 */
[----:B------:R-:W-:Y:S01]  /*2ba0*/  @!P3 IMAD.MOV R224, RZ, RZ, -R224 ;  /* 0x000000ffffe0b224 */ /* 0x000fe200078e0ae0 */
[C---:B------:R-:W-:Y:S01]  /*2bb0*/  ISETP.GT.U32.AND P3, PT, R5.reuse, R218, PT ;  /* 0x000000da0500720c */ /* 0x040fe20003f64070 */
[----:B------:R-:W-:Y:S01]  /*2bc0*/  @!P0 IMAD.MOV R228, RZ, RZ, -R228 ;  /* 0x000000ffffe48224 */ /* 0x000fe200078e0ae4 */
[----:B------:R-:W-:Y:S01]  /*2bd0*/  ISETP.GT.U32.AND P0, PT, R5, R222, PT ;  /* 0x000000de0500720c */ /* 0x000fe20003f04070 */
[----:B------:R-:W-:-:S02]  /*2be0*/  VIADD R7, R0, 0x53 ;  /* 0x0000005300077836 */ /* 0x000fc40000000000 */
[--C-:B------:R-:W-:Y:S02]  /*2bf0*/  @!P5 IMAD.IADD R220, R220, 0x1, -R5.reuse ;  /* 0x00000001dcdcd824 */ /* 0x100fe400078e0a05 */
[--C-:B------:R-:W-:Y:S01]  /*2c00*/  @!P4 IMAD.IADD R226, R226, 0x1, -R5.reuse ;  /* 0x00000001e2e2c824 */ /* 0x100fe200078e0a05 */
[----:B------:R-:W-:Y:S01]  /*2c10*/  IABS R214, R7 ;  /* 0x0000000700d67213 */ /* 0x000fe20000000000 */
[----:B------:R-:W-:Y:S01]  /*2c20*/  IMAD.HI.U32 R8, R6, R216, RZ ;  /* 0x000000d806087227 */ /* 0x000fe200078e00ff */
[----:B------:R-:W-:Y:S02]  /*2c30*/  ISETP.GT.U32.AND P5, PT, R5, R220, PT ;  /* 0x000000dc0500720c */ /* 0x000fe40003fa4070 */
[----:B------:R-:W-:Y:S01]  /*2c40*/  ISETP.GE.AND P4, PT, R21, RZ, PT ;  /* 0x000000ff1500720c */ /* 0x000fe20003f86270 */
[--C-:B------:R-:W-:Y:S02]  /*2c50*/  @!P3 IMAD.IADD R218, R218, 0x1, -R5.reuse ;  /* 0x00000001dadab824 */ /* 0x100fe400078e0a05 */
[----:B------:R-:W-:Y:S01]  /*2c60*/  @!P2 IMAD.MOV R234, RZ, RZ, -R234 ;  /* 0x000000ffffeaa224 */ /* 0x000fe200078e0aea */
[----:B------:R-:W-:Y:S01]  /*2c70*/  ISETP.GT.U32.AND P2, PT, R5, R226, PT ;  /* 0x000000e20500720c */ /* 0x000fe20003f44070 */
[----:B------:R-:W-:Y:S01]  /*2c80*/  @!P0 IMAD.IADD R222, R222, 0x1, -R5 ;  /* 0x00000001dede8824 */ /* 0x000fe200078e0a05 */
[----:B------:R-:W-:Y:S01]  /*2c90*/  ISETP.GE.AND P0, PT, R7, RZ, PT ;  /* 0x000000ff0700720c */ /* 0x000fe20003f06270 */
[----:B------:R-:W-:Y:S01]  /*2ca0*/  IMAD.MOV R8, RZ, RZ, -R8 ;  /* 0x000000ffff087224 */ /* 0x000fe200078e0a08 */
[----:B------:R-:W-:Y:S01]  /*2cb0*/  ISETP.GT.U32.AND P3, PT, R5, R218, PT ;  /* 0x000000da0500720c */ /* 0x000fe20003f64070 */
[----:B------:R-:W-:-:S04]  /*2cc0*/  IMAD.HI.U32 R7, R6, R214, RZ ;  /* 0x000000d606077227 */ /* 0x000fc800078e00ff */
[C---:B------:R-:W-:Y:S02]  /*2cd0*/  IMAD R216, R5.reuse, R8, R216 ;  /* 0x0000000805d87224 */ /* 0x040fe400078e02d8 */
[----:B------:R-:W-:Y:S02]  /*2ce0*/  VIADD R13, R0, 0x51 ;  /* 0x00000051000d7836 */ /* 0x000fe40000000000 */
[----:B------:R-:W-:Y:S02]  /*2cf0*/  IMAD.MOV R7, RZ, RZ, -R7 ;  /* 0x000000ffff077224 */ /* 0x000fe400078e0a07 */
[--C-:B------:R-:W-:Y:S01]  /*2d00*/  @!P5 IMAD.IADD R220, R220, 0x1, -R5.reuse ;  /* 0x00000001dcdcd824 */ /* 0x100fe200078e0a05 */
[C---:B------:R-:W-:Y:S01]  /*2d10*/  ISETP.GT.U32.AND P5, PT, R5.reuse, R216, PT ;  /* 0x000000d80500720c */ /* 0x040fe20003fa4070 */
[----:B------:R-:W-:Y:S01]  /*2d20*/  IMAD R214, R5, R7, R214 ;  /* 0x0000000705d67224 */ /* 0x000fe200078e02d6 */
[----:B------:R-:W-:Y:S01]  /*2d30*/  IABS R210, R13 ;  /* 0x0000000d00d27213 */ /* 0x000fe20000000000 */
[--C-:B------:R-:W-:Y:S01]  /*2d40*/  @!P2 IMAD.IADD R226, R226, 0x1, -R5.reuse ;  /* 0x00000001e2e2a824 */ /* 0x100fe200078e0a05 */
[----:B------:R-:W-:Y:S01]  /*2d50*/  ISETP.GE.AND P2, PT, R11, RZ, PT ;  /* 0x000000ff0b00720c */ /* 0x000fe20003f46270 */
[----:B------:R-:W-:Y:S01]  /*2d60*/  @!P3 IMAD.IADD R218, R218, 0x1, -R5 ;  /* 0x00000001dadab824 */ /* 0x000fe200078e0a05 */
[----:B------:R-:W-:Y:S01]  /*2d70*/  ISETP.GT.U32.AND P3, PT, R5, R214, PT ;  /* 0x000000d60500720c */ /* 0x000fe20003f64070 */
[----:B------:R-:W-:-:S04]  /*2d80*/  IMAD.HI.U32 R11, R6, R210, RZ ;  /* 0x000000d2060b7227 */ /* 0x000fc800078e00ff */
[----:B------:R-:W-:Y:S02]  /*2d90*/  VIADD R8, R0, 0x52 ;  /* 0x0000005200087836 */ /* 0x000fe40000000000 */
[----:B------:R-:W-:Y:S02]  /*2da0*/  IMAD.MOV R11, RZ, RZ, -R11 ;  /* 0x000000ffff0b7224 */ /* 0x000fe400078e0a0b */
[--C-:B------:R-:W-:Y:S01]  /*2db0*/  @!P5 IMAD.IADD R216, R216, 0x1, -R5.reuse ;  /* 0x00000001d8d8d824 */ /* 0x100fe200078e0a05 */
[----:B------:R-:W-:Y:S01]  /*2dc0*/  IABS R212, R8 ;  /* 0x0000000800d47213 */ /* 0x000fe20000000000 */
[C---:B------:R-:W-:Y:S02]  /*2dd0*/  IMAD R210, R5.reuse, R11, R210 ;  /* 0x0000000b05d27224 */ /* 0x040fe400078e02d2 */
[----:B------:R-:W-:Y:S01]  /*2de0*/  @!P2 IMAD.MOV R222, RZ, RZ, -R222 ;  /* 0x000000ffffdea224 */ /* 0x000fe200078e0ade */
[----:B------:R-:W-:Y:S01]  /*2df0*/  ISETP.GE.AND P2, PT, R8, RZ, PT ;  /* 0x000000ff0800720c */ /* 0x000fe20003f46270 */
[----:B------:R-:W-:Y:S01]  /*2e00*/  @!P3 IMAD.IADD R214, R214, 0x1, -R5 ;  /* 0x00000001d6d6b824 */ /* 0x000fe200078e0a05 */
[C---:B------:R-:W-:Y:S01]  /*2e10*/  ISETP.GT.U32.AND P5, PT, R5.reuse, R216, PT ;  /* 0x000000d80500720c */ /* 0x040fe20003fa4070 */
[----:B------:R-:W-:Y:S01]  /*2e20*/  IMAD.HI.U32 R8, R6, R212, RZ ;  /* 0x000000d406087227 */ /* 0x000fe200078e00ff */
[----:B------:R-:W-:-:S03]  /*2e30*/  ISETP.GT.U32.AND P3, PT, R5, R210, PT ;  /* 0x000000d20500720c */ /* 0x000fc60003f64070 */
[----:B------:R-:W-:Y:S01]  /*2e40*/  @!P4 IMAD.MOV R226, RZ, RZ, -R226 ;  /* 0x000000ffffe2c224 */ /* 0x000fe200078e0ae2 */
[----:B------:R-:W-:Y:S01]  /*2e50*/  ISETP.GE.AND P4, PT, R15, RZ, PT ;  /* 0x000000ff0f00720c */ /* 0x000fe20003f86270 */
[----:B------:R-:W-:Y:S02]  /*2e60*/  IMAD.MOV R8, RZ, RZ, -R8 ;  /* 0x000000ffff087224 */ /* 0x000fe400078e0a08 */
[C---:B------:R-:W-:Y:S02]  /*2e70*/  VIADD R15, R0.reuse, 0x4e ;  /* 0x0000004e000f7836 */ /* 0x040fe40000000000 */
[C---:B------:R-:W-:Y:S02]  /*2e80*/  IMAD R212, R5.reuse, R8, R212 ;  /* 0x0000000805d47224 */ /* 0x040fe400078e02d4 */
[----:B------:R-:W-:Y:S01]  /*2e90*/  VIADD R8, R0, 0x50 ;  /* 0x0000005000087836 */ /* 0x000fe20000000000 */
[----:B------:R-:W-:Y:S01]  /*2ea0*/  IABS R204, R15 ;  /* 0x0000000f00cc7213 */ /* 0x000fe20000000000 */
[--C-:B------:R-:W-:Y:S01]  /*2eb0*/  @!P5 IMAD.IADD R216, R216, 0x1, -R5.reuse ;  /* 0x00000001d8d8d824 */ /* 0x100fe200078e0a05 */
[----:B------:R-:W-:Y:S01]  /*2ec0*/  ISETP.GT.U32.AND P5, PT, R5, R212, PT ;  /* 0x000000d40500720c */ /* 0x000fe20003fa4070 */
[----:B------:R-:W-:Y:S01]  /*2ed0*/  VIADD R17, R0, 0x4d ;  /* 0x0000004d00117836 */ /* 0x000fe20000000000 */
[----:B------:R-:W-:Y:S01]  /*2ee0*/  IABS R208, R8 ;  /* 0x0000000800d07213 */ /* 0x000fe20000000000 */
[----:B------:R-:W-:-:S02]  /*2ef0*/  @!P3 IMAD.IADD R210, R210, 0x1, -R5 ;  /* 0x00000001d2d2b824 */ /* 0x000fc400078e0a05 */
[----:B------:R-:W-:Y:S01]  /*2f00*/  @!P1 IMAD.MOV R218, RZ, RZ, -R218 ;  /* 0x000000ffffda9224 */ /* 0x000fe200078e0ada */
[----:B------:R-:W-:Y:S01]  /*2f10*/  IABS R202, R17 ;  /* 0x0000001100ca7213 */ /* 0x000fe20000000000 */
[----:B------:R-:W-:Y:S01]  /*2f20*/  @!P4 IMAD.MOV R216, RZ, RZ, -R216 ;  /* 0x000000ffffd8c224 */ /* 0x000fe200078e0ad8 */
[C---:B------:R-:W-:Y:S01]  /*2f30*/  ISETP.GT.U32.AND P1, PT, R5.reuse, R214, PT ;  /* 0x000000d60500720c */ /* 0x040fe20003f24070 */
[----:B------:R-:W-:Y:S01]  /*2f40*/  IMAD.HI.U32 R7, R6, R208, RZ ;  /* 0x000000d006077227 */ /* 0x000fe200078e00ff */
[----:B------:R-:W-:Y:S02]  /*2f50*/  ISETP.GE.AND P4, PT, R8, RZ, PT ;  /* 0x000000ff0800720c */ /* 0x000fe40003f86270 */
[----:B------:R-:W-:Y:S01]  /*2f60*/  ISETP.GT.U32.AND P3, PT, R5, R210, PT ;  /* 0x000000d20500720c */ /* 0x000fe20003f64070 */
[----:B------:R-:W-:-:S04]  /*2f70*/  IMAD.HI.U32 R8, R6, R204, RZ ;  /* 0x000000cc06087227 */ /* 0x000fc800078e00ff */
[----:B------:R-:W-:Y:S01]  /*2f80*/  @!P6 IMAD.MOV R220, RZ, RZ, -R220 ;  /* 0x000000ffffdce224 */ /* 0x000fe200078e0adc */
[----:B------:R-:W-:Y:S01]  /*2f90*/  ISETP.GE.AND P6, PT, R13, RZ, PT ;  /* 0x000000ff0d00720c */ /* 0x000fe20003fc6270 */
[----:B------:R-:W-:Y:S02]  /*2fa0*/  VIADD R13, R0, 0x4f ;  /* 0x0000004f000d7836 */ /* 0x000fe40000000000 */
[----:B------:R-:W-:Y:S02]  /*2fb0*/  IMAD.MOV R7, RZ, RZ, -R7 ;  /* 0x000000ffff077224 */ /* 0x000fe400078e0a07 */
[----:B------:R-:W-:Y:S01]  /*2fc0*/  IMAD.HI.U32 R11, R6, R202, RZ ;  /* 0x000000ca060b7227 */ /* 0x000fe200078e00ff */
[----:B------:R-:W-:-:S03]  /*2fd0*/  IABS R206, R13 ;  /* 0x0000000d00ce7213 */ /* 0x000fc60000000000 */
[----:B------:R-:W-:Y:S02]  /*2fe0*/  IMAD.MOV R8, RZ, RZ, -R8 ;  /* 0x000000ffff087224 */ /* 0x000fe400078e0a08 */
[C---:B------:R-:W-:Y:S02]  /*2ff0*/  IMAD R208, R5.reuse, R7, R208 ;  /* 0x0000000705d07224 */ /* 0x040fe400078e02d0 */
[----:B------:R-:W-:Y:S02]  /*3000*/  IMAD.MOV R11, RZ, RZ, -R11 ;  /* 0x000000ffff0b7224 */ /* 0x000fe400078e0a0b */
[C---:B------:R-:W-:Y:S02]  /*3010*/  IMAD R204, R5.reuse, R8, R204 ;  /* 0x0000000805cc7224 */ /* 0x040fe400078e02cc */
[----:B------:R-:W-:Y:S01]  /*3020*/  @!P1 IMAD.IADD R214, R214, 0x1, -R5 ;  /* 0x00000001d6d69824 */ /* 0x000fe200078e0a05 */
[C---:B------:R-:W-:Y:S01]  /*3030*/  ISETP.GT.U32.AND P1, PT, R5.reuse, R208, PT ;  /* 0x000000d00500720c */ /* 0x040fe20003f24070 */
[----:B------:R-:W-:-:S02]  /*3040*/  IMAD R202, R5, R11, R202 ;  /* 0x0000000b05ca7224 */ /* 0x000fc400078e02ca */
[----:B------:R-:W-:Y:S01]  /*3050*/  @!P3 IMAD.IADD R210, R210, 0x1, -R5 ;  /* 0x00000001d2d2b824 */ /* 0x000fe200078e0a05 */
[----:B------:R-:W-:Y:S01]  /*3060*/  ISETP.GT.U32.AND P3, PT, R5, R204, PT ;  /* 0x000000cc0500720c */ /* 0x000fe20003f64070 */
[----:B------:R-:W-:Y:S02]  /*3070*/  VIADD R8, R0, 0x4c ;  /* 0x0000004c00087836 */ /* 0x000fe40000000000 */
[----:B------:R-:W-:-:S03]  /*3080*/  IMAD.HI.U32 R7, R6, R206, RZ ;  /* 0x000000ce06077227 */ /* 0x000fc600078e00ff */
[----:B------:R-:W-:Y:S01]  /*3090*/  IABS R200, R8 ;  /* 0x0000000800c87213 */ /* 0x000fe20000000000 */
[----:B------:R-:W-:Y:S01]  /*30a0*/  @!P6 IMAD.MOV R210, RZ, RZ, -R210 ;  /* 0x000000ffffd2e224 */ /* 0x000fe200078e0ad2 */
[C---:B------:R-:W-:Y:S01]  /*30b0*/  ISETP.GT.U32.AND P6, PT, R5.reuse, R202, PT ;  /* 0x000000ca0500720c */ /* 0x040fe20003fc4070 */
[----:B------:R-:W-:Y:S02]  /*30c0*/  IMAD.MOV R7, RZ, RZ, -R7 ;  /* 0x000000ffff077224 */ /* 0x000fe400078e0a07 */
[----:B------:R-:W-:Y:S02]  /*30d0*/  VIADD R11, R0, 0x4b ;  /* 0x0000004b000b7836 */ /* 0x000fe40000000000 */
[----:B------:R-:W-:Y:S02]  /*30e0*/  IMAD R206, R5, R7, R206 ;  /* 0x0000000705ce7224 */ /* 0x000fe400078e02ce */
[----:B------:R-:W-:Y:S01]  /*30f0*/  IMAD.HI.U32 R7, R6, R200, RZ ;  /* 0x000000c806077227 */ /* 0x000fe200078e00ff */
[----:B------:R-:W-:-:S03]  /*3100*/  IABS R198, R11 ;  /* 0x0000000b00c67213 */ /* 0x000fc60000000000 */
[--C-:B------:R-:W-:Y:S02]  /*3110*/  @!P5 IMAD.IADD R212, R212, 0x1, -R5.reuse ;  /* 0x00000001d4d4d824 */ /* 0x100fe400078e0a05 */
[--C-:B------:R-:W-:Y:S02]  /*3120*/  @!P1 IMAD.IADD R208, R208, 0x1, -R5.reuse ;  /* 0x00000001d0d09824 */ /* 0x100fe400078e0a05 */
[----:B------:R-:W-:Y:S01]  /*3130*/  @!P3 IMAD.IADD R204, R204, 0x1, -R5 ;  /* 0x00000001ccccb824 */ /* 0x000fe200078e0a05 */
[C---:B------:R-:W-:Y:S01]  /*3140*/  ISETP.GT.U32.AND P5, PT, R5.reuse, R212, PT ;  /* 0x000000d40500720c */ /* 0x040fe20003fa4070 */
[----:B------:R-:W-:Y:S01]  /*3150*/  IMAD.MOV R7, RZ, RZ, -R7 ;  /* 0x000000ffff077224 */ /* 0x000fe200078e0a07 */
[C---:B------:R-:W-:Y:S01]  /*3160*/  ISETP.GT.U32.AND P1, PT, R5.reuse, R208, PT ;  /* 0x000000d00500720c */ /* 0x040fe20003f24070 */
[----:B------:R-:W-:Y:S01]  /*3170*/  @!P6 IMAD.IADD R202, R202, 0x1, -R5 ;  /* 0x00000001cacae824 */ /* 0x000fe200078e0a05 */
[C---:B------:R-:W-:Y:S01]  /*3180*/  ISETP.GT.U32.AND P6, PT, R5.reuse, R204, PT ;  /* 0x000000cc0500720c */ /* 0x040fe20003fc4070 */
[----:B------:R-:W-:-:S02]  /*3190*/  IMAD R200, R5, R7, R200 ;  /* 0x0000000705c87224 */ /* 0x000fc400078e02c8 */
[----:B------:R-:W-:-:S04]  /*31a0*/  IMAD.HI.U32 R7, R6, R198, RZ ;  /* 0x000000c606077227 */ /* 0x000fc800078e00ff */
[----:B------:R-:W-:Y:S01]  /*31b0*/  @!P0 IMAD.MOV R214, RZ, RZ, -R214 ;  /* 0x000000ffffd68224 */ /* 0x000fe200078e0ad6 */
[----:B------:R-:W-:Y:S01]  /*31c0*/  ISETP.GT.U32.AND P0, PT, R5, R206, PT ;  /* 0x000000ce0500720c */ /* 0x000fe20003f04070 */
[----:B------:R-:W-:Y:S02]  /*31d0*/  IMAD.MOV R7, RZ, RZ, -R7 ;  /* 0x000000ffff077224 */ /* 0x000fe400078e0a07 */
[--C-:B------:R-:W-:Y:S01]  /*31e0*/  @!P5 IMAD.IADD R212, R212, 0x1, -R5.reuse ;  /* 0x00000001d4d4d824 */ /* 0x100fe200078e0a05 */
[----:B------:R-:W-:Y:S01]  /*31f0*/  ISETP.GE.AND P5, PT, R13, RZ, PT ;  /* 0x000000ff0d00720c */ /* 0x000fe20003fa6270 */
[----:B------:R-:W-:Y:S02]  /*3200*/  IMAD R198, R5, R7, R198 ;  /* 0x0000000705c67224 */ /* 0x000fe400078e02c6 */
[--C-:B------:R-:W-:Y:S01]  /*3210*/  @!P1 IMAD.IADD R208, R208, 0x1, -R5.reuse ;  /* 0x00000001d0d09824 */ /* 0x100fe200078e0a05 */
[----:B------:R-:W-:Y:S01]  /*3220*/  ISETP.GE.AND P1, PT, R17, RZ, PT ;  /* 0x000000ff1100720c */ /* 0x000fe20003f26270 */
[----:B------:R-:W-:Y:S01]  /*3230*/  @!P6 IMAD.IADD R204, R204, 0x1, -R5 ;  /* 0x00000001cccce824 */ /* 0x000fe200078e0a05 */
[----:B------:R-:W-:Y:S01]  /*3240*/  ISETP.GT.U32.AND P6, PT, R5, R198, PT ;  /* 0x000000c60500720c */ /* 0x000fe20003fc4070 */
[----:B------:R-:W-:-:S02]  /*3250*/  VIADD R13, R0, 0x4a ;  /* 0x0000004a000d7836 */ /* 0x000fc40000000000 */
[----:B------:R-:W-:Y:S01]  /*3260*/  @!P2 IMAD.MOV R212, RZ, RZ, -R212 ;  /* 0x000000ffffd4a224 */ /* 0x000fe200078e0ad4 */
[----:B------:R-:W-:Y:S01]  /*3270*/  ISETP.GE.AND P2, PT, R15, RZ, PT ;  /* 0x000000ff0f00720c */ /* 0x000fe20003f46270 */
[----:B------:R-:W-:Y:S01]  /*3280*/  @!P0 IMAD.IADD R206, R206, 0x1, -R5 ;  /* 0x00000001cece8824 */ /* 0x000fe200078e0a05 */
[----:B------:R-:W-:Y:S01]  /*3290*/  IABS R196, R13 ;  /* 0x0000000d00c47213 */ /* 0x000fe20000000000 */
[----:B------:R-:W-:Y:S01]  /*32a0*/  @!P4 IMAD.MOV R208, RZ, RZ, -R208 ;  /* 0x000000ffffd0c224 */ /* 0x000fe200078e0ad0 */
[C---:B------:R-:W-:Y:S01]  /*32b0*/  ISETP.GT.U32.AND P4, PT, R5.reuse, R202, PT ;  /* 0x000000ca0500720c */ /* 0x040fe20003f84070 */
[C---:B------:R-:W-:Y:S01]  /*32c0*/  VIADD R15, R0.reuse, 0x49 ;  /* 0x00000049000f7836 */ /* 0x040fe20000000000 */
[----:B------:R-:W-:Y:S01]  /*32d0*/  ISETP.GT.U32.AND P3, PT, R5, R206, PT ;  /* 0x000000ce0500720c */ /* 0x000fe20003f64070 */
[----:B------:R-:W-:Y:S01]  /*32e0*/  VIADD R17, R0, 0x48 ;  /* 0x0000004800117836 */ /* 0x000fe20000000000 */
[----:B------:R-:W-:Y:S01]  /*32f0*/  ISETP.GE.AND P0, PT, R8, RZ, PT ;  /* 0x000000ff0800720c */ /* 0x000fe20003f06270 */
[----:B------:R-:W-:Y:S01]  /*3300*/  IMAD.HI.U32 R7, R6, R196, RZ ;  /* 0x000000c406077227 */ /* 0x000fe200078e00ff */
[----:B------:R-:W-:-:S02]  /*3310*/  IABS R194, R15 ;  /* 0x0000000f00c27213 */ /* 0x000fc40000000000 */
[----:B------:R-:W-:Y:S01]  /*3320*/  IABS R192, R17 ;  /* 0x0000001100c07213 */ /* 0x000fe20000000000 */
[----:B------:R-:W-:Y:S02]  /*3330*/  @!P6 IMAD.IADD R198, R198, 0x1, -R5 ;  /* 0x00000001c6c6e824 */ /* 0x000fe400078e0a05 */
[----:B------:R-:W-:-:S03]  /*3340*/  IMAD.HI.U32 R8, R6, R194, RZ ;  /* 0x000000c206087227 */ /* 0x000fc600078e00ff */
[----:B------:R-:W-:Y:S01]  /*3350*/  ISETP.GT.U32.AND P6, PT, R5, R198, PT ;  /* 0x000000c60500720c */ /* 0x000fe20003fc4070 */
[----:B------:R-:W-:Y:S02]  /*3360*/  IMAD.MOV R7, RZ, RZ, -R7 ;  /* 0x000000ffff077224 */ /* 0x000fe400078e0a07 */
[----:B------:R-:W-:Y:S01]  /*3370*/  @!P4 IMAD.IADD R202, R202, 0x1, -R5 ;  /* 0x00000001cacac824 */ /* 0x000fe200078e0a05 */
[----:B------:R-:W-:Y:S01]  /*3380*/  ISETP.GE.AND P4, PT, R11, RZ, PT ;  /* 0x000000ff0b00720c */ /* 0x000fe20003f86270 */
[----:B------:R-:W-:-:S04]  /*3390*/  IMAD.HI.U32 R11, R6, R192, RZ ;  /* 0x000000c0060b7227 */ /* 0x000fc800078e00ff */
[----:B------:R-:W-:Y:S02]  /*33a0*/  IMAD.MOV R8, RZ, RZ, -R8 ;  /* 0x000000ffff087224 */ /* 0x000fe400078e0a08 */
[C---:B------:R-:W-:Y:S02]  /*33b0*/  IMAD R196, R5.reuse, R7, R196 ;  /* 0x0000000705c47224 */ /* 0x040fe400078e02c4 */
[----:B------:R-:W-:Y:S01]  /*33c0*/  @!P3 IMAD.IADD R206, R206, 0x1, -R5 ;  /* 0x00000001ceceb824 */ /* 0x000fe200078e0a05 */
[C---:B------:R-:W-:Y:S01]  /*33d0*/  ISETP.GT.U32.AND P3, PT, R5.reuse, R200, PT ;  /* 0x000000c80500720c */ /* 0x040fe20003f64070 */
[----:B------:R-:W-:Y:S02]  /*33e0*/  IMAD.MOV R11, RZ, RZ, -R11 ;  /* 0x000000ffff0b7224 */ /* 0x000fe400078e0a0b */
[C---:B------:R-:W-:Y:S02]  /*33f0*/  IMAD R194, R5.reuse, R8, R194 ;  /* 0x0000000805c27224 */ /* 0x040fe400078e02c2 */
[----:B------:R-:W-:Y:S01]  /*3400*/  @!P2 IMAD.MOV R204, RZ, RZ, -R204 ;  /* 0x000000ffffcca224 */ /* 0x000fe200078e0acc */
[C---:B------:R-:W-:Y:S01]  /*3410*/  ISETP.GT.U32.AND P2, PT, R5.reuse, R196, PT ;  /* 0x000000c40500720c */ /* 0x040fe20003f44070 */
[----:B------:R-:W-:-:S02]  /*3420*/  IMAD R192, R5, R11, R192 ;  /* 0x0000000b05c07224 */ /* 0x000fc400078e02c0 */
[----:B------:R-:W-:Y:S01]  /*3430*/  @!P1 IMAD.MOV R202, RZ, RZ, -R202 ;  /* 0x000000ffffca9224 */ /* 0x000fe200078e0aca */
[C---:B------:R-:W-:Y:S01]  /*3440*/  ISETP.GT.U32.AND P1, PT, R5.reuse, R194, PT ;  /* 0x000000c20500720c */ /* 0x040fe20003f24070 */
[--C-:B------:R-:W-:Y:S01]  /*3450*/  @!P6 IMAD.IADD R198, R198, 0x1, -R5.reuse ;  /* 0x00000001c6c6e824 */ /* 0x100fe200078e0a05 */
[----:B------:R-:W-:Y:S01]  /*3460*/  ISETP.GT.U32.AND P6, PT, R5, R192, PT ;  /* 0x000000c00500720c */ /* 0x000fe20003fc4070 */
[----:B------:R-:W-:Y:S02]  /*3470*/  VIADD R11, R0, 0x47 ;  /* 0x00000047000b7836 */ /* 0x000fe40000000000 */
[--C-:B------:R-:W-:Y:S01]  /*3480*/  @!P3 IMAD.IADD R200, R200, 0x1, -R5.reuse ;  /* 0x00000001c8c8b824 */ /* 0x100fe200078e0a05 */
[----:B------:R-:W-:Y:S01]  /*3490*/  ISETP.GE.AND P3, PT, R13, RZ, PT ;  /* 0x000000ff0d00720c */ /* 0x000fe20003f66270 */
[----:B------:R-:W-:Y:S01]  /*34a0*/  VIADD R13, R0, 0x46 ;  /* 0x00000046000d7836 */ /* 0x000fe20000000000 */
[----:B------:R-:W-:Y:S01]  /*34b0*/  IABS R190, R11 ;  /* 0x0000000b00be7213 */ /* 0x000fe20000000000 */
[--C-:B------:R-:W-:Y:S01]  /*34c0*/  @!P2 IMAD.IADD R196, R196, 0x1, -R5.reuse ;  /* 0x00000001c4c4a824 */ /* 0x100fe200078e0a05 */
[----:B------:R-:W-:Y:S01]  /*34d0*/  ISETP.GE.AND P2, PT, R17, RZ, PT ;  /* 0x000000ff1100720c */ /* 0x000fe20003f46270 */
[----:B------:R-:W-:Y:S01]  /*34e0*/  @!P5 IMAD.MOV R206, RZ, RZ, -R206 ;  /* 0x000000ffffced224 */ /* 0x000fe200078e0ace */
[----:B------:R-:W-:Y:S01]  /*34f0*/  IABS R188, R13 ;  /* 0x0000000d00bc7213 */ /* 0x000fe20000000000 */
[----:B------:R-:W-:Y:S01]  /*3500*/  @!P1 IMAD.IADD R194, R194, 0x1, -R5 ;  /* 0x00000001c2c29824 */ /* 0x000fe200078e0a05 */
[C---:B------:R-:W-:Y:S01]  /*3510*/  ISETP.GT.U32.AND P1, PT, R5.reuse, R196, PT ;  /* 0x000000c40500720c */ /* 0x040fe20003f24070 */
[----:B------:R-:W-:Y:S01]  /*3520*/  IMAD.HI.U32 R7, R6, R190, RZ ;  /* 0x000000be06077227 */ /* 0x000fe200078e00ff */
[----:B------:R-:W-:-:S03]  /*3530*/  ISETP.GT.U32.AND P5, PT, R5, R200, PT ;  /* 0x000000c80500720c */ /* 0x000fc60003fa4070 */
[----:B------:R-:W-:Y:S01]  /*3540*/  @!P6 IMAD.IADD R192, R192, 0x1, -R5 ;  /* 0x00000001c0c0e824 */ /* 0x000fe200078e0a05 */
[----:B------:R-:W-:Y:S01]  /*3550*/  ISETP.GT.U32.AND P6, PT, R5, R194, PT ;  /* 0x000000c20500720c */ /* 0x000fe20003fc4070 */
[----:B------:R-:W-:Y:S02]  /*3560*/  IMAD.MOV R8, RZ, RZ, -R7 ;  /* 0x000000ffff087224 */ /* 0x000fe400078e0a07 */
[----:B------:R-:W-:-:S04]  /*3570*/  IMAD.HI.U32 R7, R6, R188, RZ ;  /* 0x000000bc06077227 */ /* 0x000fc800078e00ff */
[C---:B------:R-:W-:Y:S02]  /*3580*/  IMAD R190, R5.reuse, R8, R190 ;  /* 0x0000000805be7224 */ /* 0x040fe400078e02be */
[----:B------:R-:W-:Y:S02]  /*3590*/  IMAD.MOV R7, RZ, RZ, -R7 ;  /* 0x000000ffff077224 */ /* 0x000fe400078e0a07 */
[--C-:B------:R-:W-:Y:S01]  /*35a0*/  @!P1 IMAD.IADD R196, R196, 0x1, -R5.reuse ;  /* 0x00000001c4c49824 */ /* 0x100fe200078e0a05 */
[C---:B------:R-:W-:Y:S01]  /*35b0*/  ISETP.GT.U32.AND P1, PT, R5.reuse, R190, PT ;  /* 0x000000be0500720c */ /* 0x040fe20003f24070 */
[----:B------:R-:W-:Y:S02]  /*35c0*/  IMAD R188, R5, R7, R188 ;  /* 0x0000000705bc7224 */ /* 0x000fe400078e02bc */
[--C-:B------:R-:W-:Y:S01]  /*35d0*/  @!P5 IMAD.IADD R200, R200, 0x1, -R5.reuse ;  /* 0x00000001c8c8d824 */ /* 0x100fe200078e0a05 */
[----:B------:R-:W-:Y:S01]  /*35e0*/  ISETP.GE.AND P5, PT, R15, RZ, PT ;  /* 0x000000ff0f00720c */ /* 0x000fe20003fa6270 */
[----:B------:R-:W-:Y:S01]  /*35f0*/  @!P6 IMAD.IADD R194, R194, 0x1, -R5 ;  /* 0x00000001c2c2e824 */ /* 0x000fe200078e0a05 */
[----:B------:R-:W-:Y:S01]  /*3600*/  ISETP.GT.U32.AND P6, PT, R5, R188, PT ;  /* 0x000000bc0500720c */ /* 0x000fe20003fc4070 */
[----:B------:R-:W-:-:S02]  /*3610*/  VIADD R15, R0, 0x45 ;  /* 0x00000045000f7836 */ /* 0x000fc40000000000 */
[----:B------:R-:W-:Y:S02]  /*3620*/  VIADD R17, R0, 0x44 ;  /* 0x0000004400117836 */ /* 0x000fe40000000000 */
[----:B------:R-:W-:Y:S01]  /*3630*/  @!P3 IMAD.MOV R196, RZ, RZ, -R196 ;  /* 0x000000ffffc4b224 */ /* 0x000fe200078e0ac4 */
[----:B------:R-:W-:Y:S01]  /*3640*/  IABS R186, R15 ;  /* 0x0000000f00ba7213 */ /* 0x000fe20000000000 */
[----:B------:R-:W-:Y:S01]  /*3650*/  @!P1 IMAD.IADD R190, R190, 0x1, -R5 ;  /* 0x00000001bebe9824 */ /* 0x000fe200078e0a05 */
[----:B------:R-:W-:Y:S01]  /*3660*/  IABS R184, R17 ;  /* 0x0000001100b87213 */ /* 0x000fe20000000000 */
[----:B------:R-:W-:Y:S01]  /*3670*/  VIADD R19, R0, 0x43 ;  /* 0x0000004300137836 */ /* 0x000fe20000000000 */
[----:B------:R-:W-:Y:S01]  /*3680*/  ISETP.GE.AND P1, PT, R13, RZ, PT ;  /* 0x000000ff0d00720c */ /* 0x000fe20003f26270 */
[----:B------:R-:W-:-:S03]  /*3690*/  IMAD.HI.U32 R7, R6, R186, RZ ;  /* 0x000000ba06077227 */ /* 0x000fc600078e00ff */
[----:B------:R-:W-:Y:S01]  /*36a0*/  IABS R182, R19 ;  /* 0x0000001300b67213 */ /* 0x000fe20000000000 */
[----:B------:R-:W-:Y:S01]  /*36b0*/  @!P6 IMAD.IADD R188, R188, 0x1, -R5 ;  /* 0x00000001bcbce824 */ /* 0x000fe200078e0a05 */
[----:B------:R-:W-:Y:S01]  /*36c0*/  ISETP.GT.U32.AND P6, PT, R5, R190, PT ;  /* 0x000000be0500720c */ /* 0x000fe20003fc4070 */
[----:B------:R-:W-:Y:S02]  /*36d0*/  IMAD.MOV R8, RZ, RZ, -R7 ;  /* 0x000000ffff087224 */ /* 0x000fe400078e0a07 */
[----:B------:R-:W-:-:S04]  /*36e0*/  IMAD.HI.U32 R7, R6, R184, RZ ;  /* 0x000000b806077227 */ /* 0x000fc800078e00ff */
[C---:B------:R-:W-:Y:S02]  /*36f0*/  IMAD R186, R5.reuse, R8, R186 ;  /* 0x0000000805ba7224 */ /* 0x040fe400078e02ba */
[----:B------:R-:W-:Y:S02]  /*3700*/  IMAD.MOV R8, RZ, RZ, -R7 ;  /* 0x000000ffff087224 */ /* 0x000fe400078e0a07 */
[----:B------:R-:W-:Y:S01]  /*3710*/  @!P0 IMAD.MOV R200, RZ, RZ, -R200 ;  /* 0x000000ffffc88224 */ /* 0x000fe200078e0ac8 */
[C---:B------:R-:W-:Y:S01]  /*3720*/  ISETP.GT.U32.AND P3, PT, R5.reuse, R186, PT ;  /* 0x000000ba0500720c */ /* 0x040fe20003f64070 */
[C---:B------:R-:W-:Y:S01]  /*3730*/  IMAD R184, R5.reuse, R8, R184 ;  /* 0x0000000805b87224 */ /* 0x040fe200078e02b8 */
[C---:B------:R-:W-:Y:S01]  /*3740*/  ISETP.GT.U32.AND P0, PT, R5.reuse, R192, PT ;  /* 0x000000c00500720c */ /* 0x040fe20003f04070 */
[----:B------:R-:W-:Y:S02]  /*3750*/  @!P6 IMAD.IADD R190, R190, 0x1, -R5 ;  /* 0x00000001bebee824 */ /* 0x000fe400078e0a05 */
[----:B------:R-:W-:Y:S01]  /*3760*/  @!P4 IMAD.MOV R198, RZ, RZ, -R198 ;  /* 0x000000ffffc6c224 */ /* 0x000fe200078e0ac6 */
[C---:B------:R-:W-:Y:S01]  /*3770*/  ISETP.GT.U32.AND P6, PT, R5.reuse, R184, PT ;  /* 0x000000b80500720c */ /* 0x040fe20003fc4070 */
[----:B------:R-:W-:Y:S01]  /*3780*/  VIADD R8, R0, 0x42 ;  /* 0x0000004200087836 */ /* 0x000fe20000000000 */
[----:B------:R-:W-:Y:S01]  /*3790*/  ISETP.GT.U32.AND P4, PT, R5, R188, PT ;  /* 0x000000bc0500720c */ /* 0x000fe20003f84070 */
[----:B------:R-:W-:-:S03]  /*37a0*/  IMAD.HI.U32 R7, R6, R182, RZ ;  /* 0x000000b606077227 */ /* 0x000fc600078e00ff */
[----:B------:R-:W-:Y:S01]  /*37b0*/  IABS R180, R8 ;  /* 0x0000000800b47213 */ /* 0x000fe20000000000 */
[----:B------:R-:W-:Y:S01]  /*37c0*/  @!P3 IMAD.IADD R186, R186, 0x1, -R5 ;  /* 0x00000001babab824 */ /* 0x000fe200078e0a05 */
[----:B------:R-:W-:Y:S01]  /*37d0*/  ISETP.GE.AND P3, PT, R8, RZ, PT ;  /* 0x000000ff0800720c */ /* 0x000fe20003f66270 */
[----:B------:R-:W-:Y:S02]  /*37e0*/  IMAD.MOV R7, RZ, RZ, -R7 ;  /* 0x000000ffff077224 */ /* 0x000fe400078e0a07 */
[--C-:B------:R-:W-:Y:S01]  /*37f0*/  @!P0 IMAD.IADD R192, R192, 0x1, -R5.reuse ;  /* 0x00000001c0c08824 */ /* 0x100fe200078e0a05 */
[----:B------:R-:W-:Y:S01]  /*3800*/  ISETP.GE.AND P0, PT, R11, RZ, PT ;  /* 0x000000ff0b00720c */ /* 0x000fe20003f06270 */
[----:B------:R-:W-:Y:S01]  /*3810*/  @!P6 IMAD.IADD R184, R184, 0x1, -R5 ;  /* 0x00000001b8b8e824 */ /* 0x000fe200078e0a05 */
[C---:B------:R-:W-:Y:S01]  /*3820*/  ISETP.GT.U32.AND P6, PT, R5.reuse, R186, PT ;  /* 0x000000ba0500720c */ /* 0x040fe20003fc4070 */
[----:B------:R-:W-:Y:S02]  /*3830*/  IMAD R182, R5, R7, R182 ;  /* 0x0000000705b67224 */ /* 0x000fe400078e02b6 */
[----:B------:R-:W-:-:S04]  /*3840*/  IMAD.HI.U32 R7, R6, R180, RZ ;  /* 0x000000b406077227 */ /* 0x000fc800078e00ff */
[----:B------:R-:W-:Y:S01]  /*3850*/  @!P4 IMAD.IADD R188, R188, 0x1, -R5 ;  /* 0x00000001bcbcc824 */ /* 0x000fe200078e0a05 */
[----:B------:R-:W-:Y:S01]  /*3860*/  ISETP.GE.AND P4, PT, R19, RZ, PT ;  /* 0x000000ff1300720c */ /* 0x000fe20003f86270 */
[----:B------:R-:W-:Y:S02]  /*3870*/  IMAD.MOV R7, RZ, RZ, -R7 ;  /* 0x000000ffff077224 */ /* 0x000fe400078e0a07 */
[----:B------:R-:W-:Y:S01]  /*3880*/  @!P1 IMAD.MOV R188, RZ, RZ, -R188 ;  /* 0x000000ffffbc9224 */ /* 0x000fe200078e0abc */
[C---:B------:R-:W-:Y:S01]  /*3890*/  ISETP.GT.U32.AND P1, PT, R5.reuse, R182, PT ;  /* 0x000000b60500720c */ /* 0x040fe20003f24070 */
[C---:B------:R-:W-:Y:S02]  /*38a0*/  IMAD R180, R5.reuse, R7, R180 ;  /* 0x0000000705b47224 */ /* 0x040fe400078e02b4 */
[----:B------:R-:W-:Y:S01]  /*38b0*/  @!P0 IMAD.MOV R190, RZ, RZ, -R190 ;  /* 0x000000ffffbe8224 */ /* 0x000fe200078e0abe */
[C---:B------:R-:W-:Y:S01]  /*38c0*/  ISETP.GT.U32.AND P0, PT, R5.reuse, R184, PT ;  /* 0x000000b80500720c */ /* 0x040fe20003f04070 */
[----:B------:R-:W-:Y:S01]  /*38d0*/  @!P6 IMAD.IADD R186, R186, 0x1, -R5 ;  /* 0x00000001babae824 */ /* 0x000fe200078e0a05 */
[----:B------:R-:W-:Y:S01]  /*38e0*/  ISETP.GT.U32.AND P6, PT, R5, R180, PT ;  /* 0x000000b40500720c */ /* 0x000fe20003fc4070 */
[----:B------:R-:W-:-:S02]  /*38f0*/  VIADD R11, R0, 0x41 ;  /* 0x00000041000b7836 */ /* 0x000fc40000000000 */
[----:B------:R-:W-:Y:S02]  /*3900*/  VIADD R13, R0, 0x40 ;  /* 0x00000040000d7836 */ /* 0x000fe40000000000 */
[----:B------:R-:W-:Y:S01]  /*3910*/  @!P2 IMAD.MOV R192, RZ, RZ, -R192 ;  /* 0x000000ffffc0a224 */ /* 0x000fe200078e0ac0 */
[----:B------:R-:W-:Y:S01]  /*3920*/  IABS R178, R11 ;  /* 0x0000000b00b27213 */ /* 0x000fe20000000000 */
[--C-:B------:R-:W-:Y:S01]  /*3930*/  @!P1 IMAD.IADD R182, R182, 0x1, -R5.reuse ;  /* 0x00000001b6b69824 */ /* 0x100fe200078e0a05 */
[----:B------:R-:W-:Y:S01]  /*3940*/  ISETP.GE.AND P2, PT, R17, RZ, PT ;  /* 0x000000ff1100720c */ /* 0x000fe20003f46270 */
[----:B------:R-:W-:Y:S01]  /*3950*/  @!P5 IMAD.MOV R194, RZ, RZ, -R194 ;  /* 0x000000ffffc2d224 */ /* 0x000fe200078e0ac2 */
[----:B------:R-:W-:Y:S01]  /*3960*/  IABS R176, R13 ;  /* 0x0000000d00b07213 */ /* 0x000fe20000000000 */
[----:B------:R-:W-:Y:S01]  /*3970*/  IMAD.HI.U32 R7, R6, R178, RZ ;  /* 0x000000b206077227 */ /* 0x000fe200078e00ff */
[----:B------:R-:W-:Y:S02]  /*3980*/  ISETP.GE.AND P5, PT, R15, RZ, PT ;  /* 0x000000ff0f00720c */ /* 0x000fe40003fa6270 */
[----:B------:R-:W-:Y:S01]  /*3990*/  ISETP.GE.AND P1, PT, R13, RZ, PT ;  /* 0x000000ff0d00720c */ /* 0x000fe20003f26270 */
[--C-:B------:R-:W-:Y:S01]  /*39a0*/  @!P0 IMAD.IADD R184, R184, 0x1, -R5.reuse ;  /* 0x00000001b8b88824 */ /* 0x100fe200078e0a05 */
[----:B------:R-:W-:Y:S01]  /*39b0*/  ISETP.GE.AND P0, PT, R11, RZ, PT ;  /* 0x000000ff0b00720c */ /* 0x000fe20003f06270 */
[----:B------:R-:W-:Y:S01]  /*39c0*/  @!P6 IMAD.IADD R180, R180, 0x1, -R5 ;  /* 0x00000001b4b4e824 */ /* 0x000fe200078e0a05 */
[----:B------:R-:W-:Y:S01]  /*39d0*/  ISETP.GT.U32.AND P6, PT, R5, R182, PT ;  /* 0x000000b60500720c */ /* 0x000fe20003fc4070 */
[----:B------:R-:W-:-:S04]  /*39e0*/  IMAD.HI.U32 R8, R6, R176, RZ ;  /* 0x000000b006087227 */ /* 0x000fc800078e00ff */
[----:B------:R-:W-:Y:S02]  /*39f0*/  IMAD.MOV R11, RZ, RZ, -R7 ;  /* 0x000000ffff0b7224 */ /* 0x000fe400078e0a07 */
[----:B------:R-:W-:Y:S02]  /*3a00*/  IMAD.MOV R8, RZ, RZ, -R8 ;  /* 0x000000ffff087224 */ /* 0x000fe400078e0a08 */
[C---:B------:R-:W-:Y:S02]  /*3a10*/  IMAD R178, R5.reuse, R11, R178 ;  /* 0x0000000b05b27224 */ /* 0x040fe400078e02b2 */
[C---:B------:R-:W-:Y:S02]  /*3a20*/  IMAD R176, R5.reuse, R8, R176 ;  /* 0x0000000805b07224 */ /* 0x040fe400078e02b0 */
[----:B------:R-:W-:Y:S01]  /*3a30*/  @!P2 IMAD.MOV R184, RZ, RZ, -R184 ;  /* 0x000000ffffb8a224 */ /* 0x000fe200078e0ab8 */
[----:B------:R-:W-:Y:S01]  /*3a40*/  ISETP.GT.U32.AND P2, PT, R5, R178, PT ;  /* 0x000000b20500720c */ /* 0x000fe20003f44070 */
[----:B------:R-:W-:-:S02]  /*3a50*/  VIADD R15, R0, 0x3f ;  /* 0x0000003f000f7836 */ /* 0x000fc40000000000 */
[--C-:B------:R-:W-:Y:S01]  /*3a60*/  @!P6 IMAD.IADD R182, R182, 0x1, -R5.reuse ;  /* 0x00000001b6b6e824 */ /* 0x100fe200078e0a05 */
[----:B------:R-:W-:Y:S01]  /*3a70*/  ISETP.GT.U32.AND P6, PT, R5, R176, PT ;  /* 0x000000b00500720c */ /* 0x000fe20003fc4070 */
[C---:B------:R-:W-:Y:S01]  /*3a80*/  VIADD R11, R0.reuse, 0x3e ;  /* 0x0000003e000b7836 */ /* 0x040fe20000000000 */
[----:B------:R-:W-:Y:S01]  /*3a90*/  IABS R174, R15 ;  /* 0x0000000f00ae7213 */ /* 0x000fe20000000000 */
[C---:B------:R-:W-:Y:S02]  /*3aa0*/  VIADD R13, R0.reuse, 0x3d ;  /* 0x0000003d000d7836 */ /* 0x040fe40000000000 */
[----:B------:R-:W-:Y:S01]  /*3ab0*/  VIADD R19, R0, 0x3b ;  /* 0x0000003b00137836 */ /* 0x000fe20000000000 */
[----:B------:R-:W-:Y:S01]  /*3ac0*/  IABS R172, R11 ;  /* 0x0000000b00ac7213 */ /* 0x000fe20000000000 */
[----:B------:R-:W-:Y:S01]  /*3ad0*/  IMAD.HI.U32 R7, R6, R174, RZ ;  /* 0x000000ae06077227 */ /* 0x000fe200078e00ff */
[----:B------:R-:W-:Y:S02]  /*3ae0*/  IABS R170, R13 ;  /* 0x0000000d00aa7213 */ /* 0x000fe40000000000 */
[----:B------:R-:W-:Y:S01]  /*3af0*/  IABS R166, R19 ;  /* 0x0000001300a67213 */ /* 0x000fe20000000000 */
[----:B------:R-:W-:Y:S01]  /*3b00*/  @!P2 IMAD.IADD R178, R178, 0x1, -R5 ;  /* 0x00000001b2b2a824 */ /* 0x000fe200078e0a05 */
[----:B------:R-:W-:Y:S01]  /*3b10*/  ISETP.GE.AND P2, PT, R15, RZ, PT ;  /* 0x000000ff0f00720c */ /* 0x000fe20003f46270 */
[----:B------:R-:W-:-:S02]  /*3b20*/  IMAD.MOV R7, RZ, RZ, -R7 ;  /* 0x000000ffff077224 */ /* 0x000fc400078e0a07 */
[----:B------:R-:W-:Y:S01]  /*3b30*/  @!P6 IMAD.IADD R176, R176, 0x1, -R5 ;  /* 0x00000001b0b0e824 */ /* 0x000fe200078e0a05 */
[C---:B------:R-:W-:Y:S01]  /*3b40*/  ISETP.GT.U32.AND P6, PT, R5.reuse, R178, PT ;  /* 0x000000b20500720c */ /* 0x040fe20003fc4070 */
[----:B------:R-:W-:Y:S02]  /*3b50*/  IMAD R174, R5, R7, R174 ;  /* 0x0000000705ae7224 */ /* 0x000fe400078e02ae */
[----:B------:R-:W-:-:S04]  /*3b60*/  IMAD.HI.U32 R7, R6, R172, RZ ;  /* 0x000000ac06077227 */ /* 0x000fc800078e00ff */
[----:B------:R-:W-:Y:S02]  /*3b70*/  IMAD.MOV R7, RZ, RZ, -R7 ;  /* 0x000000ffff077224 */ /* 0x000fe400078e0a07 */
[----:B------:R-:W-:-:S04]  /*3b80*/  IMAD.HI.U32 R8, R6, R170, RZ ;  /* 0x000000aa06087227 */ /* 0x000fc800078e00ff */
[C---:B------:R-:W-:Y:S02]  /*3b90*/  IMAD R172, R5.reuse, R7, R172 ;  /* 0x0000000705ac7224 */ /* 0x040fe400078e02ac */
[----:B------:R-:W-:Y:S01]  /*3ba0*/  @!P5 IMAD.MOV R186, RZ, RZ, -R186 ;  /* 0x000000ffffbad224 */ /* 0x000fe200078e0aba */
[C---:B------:R-:W-:Y:S01]  /*3bb0*/  ISETP.GT.U32.AND P5, PT, R5.reuse, R180, PT ;  /* 0x000000b40500720c */ /* 0x040fe20003fa4070 */
[----:B------:R-:W-:Y:S01]  /*3bc0*/  @!P4 IMAD.MOV R182, RZ, RZ, -R182 ;  /* 0x000000ffffb6c224 */ /* 0x000fe200078e0ab6 */
[C---:B------:R-:W-:Y:S01]  /*3bd0*/  ISETP.GT.U32.AND P4, PT, R5.reuse, R176, PT ;  /* 0x000000b00500720c */ /* 0x040fe20003f84070 */
[----:B------:R-:W-:Y:S01]  /*3be0*/  @!P6 IMAD.IADD R178, R178, 0x1, -R5 ;  /* 0x00000001b2b2e824 */ /* 0x000fe200078e0a05 */
[----:B------:R-:W-:Y:S01]  /*3bf0*/  ISETP.GT.U32.AND P6, PT, R5, R172, PT ;  /* 0x000000ac0500720c */ /* 0x000fe20003fc4070 */
[----:B------:R-:W-:Y:S02]  /*3c00*/  IMAD.MOV R8, RZ, RZ, -R8 ;  /* 0x000000ffff087224 */ /* 0x000fe400078e0a08 */
[----:B------:R-:W-:-:S02]  /*3c10*/  VIADD R17, R0, 0x3c ;  /* 0x0000003c00117836 */ /* 0x000fc40000000000 */
[----:B------:R-:W-:Y:S02]  /*3c20*/  IMAD R170, R5, R8, R170 ;  /* 0x0000000805aa7224 */ /* 0x000fe400078e02aa */
[----:B------:R-:W-:Y:S01]  /*3c30*/  IMAD.HI.U32 R8, R6, R166, RZ ;  /* 0x000000a606087227 */ /* 0x000fe200078e00ff */
[----:B------:R-:W-:-:S03]  /*3c40*/  IABS R168, R17 ;  /* 0x0000001100a87213 */ /* 0x000fc60000000000 */
[----:B------:R-:W-:Y:S02]  /*3c50*/  IMAD.MOV R8, RZ, RZ, -R8 ;  /* 0x000000ffff087224 */ /* 0x000fe400078e0a08 */
[--C-:B------:R-:W-:Y:S01]  /*3c60*/  @!P5 IMAD.IADD R180, R180, 0x1, -R5.reuse ;  /* 0x00000001b4b4d824 */ /* 0x100fe200078e0a05 */
[C---:B------:R-:W-:Y:S01]  /*3c70*/  ISETP.GT.U32.AND P5, PT, R5.reuse, R174, PT ;  /* 0x000000ae0500720c */ /* 0x040fe20003fa4070 */
[--C-:B------:R-:W-:Y:S01]  /*3c80*/  @!P4 IMAD.IADD R176, R176, 0x1, -R5.reuse ;  /* 0x00000001b0b0c824 */ /* 0x100fe200078e0a05 */
[C---:B------:R-:W-:Y:S01]  /*3c90*/  ISETP.GT.U32.AND P4, PT, R5.reuse, R170, PT ;  /* 0x000000aa0500720c */ /* 0x040fe20003f84070 */
[----:B------:R-:W-:Y:S02]  /*3ca0*/  IMAD R166, R5, R8, R166 ;  /* 0x0000000805a67224 */ /* 0x000fe400078e02a6 */
[----:B------:R-:W-:Y:S02]  /*3cb0*/  @!P6 IMAD.IADD R172, R172, 0x1, -R5 ;  /* 0x00000001acace824 */ /* 0x000fe400078e0a05 */
[----:B------:R-:W-:Y:S01]  /*3cc0*/  @!P3 IMAD.MOV R180, RZ, RZ, -R180 ;  /* 0x000000ffffb4b224 */ /* 0x000fe200078e0ab4 */
[----:B------:R-:W-:Y:S01]  /*3cd0*/  ISETP.GE.AND P3, PT, R11, RZ, PT ;  /* 0x000000ff0b00720c */ /* 0x000fe20003f66270 */
[----:B------:R-:W-:Y:S01]  /*3ce0*/  @!P0 IMAD.MOV R178, RZ, RZ, -R178 ;  /* 0x000000ffffb28224 */ /* 0x000fe200078e0ab2 */
[C---:B------:R-:W-:Y:S01]  /*3cf0*/  ISETP.GT.U32.AND P0, PT, R5.reuse, R172, PT ;  /* 0x000000ac0500720c */ /* 0x040fe20003f04070 */
[----:B------:R-:W-:Y:S01]  /*3d00*/  @!P1 IMAD.MOV R176, RZ, RZ, -R176 ;  /* 0x000000ffffb09224 */ /* 0x000fe200078e0ab0 */
[----:B------:R-:W-:Y:S01]  /*3d10*/  ISETP.GT.U32.AND P1, PT, R5, R166, PT ;  /* 0x000000a60500720c */ /* 0x000fe20003f24070 */
[----:B------:R-:W-:-:S02]  /*3d20*/  VIADD R11, R0, 0x3a ;  /* 0x0000003a000b7836 */ /* 0x000fc40000000000 */
[----:B------:R-:W-:-:S03]  /*3d30*/  IMAD.HI.U32 R7, R6, R168, RZ ;  /* 0x000000a806077227 */ /* 0x000fc600078e00ff */
[----:B------:R-:W-:Y:S01]  /*3d40*/  IABS R164, R11 ;  /* 0x0000000b00a47213 */ /* 0x000fe20000000000 */
[----:B------:R-:W-:Y:S02]  /*3d50*/  IMAD.MOV R7, RZ, RZ, -R7 ;  /* 0x000000ffff077224 */ /* 0x000fe400078e0a07 */
[----:B------:R-:W-:Y:S02]  /*3d60*/  VIADD R8, R0, 0x39 ;  /* 0x0000003900087836 */ /* 0x000fe40000000000 */
[C---:B------:R-:W-:Y:S02]  /*3d70*/  IMAD R168, R5.reuse, R7, R168 ;  /* 0x0000000705a87224 */ /* 0x040fe400078e02a8 */
[----:B------:R-:W-:Y:S01]  /*3d80*/  @!P4 IMAD.IADD R170, R170, 0x1, -R5 ;  /* 0x00000001aaaac824 */ /* 0x000fe200078e0a05 */
[----:B------:R-:W-:Y:S01]  /*3d90*/  IABS R162, R8 ;  /* 0x0000000800a27213 */ /* 0x000fe20000000000 */
[----:B------:R-:W-:Y:S01]  /*3da0*/  IMAD.HI.U32 R7, R6, R164, RZ ;  /* 0x000000a406077227 */ /* 0x000fe200078e00ff */
[----:B------:R-:W-:-:S02]  /*3db0*/  ISETP.GT.U32.AND P6, PT, R5, R168, PT ;  /* 0x000000a80500720c */ /* 0x000fc40003fc4070 */
[----:B------:R-:W-:Y:S01]  /*3dc0*/  ISETP.GT.U32.AND P4, PT, R5, R170, PT ;  /* 0x000000aa0500720c */ /* 0x000fe20003f84070 */
[--C-:B------:R-:W-:Y:S02]  /*3dd0*/  @!P5 IMAD.IADD R174, R174, 0x1, -R5.reuse ;  /* 0x00000001aeaed824 */ /* 0x100fe400078e0a05 */
[--C-:B------:R-:W-:Y:S01]  /*3de0*/  @!P0 IMAD.IADD R172, R172, 0x1, -R5.reuse ;  /* 0x00000001acac8824 */ /* 0x100fe200078e0a05 */
[----:B------:R-:W-:Y:S01]  /*3df0*/  ISETP.GE.AND P0, PT, R19, RZ, PT ;  /* 0x000000ff1300720c */ /* 0x000fe20003f06270 */
[----:B------:R-:W-:Y:S01]  /*3e00*/  @!P1 IMAD.IADD R166, R166, 0x1, -R5 ;  /* 0x00000001a6a69824 */ /* 0x000fe200078e0a05 */
[----:B------:R-:W-:Y:S01]  /*3e10*/  ISETP.GT.U32.AND P5, PT, R5, R174, PT ;  /* 0x000000ae0500720c */ /* 0x000fe20003fa4070 */
[----:B------:R-:W-:Y:S01]  /*3e20*/  IMAD.MOV R7, RZ, RZ, -R7 ;  /* 0x000000ffff077224 */ /* 0x000fe200078e0a07 */
[----:B------:R-:W-:Y:S01]  /*3e30*/  ISETP.GE.AND P1, PT, R11, RZ, PT ;  /* 0x000000ff0b00720c */ /* 0x000fe20003f26270 */
[----:B------:R-:W-:Y:S01]  /*3e40*/  @!P3 IMAD.MOV R172, RZ, RZ, -R172 ;  /* 0x000000ffffacb224 */ /* 0x000fe200078e0aac */
[C---:B------:R-:W-:Y:S01]  /*3e50*/  ISETP.GT.U32.AND P3, PT, R5.reuse, R166, PT ;  /* 0x000000a60500720c */ /* 0x040fe20003f64070 */
[----:B------:R-:W-:-:S02]  /*3e60*/  IMAD R164, R5, R7, R164 ;  /* 0x0000000705a47224 */ /* 0x000fc400078e02a4 */
[----:B------:R-:W-:-:S04]  /*3e70*/  IMAD.HI.U32 R7, R6, R162, RZ ;  /* 0x000000a206077227 */ /* 0x000fc800078e00ff */
[----:B------:R-:W-:Y:S02]  /*3e80*/  IMAD.MOV R7, RZ, RZ, -R7 ;  /* 0x000000ffff077224 */ /* 0x000fe400078e0a07 */
[--C-:B------:R-:W-:Y:S01]  /*3e90*/  @!P4 IMAD.IADD R170, R170, 0x1, -R5.reuse ;  /* 0x00000001aaaac824 */ /* 0x100fe200078e0a05 */
[C---:B------:R-:W-:Y:S01]  /*3ea0*/  ISETP.GT.U32.AND P4, PT, R5.reuse, R164, PT ;  /* 0x000000a40500720c */ /* 0x040fe20003f84070 */
[----:B------:R-:W-:Y:S02]  /*3eb0*/  IMAD R162, R5, R7, R162 ;  /* 0x0000000705a27224 */ /* 0x000fe400078e02a2 */
[--C-:B------:R-:W-:Y:S01]  /*3ec0*/  @!P5 IMAD.IADD R174, R174, 0x1, -R5.reuse ;  /* 0x00000001aeaed824 */ /* 0x100fe200078e0a05 */
[----:B------:R-:W-:Y:S01]  /*3ed0*/  ISETP.GE.AND P5, PT, R13, RZ, PT ;  /* 0x000000ff0d00720c */ /* 0x000fe20003fa6270 */
[--C-:B------:R-:W-:Y:S01]  /*3ee0*/  @!P6 IMAD.IADD R168, R168, 0x1, -R5.reuse ;  /* 0x00000001a8a8e824 */ /* 0x100fe200078e0a05 */
[----:B------:R-:W-:Y:S01]  /*3ef0*/  ISETP.GE.AND P6, PT, R17, RZ, PT ;  /* 0x000000ff1100720c */ /* 0x000fe20003fc6270 */
[----:B------:R-:W-:Y:S01]  /*3f00*/  @!P3 IMAD.IADD R166, R166, 0x1, -R5 ;  /* 0x00000001a6a6b824 */ /* 0x000fe200078e0a05 */
[C---:B------:R-:W-:Y:S01]  /*3f10*/  ISETP.GT.U32.AND P3, PT, R5.reuse, R162, PT ;  /* 0x000000a20500720c */ /* 0x040fe20003f64070 */
[----:B------:R-:W-:Y:S01]  /*3f20*/  @!P2 IMAD.MOV R174, RZ, RZ, -R174 ;  /* 0x000000ffffaea224 */ /* 0x000fe200078e0aae */
[----:B------:R-:W-:Y:S01]  /*3f30*/  ISETP.GT.U32.AND P2, PT, R5, R168, PT ;  /* 0x000000a80500720c */ /* 0x000fe20003f44070 */
[----:B------:R-:W-:-:S02]  /*3f40*/  VIADD R7, R0, 0x38 ;  /* 0x0000003800077836 */ /* 0x000fc40000000000 */
[--C-:B------:R-:W-:Y:S02]  /*3f50*/  @!P4 IMAD.IADD R164, R164, 0x1, -R5.reuse ;  /* 0x00000001a4a4c824 */ /* 0x100fe400078e0a05 */
[----:B------:R-:W-:Y:S01]  /*3f60*/  VIADD R11, R0, 0x36 ;  /* 0x00000036000b7836 */ /* 0x000fe20000000000 */
[----:B------:R-:W-:Y:S01]  /*3f70*/  IABS R160, R7 ;  /* 0x0000000700a07213 */ /* 0x000fe20000000000 */
[----:B------:R-:W-:Y:S01]  /*3f80*/  @!P5 IMAD.MOV R170, RZ, RZ, -R170 ;  /* 0x000000ffffaad224 */ /* 0x000fe200078e0aaa */
[----:B------:R-:W-:Y:S01]  /*3f90*/  ISETP.GT.U32.AND P4, PT, R5, R164, PT ;  /* 0x000000a40500720c */ /* 0x000fe20003f84070 */
[----:B------:R-:W-:Y:S01]  /*3fa0*/  @!P0 IMAD.MOV R166, RZ, RZ, -R166 ;  /* 0x000000ffffa68224 */ /* 0x000fe200078e0aa6 */
[----:B------:R-:W-:Y:S01]  /*3fb0*/  ISETP.GE.AND P5, PT, R7, RZ, PT ;  /* 0x000000ff0700720c */ /* 0x000fe20003fa6270 */
[--C-:B------:R-:W-:Y:S01]  /*3fc0*/  @!P3 IMAD.IADD R162, R162, 0x1, -R5.reuse ;  /* 0x00000001a2a2b824 */ /* 0x100fe200078e0a05 */
[----:B------:R-:W-:Y:S01]  /*3fd0*/  IABS R156, R11 ;  /* 0x0000000b009c7213 */ /* 0x000fe20000000000 */
[----:B------:R-:W-:Y:S01]  /*3fe0*/  @!P2 IMAD.IADD R168, R168, 0x1, -R5 ;  /* 0x00000001a8a8a824 */ /* 0x000fe200078e0a05 */
[----:B------:R-:W-:Y:S01]  /*3ff0*/  ISETP.GE.AND P2, PT, R8, RZ, PT ;  /* 0x000000ff0800720c */ /* 0x000fe20003f46270 */
[----:B------:R-:W-:Y:S01]  /*4000*/  VIADD R8, R0, 0x37 ;  /* 0x0000003700087836 */ /* 0x000fe20000000000 */
[----:B------:R-:W-:Y:S01]  /*4010*/  ISETP.GT.U32.AND P3, PT, R5, R162, PT ;  /* 0x000000a20500720c */ /* 0x000fe20003f64070 */
[----:B------:R-:W-:Y:S01]  /*4020*/  IMAD.HI.U32 R7, R6, R160, RZ ;  /* 0x000000a006077227 */ /* 0x000fe200078e00ff */
[----:B------:R-:W-:-:S02]  /*4030*/  ISETP.GE.AND P0, PT, R11, RZ, PT ;  /* 0x000000ff0b00720c */ /* 0x000fc40003f06270 */
[----:B------:R-:W-:Y:S01]  /*4040*/  IABS R158, R8 ;  /* 0x00000008009e7213 */ /* 0x000fe20000000000 */
[----:B------:R-:W-:Y:S01]  /*4050*/  @!P6 IMAD.MOV R168, RZ, RZ, -R168 ;  /* 0x000000ffffa8e224 */ /* 0x000fe200078e0aa8 */
[----:B------:R-:W-:Y:S01]  /*4060*/  ISETP.GE.AND P6, PT, R8, RZ, PT ;  /* 0x000000ff0800720c */ /* 0x000fe20003fc6270 */
[----:B------:R-:W-:Y:S02]  /*4070*/  IMAD.MOV R11, RZ, RZ, -R7 ;  /* 0x000000ffff0b7224 */ /* 0x000fe400078e0a07 */
[----:B------:R-:W-:-:S04]  /*4080*/  IMAD.HI.U32 R8, R6, R156, RZ ;  /* 0x0000009c06087227 */ /* 0x000fc800078e00ff */
[--C-:B------:R-:W-:Y:S02]  /*4090*/  @!P4 IMAD.IADD R164, R164, 0x1, -R5.reuse ;  /* 0x00000001a4a4c824 */ /* 0x100fe400078e0a05 */
[C---:B------:R-:W-:Y:S02]  /*40a0*/  IMAD R160, R5.reuse, R11, R160 ;  /* 0x0000000b05a07224 */ /* 0x040fe400078e02a0 */
[----:B------:R-:W-:Y:S02]  /*40b0*/  IMAD.MOV R8, RZ, RZ, -R8 ;  /* 0x000000ffff087224 */ /* 0x000fe400078e0a08 */
[----:B------:R-:W-:Y:S01]  /*40c0*/  @!P1 IMAD.MOV R164, RZ, RZ, -R164 ;  /* 0x000000ffffa49224 */ /* 0x000fe200078e0aa4 */
[C---:B------:R-:W-:Y:S01]  /*40d0*/  ISETP.GT.U32.AND P1, PT, R5.reuse, R160, PT ;  /* 0x000000a00500720c */ /* 0x040fe20003f24070 */
[----:B------:R-:W-:Y:S02]  /*40e0*/  @!P3 IMAD.IADD R162, R162, 0x1, -R5 ;  /* 0x00000001a2a2b824 */ /* 0x000fe400078e0a05 */
[----:B------:R-:W-:-:S02]  /*40f0*/  IMAD R156, R5, R8, R156 ;  /* 0x00000008059c7224 */ /* 0x000fc400078e029c */
[----:B------:R-:W-:Y:S02]  /*4100*/  @!P2 IMAD.MOV R162, RZ, RZ, -R162 ;  /* 0x000000ffffa2a224 */ /* 0x000fe400078e0aa2 */
[----:B------:R-:W-:Y:S01]  /*4110*/  IMAD.HI.U32 R7, R6, R158, RZ ;  /* 0x0000009e06077227 */ /* 0x000fe200078e00ff */
[----:B------:R-:W-:-:S03]  /*4120*/  ISETP.GT.U32.AND P2, PT, R5, R156, PT ;  /* 0x0000009c0500720c */ /* 0x000fc60003f44070 */
[----:B------:R-:W-:Y:S02]  /*4130*/  VIADD R13, R0, 0x35 ;  /* 0x00000035000d7836 */ /* 0x000fe40000000000 */
[----:B------:R-:W-:Y:S02]  /*4140*/  IMAD.MOV R11, RZ, RZ, -R7 ;  /* 0x000000ffff0b7224 */ /* 0x000fe400078e0a07 */
[--C-:B------:R-:W-:Y:S01]  /*4150*/  @!P1 IMAD.IADD R160, R160, 0x1, -R5.reuse ;  /* 0x00000001a0a09824 */ /* 0x100fe200078e0a05 */
[----:B------:R-:W-:Y:S01]  /*4160*/  ISETP.GE.AND P4, PT, R13, RZ, PT ;  /* 0x000000ff0d00720c */ /* 0x000fe20003f86270 */
[C---:B------:R-:W-:Y:S01]  /*4170*/  IMAD R158, R5.reuse, R11, R158 ;  /* 0x0000000b059e7224 */ /* 0x040fe200078e029e */
[----:B------:R-:W-:Y:S01]  /*4180*/  IABS R154, R13 ;  /* 0x0000000d009a7213 */ /* 0x000fe20000000000 */
[----:B------:R-:W-:Y:S01]  /*4190*/  VIADD R13, R0, 0x33 ;  /* 0x00000033000d7836 */ /* 0x000fe20000000000 */
[C---:B------:R-:W-:Y:S01]  /*41a0*/  ISETP.GT.U32.AND P1, PT, R5.reuse, R160, PT ;  /* 0x000000a00500720c */ /* 0x040fe20003f24070 */
[----:B------:R-:W-:Y:S01]  /*41b0*/  @!P2 IMAD.IADD R156, R156, 0x1, -R5 ;  /* 0x000000019c9ca824 */ /* 0x000fe200078e0a05 */
[----:B------:R-:W-:Y:S01]  /*41c0*/  ISETP.GT.U32.AND P3, PT, R5, R158, PT ;  /* 0x0000009e0500720c */ /* 0x000fe20003f64070 */
[----:B------:R-:W-:Y:S01]  /*41d0*/  IMAD.HI.U32 R7, R6, R154, RZ ;  /* 0x0000009a06077227 */ /* 0x000fe200078e00ff */
[----:B------:R-:W-:-:S02]  /*41e0*/  IABS R150, R13 ;  /* 0x0000000d00967213 */ /* 0x000fc40000000000 */
[----:B------:R-:W-:Y:S01]  /*41f0*/  ISETP.GT.U32.AND P2, PT, R5, R156, PT ;  /* 0x0000009c0500720c */ /* 0x000fe20003f44070 */
[----:B------:R-:W-:Y:S02]  /*4200*/  IMAD.MOV R7, RZ, RZ, -R7 ;  /* 0x000000ffff077224 */ /* 0x000fe400078e0a07 */
[----:B------:R-:W-:-:S04]  /*4210*/  IMAD.HI.U32 R8, R6, R150, RZ ;  /* 0x0000009606087227 */ /* 0x000fc800078e00ff */
[----:B------:R-:W-:Y:S02]  /*4220*/  VIADD R11, R0, 0x34 ;  /* 0x00000034000b7836 */ /* 0x000fe40000000000 */
[C---:B------:R-:W-:Y:S02]  /*4230*/  IMAD R154, R5.reuse, R7, R154 ;  /* 0x00000007059a7224 */ /* 0x040fe400078e029a */
[----:B------:R-:W-:Y:S01]  /*4240*/  IMAD.MOV R8, RZ, RZ, -R8 ;  /* 0x000000ffff087224 */ /* 0x000fe200078e0a08 */
[----:B------:R-:W-:Y:S01]  /*4250*/  IABS R152, R11 ;  /* 0x0000000b00987213 */ /* 0x000fe20000000000 */
[--C-:B------:R-:W-:Y:S02]  /*4260*/  @!P3 IMAD.IADD R158, R158, 0x1, -R5.reuse ;  /* 0x000000019e9eb824 */ /* 0x100fe400078e0a05 */
[--C-:B------:R-:W-:Y:S01]  /*4270*/  @!P1 IMAD.IADD R160, R160, 0x1, -R5.reuse ;  /* 0x00000001a0a09824 */ /* 0x100fe200078e0a05 */
[C---:B------:R-:W-:Y:S01]  /*4280*/  ISETP.GT.U32.AND P1, PT, R5.reuse, R154, PT ;  /* 0x0000009a0500720c */ /* 0x040fe20003f24070 */
[C---:B------:R-:W-:Y:S01]  /*4290*/  IMAD R150, R5.reuse, R8, R150 ;  /* 0x0000000805967224 */ /* 0x040fe200078e0296 */
[----:B------:R-:W-:Y:S01]  /*42a0*/  ISETP.GT.U32.AND P3, PT, R5, R158, PT ;  /* 0x0000009e0500720c */ /* 0x000fe20003f64070 */
[----:B------:R-:W-:-:S02]  /*42b0*/  @!P2 IMAD.IADD R156, R156, 0x1, -R5 ;  /* 0x000000019c9ca824 */ /* 0x000fc400078e0a05 */
[----:B------:R-:W-:Y:S01]  /*42c0*/  VIADD R15, R0, 0x32 ;  /* 0x00000032000f7836 */ /* 0x000fe20000000000 */
[----:B------:R-:W-:Y:S01]  /*42d0*/  ISETP.GT.U32.AND P2, PT, R5, R150, PT ;  /* 0x000000960500720c */ /* 0x000fe20003f44070 */
[----:B------:R-:W-:-:S03]  /*42e0*/  IMAD.HI.U32 R7, R6, R152, RZ ;  /* 0x0000009806077227 */ /* 0x000fc600078e00ff */
[----:B------:R-:W-:Y:S01]  /*42f0*/  IABS R148, R15 ;  /* 0x0000000f00947213 */ /* 0x000fe20000000000 */
[----:B------:R-:W-:Y:S02]  /*4300*/  IMAD.MOV R7, RZ, RZ, -R7 ;  /* 0x000000ffff077224 */ /* 0x000fe400078e0a07 */
[C---:B------:R-:W-:Y:S02]  /*4310*/  VIADD R17, R0.reuse, 0x31 ;  /* 0x0000003100117836 */ /* 0x040fe40000000000 */
[----:B------:R-:W-:Y:S02]  /*4320*/  IMAD R152, R5, R7, R152 ;  /* 0x0000000705987224 */ /* 0x000fe400078e0298 */
[----:B------:R-:W-:Y:S01]  /*4330*/  VIADD R19, R0, 0x30 ;  /* 0x0000003000137836 */ /* 0x000fe20000000000 */
[----:B------:R-:W-:Y:S01]  /*4340*/  IABS R116, R17 ;  /* 0x0000001100747213 */ /* 0x000fe20000000000 */
[----:B------:R-:W-:Y:S01]  /*4350*/  @!P1 IMAD.IADD R154, R154, 0x1, -R5 ;  /* 0x000000019a9a9824 */ /* 0x000fe200078e0a05 */
[----:B------:R-:W-:Y:S01]  /*4360*/  ISETP.GE.AND P1, PT, R11, RZ, PT ;  /* 0x000000ff0b00720c */ /* 0x000fe20003f26270 */
[----:B------:R-:W-:Y:S01]  /*4370*/  IMAD.HI.U32 R7, R6, R148, RZ ;  /* 0x0000009406077227 */ /* 0x000fe200078e00ff */
[----:B------:R-:W-:-:S03]  /*4380*/  IABS R114, R19 ;  /* 0x0000001300727213 */ /* 0x000fc60000000000 */
[--C-:B------:R-:W-:Y:S01]  /*4390*/  @!P3 IMAD.IADD R158, R158, 0x1, -R5.reuse ;  /* 0x000000019e9eb824 */ /* 0x100fe200078e0a05 */
[C---:B------:R-:W-:Y:S01]  /*43a0*/  ISETP.GT.U32.AND P3, PT, R5.reuse, R152, PT ;  /* 0x000000980500720c */ /* 0x040fe20003f64070 */
[----:B------:R-:W-:Y:S01]  /*43b0*/  @!P5 IMAD.MOV R160, RZ, RZ, -R160 ;  /* 0x000000ffffa0d224 */ /* 0x000fe200078e0aa0 */
[C---:B------:R-:W-:Y:S01]  /*43c0*/  ISETP.GT.U32.AND P5, PT, R5.reuse, R154, PT ;  /* 0x0000009a0500720c */ /* 0x040fe20003fa4070 */
[----:B------:R-:W-:Y:S02]  /*43d0*/  @!P2 IMAD.IADD R150, R150, 0x1, -R5 ;  /* 0x000000019696a824 */ /* 0x000fe400078e0a05 */
[----:B------:R-:W-:Y:S02]  /*43e0*/  IMAD.MOV R7, RZ, RZ, -R7 ;  /* 0x000000ffff077224 */ /* 0x000fe400078e0a07 */
[----:B------:R-:W-:Y:S01]  /*43f0*/  @!P6 IMAD.MOV R158, RZ, RZ, -R158 ;  /* 0x000000ffff9ee224 */ /* 0x000fe200078e0a9e */
[C---:B------:R-:W-:Y:S01]  /*4400*/  ISETP.GT.U32.AND P6, PT, R5.reuse, R150, PT ;  /* 0x000000960500720c */ /* 0x040fe20003fc4070 */
[----:B------:R-:W-:-:S02]  /*4410*/  IMAD R148, R5, R7, R148 ;  /* 0x0000000705947224 */ /* 0x000fc400078e0294 */
[----:B------:R-:W-:-:S04]  /*4420*/  IMAD.HI.U32 R8, R6, R116, RZ ;  /* 0x0000007406087227 */ /* 0x000fc800078e00ff */
[----:B------:R-:W-:-:S04]  /*4430*/  IMAD.HI.U32 R7, R6, R114, RZ ;  /* 0x0000007206077227 */ /* 0x000fc800078e00ff */
[----:B------:R-:W-:Y:S02]  /*4440*/  IMAD.MOV R8, RZ, RZ, -R8 ;  /* 0x000000ffff087224 */ /* 0x000fe400078e0a08 */
[----:B------:R-:W-:Y:S02]  /*4450*/  IMAD.MOV R7, RZ, RZ, -R7 ;  /* 0x000000ffff077224 */ /* 0x000fe400078e0a07 */
[--C-:B------:R-:W-:Y:S01]  /*4460*/  @!P3 IMAD.IADD R152, R152, 0x1, -R5.reuse ;  /* 0x000000019898b824 */ /* 0x100fe200078e0a05 */
[----:B------:R-:W-:Y:S01]  /*4470*/  ISETP.GE.AND P3, PT, R13, RZ, PT ;  /* 0x000000ff0d00720c */ /* 0x000fe20003f66270 */
[C---:B------:R-:W-:Y:S02]  /*4480*/  IMAD R116, R5.reuse, R8, R116 ;  /* 0x0000000805747224 */ /* 0x040fe400078e0274 */
[--C-:B------:R-:W-:Y:S01]  /*4490*/  @!P5 IMAD.IADD R154, R154, 0x1, -R5.reuse ;  /* 0x000000019a9ad824 */ /* 0x100fe200078e0a05 */
[C---:B------:R-:W-:Y:S01]  /*44a0*/  ISETP.GT.U32.AND P5, PT, R5.reuse, R148, PT ;  /* 0x000000940500720c */ /* 0x040fe20003fa4070 */
[C---:B------:R-:W-:Y:S01]  /*44b0*/  IMAD R114, R5.reuse, R7, R114 ;  /* 0x0000000705727224 */ /* 0x040fe200078e0272 */
[C---:B------:R-:W-:Y:S01]  /*44c0*/  ISETP.GT.U32.AND P2, PT, R5.reuse, R152, PT ;  /* 0x000000980500720c */ /* 0x040fe20003f44070 */
        /* <DEDUP_REMOVED lines=9> */
[----:B------:R-:W-:Y:S01]  /*4560*/  IABS R112, R13 ;  /* 0x0000000d00707213 */ /* 0x000fe20000000000 */
[--C-:B------:R-:W-:Y:S01]  /*4570*/  @!P2 IMAD.IADD R152, R152, 0x1, -R5.reuse ;  /* 0x000000019898a824 */ /* 0x100fe200078e0a05 */
[----:B------:R-:W-:Y:S01]  /*4580*/  ISETP.GE.AND P0, PT, R15, RZ, PT ;  /* 0x000000ff0f00720c */ /* 0x000fe20003f06270 */
[--C-:B------:R-:W-:Y:S01]  /*4590*/  @!P4 IMAD.IADD R116, R116, 0x1, -R5.reuse ;  /* 0x000000017474c824 */ /* 0x100fe200078e0a05 */
[----:B------:R-:W-:Y:S01]  /*45a0*/  ISETP.GT.U32.AND P4, PT, R5, R148, PT ;  /* 0x000000940500720c */ /* 0x000fe20003f84070 */
[----:B------:R-:W-:Y:S01]  /*45b0*/  @!P6 IMAD.IADD R114, R114, 0x1, -R5 ;  /* 0x000000017272e824 */ /* 0x000fe200078e0a05 */
[----:B------:R-:W-:Y:S01]  /*45c0*/  ISETP.GE.AND P2, PT, R17, RZ, PT ;  /* 0x000000ff1100720c */ /* 0x000fe20003f46270 */
[----:B------:R-:W-:Y:S01]  /*45d0*/  IMAD.HI.U32 R7, R6, R40, RZ ;  /* 0x0000002806077227 */ /* 0x000fe200078e00ff */
[----:B------:R-:W-:-:S02]  /*45e0*/  ISETP.GT.U32.AND P6, PT, R5, R116, PT ;  /* 0x000000740500720c */ /* 0x000fc40003fc4070 */
[----:B------:R-:W-:Y:S01]  /*45f0*/  ISETP.GE.AND P5, PT, R19, RZ, PT ;  /* 0x000000ff1300720c */ /* 0x000fe20003fa6270 */
[----:B------:R-:W-:Y:S01]  /*4600*/  @!P1 IMAD.MOV R152, RZ, RZ, -R152 ;  /* 0x000000ffff989224 */ /* 0x000fe200078e0a98 */
[----:B------:R-:W-:Y:S01]  /*4610*/  ISETP.GT.U32.AND P1, PT, R5, R114, PT ;  /* 0x000000720500720c */ /* 0x000fe20003f24070 */
[----:B------:R-:W-:Y:S02]  /*4620*/  IMAD.MOV R8, RZ, RZ, -R7 ;  /* 0x000000ffff087224 */ /* 0x000fe400078e0a07 */
[----:B------:R-:W-:-:S04]  /*4630*/  IMAD.HI.U32 R7, R6, R112, RZ ;  /* 0x0000007006077227 */ /* 0x000fc800078e00ff */
[C---:B------:R-:W-:Y:S02]  /*4640*/  IMAD R40, R5.reuse, R8, R40 ;  /* 0x0000000805287224 */ /* 0x040fe400078e0228 */
[----:B------:R-:W-:Y:S02]  /*4650*/  IMAD.MOV R7, RZ, RZ, -R7 ;  /* 0x000000ffff077224 */ /* 0x000fe400078e0a07 */
[----:B------:R-:W-:Y:S02]  /*4660*/  VIADD R15, R0, 0x2d ;  /* 0x0000002d000f7836 */ /* 0x000fe40000000000 */
[----:B------:R-:W-:Y:S01]  /*4670*/  @!P4 IMAD.IADD R148, R148, 0x1, -R5 ;  /* 0x000000019494c824 */ /* 0x000fe200078e0a05 */
[C---:B------:R-:W-:Y:S01]  /*4680*/  ISETP.GT.U32.AND P4, PT, R5.reuse, R40, PT ;  /* 0x000000280500720c */ /* 0x040fe20003f84070 */
[----:B------:R-:W-:Y:S01]  /*4690*/  IMAD R112, R5, R7, R112 ;  /* 0x0000000705707224 */ /* 0x000fe200078e0270 */
[----:B------:R-:W-:Y:S01]  /*46a0*/  IABS R110, R15 ;  /* 0x0000000f006e7213 */ /* 0x000fe20000000000 */
[----:B------:R-:W-:-:S02]  /*46b0*/  VIADD R17, R0, 0x2c ;  /* 0x0000002c00117836 */ /* 0x000fc40000000000 */
[----:B------:R-:W-:Y:S01]  /*46c0*/  @!P1 IMAD.IADD R114, R114, 0x1, -R5 ;  /* 0x0000000172729824 */ /* 0x000fe200078e0a05 */
[----:B------:R-:W-:Y:S01]  /*46d0*/  ISETP.GT.U32.AND P1, PT, R5, R112, PT ;  /* 0x000000700500720c */ /* 0x000fe20003f24070 */
[----:B------:R-:W-:Y:S01]  /*46e0*/  IMAD.HI.U32 R7, R6, R110, RZ ;  /* 0x0000006e06077227 */ /* 0x000fe200078e00ff */
[----:B------:R-:W-:-:S03]  /*46f0*/  IABS R36, R17 ;  /* 0x0000001100247213 */ /* 0x000fc60000000000 */
[----:B------:R-:W-:Y:S01]  /*4700*/  @!P6 IMAD.IADD R116, R116, 0x1, -R5 ;  /* 0x000000017474e824 */ /* 0x000fe200078e0a05 */
[----:B------:R-:W-:Y:S01]  /*4710*/  ISETP.GE.AND P6, PT, R11, RZ, PT ;  /* 0x000000ff0b00720c */ /* 0x000fe20003fc6270 */
[----:B------:R-:W-:-:S04]  /*4720*/  IMAD.HI.U32 R8, R6, R36, RZ ;  /* 0x0000002406087227 */ /* 0x000fc800078e00ff */
[----:B------:R-:W-:Y:S02]  /*4730*/  VIADD R11, R0, 0x2b ;  /* 0x0000002b000b7836 */ /* 0x000fe40000000000 */
[----:B------:R-:W-:Y:S02]  /*4740*/  IMAD.MOV R7, RZ, RZ, -R7 ;  /* 0x000000ffff077224 */ /* 0x000fe400078e0a07 */
[----:B------:R-:W-:Y:S01]  /*4750*/  @!P4 IMAD.IADD R40, R40, 0x1, -R5 ;  /* 0x000000012828c824 */ /* 0x000fe200078e0a05 */
[----:B------:R-:W-:Y:S01]  /*4760*/  ISETP.GE.AND P4, PT, R13, RZ, PT ;  /* 0x000000ff0d00720c */ /* 0x000fe20003f86270 */
[----:B------:R-:W-:Y:S01]  /*4770*/  IMAD.MOV R8, RZ, RZ, -R8 ;  /* 0x000000ffff087224 */ /* 0x000fe200078e0a08 */
[----:B------:R-:W-:Y:S01]  /*4780*/  IABS R38, R11 ;  /* 0x0000000b00267213 */ /* 0x000fe20000000000 */
[----:B------:R-:W-:Y:S02]  /*4790*/  VIADD R13, R0, 0x2a ;  /* 0x0000002a000d7836 */ /* 0x000fe40000000000 */
[----:B------:R-:W-:-:S02]  /*47a0*/  IMAD R110, R5, R7, R110 ;  /* 0x00000007056e7224 */ /* 0x000fc400078e026e */
[----:B------:R-:W-:Y:S01]  /*47b0*/  @!P1 IMAD.IADD R112, R112, 0x1, -R5 ;  /* 0x0000000170709824 */ /* 0x000fe200078e0a05 */
[C---:B------:R-:W-:Y:S01]  /*47c0*/  ISETP.GT.U32.AND P1, PT, R5.reuse, R40, PT ;  /* 0x000000280500720c */ /* 0x040fe20003f24070 */
[C---:B------:R-:W-:Y:S01]  /*47d0*/  IMAD R36, R5.reuse, R8, R36 ;  /* 0x0000000805247224 */ /* 0x040fe200078e0224 */
[----:B------:R-:W-:Y:S01]  /*47e0*/  IABS R108, R13 ;  /* 0x0000000d006c7213 */ /* 0x000fe20000000000 */
[----:B------:R-:W-:Y:S01]  /*47f0*/  @!P3 IMAD.MOV R150, RZ, RZ, -R150 ;  /* 0x000000ffff96b224 */ /* 0x000fe200078e0a96 */
[C---:B------:R-:W-:Y:S01]  /*4800*/  ISETP.GT.U32.AND P3, PT, R5.reuse, R110, PT ;  /* 0x0000006e0500720c */ /* 0x040fe20003f64070 */
[----:B------:R-:W-:Y:S01]  /*4810*/  @!P0 IMAD.MOV R148, RZ, RZ, -R148 ;  /* 0x000000ffff948224 */ /* 0x000fe200078e0a94 */
[----:B------:R-:W-:Y:S01]  /*4820*/  ISETP.GT.U32.AND P0, PT, R5, R112, PT ;  /* 0x000000700500720c */ /* 0x000fe20003f04070 */
[----:B------:R-:W-:-:S04]  /*4830*/  IMAD.HI.U32 R7, R6, R38, RZ ;  /* 0x0000002606077227 */ /* 0x000fc800078e00ff */
[----:B------:R-:W-:Y:S01]  /*4840*/  @!P2 IMAD.MOV R116, RZ, RZ, -R116 ;  /* 0x000000ffff74a224 */ /* 0x000fe200078e0a74 */
[----:B------:R-:W-:Y:S01]  /*4850*/  ISETP.GT.U32.AND P2, PT, R5, R36, PT ;  /* 0x000000240500720c */ /* 0x000fe20003f44070 */
[----:B------:R-:W-:-:S04]  /*4860*/  IMAD.HI.U32 R8, R6, R108, RZ ;  /* 0x0000006c06087227 */ /* 0x000fc800078e00ff */
[----:B------:R-:W-:Y:S02]  /*4870*/  IMAD.MOV R7, RZ, RZ, -R7 ;  /* 0x000000ffff077224 */ /* 0x000fe400078e0a07 */
[--C-:B------:R-:W-:Y:S01]  /*4880*/  @!P1 IMAD.IADD R40, R40, 0x1, -R5.reuse ;  /* 0x0000000128289824 */ /* 0x100fe200078e0a05 */
[----:B------:R-:W-:Y:S01]  /*4890*/  ISETP.GE.AND P1, PT, R17, RZ, PT ;  /* 0x000000ff1100720c */ /* 0x000fe20003f26270 */
[----:B------:R-:W-:Y:S02]  /*48a0*/  IMAD.MOV R8, RZ, RZ, -R8 ;  /* 0x000000ffff087224 */ /* 0x000fe400078e0a08 */
[----:B------:R-:W-:Y:S02]  /*48b0*/  IMAD R38, R5, R7, R38 ;  /* 0x0000000705267224 */ /* 0x000fe400078e0226 */
[--C-:B------:R-:W-:Y:S01]  /*48c0*/  @!P0 IMAD.IADD R112, R112, 0x1, -R5.reuse ;  /* 0x0000000170708824 */ /* 0x100fe200078e0a05 */
[----:B------:R-:W-:Y:S01]  /*48d0*/  ISETP.GE.AND P0, PT, R11, RZ, PT ;  /* 0x000000ff0b00720c */ /* 0x000fe20003f06270 */
[----:B------:R-:W-:-:S02]  /*48e0*/  @!P3 IMAD.IADD R110, R110, 0x1, -R5 ;  /* 0x000000016e6eb824 */ /* 0x000fc400078e0a05 */
[C---:B------:R-:W-:Y:S02]  /*48f0*/  IMAD R108, R5.reuse, R8, R108 ;  /* 0x00000008056c7224 */ /* 0x040fe400078e026c */
[----:B------:R-:W-:Y:S01]  /*4900*/  @!P6 IMAD.MOV R40, RZ, RZ, -R40 ;  /* 0x000000ffff28e224 */ /* 0x000fe200078e0a28 */
[C---:B------:R-:W-:Y:S01]  /*4910*/  ISETP.GT.U32.AND P6, PT, R5.reuse, R38, PT ;  /* 0x000000260500720c */ /* 0x040fe20003fc4070 */
[----:B------:R-:W-:Y:S01]  /*4920*/  @!P2 IMAD.IADD R36, R36, 0x1, -R5 ;  /* 0x000000012424a824 */ /* 0x000fe200078e0a05 */
[C---:B------:R-:W-:Y:S01]  /*4930*/  ISETP.GT.U32.AND P3, PT, R5.reuse, R110, PT ;  /* 0x0000006e0500720c */ /* 0x040fe20003f64070 */
[----:B------:R-:W-:Y:S01]  /*4940*/  @!P4 IMAD.MOV R112, RZ, RZ, -R112 ;  /* 0x000000ffff70c224 */ /* 0x000fe200078e0a70 */
[----:B------:R-:W-:Y:S01]  /*4950*/  ISETP.GT.U32.AND P4, PT, R5, R108, PT ;  /* 0x0000006c0500720c */ /* 0x000fe20003f84070 */
[----:B------:R-:W-:Y:S01]  /*4960*/  @!P5 IMAD.MOV R114, RZ, RZ, -R114 ;  /* 0x000000ffff72d224 */ /* 0x000fe200078e0a72 */
[----:B------:R-:W-:Y:S01]  /*4970*/  ISETP.GE.AND P5, PT, R15, RZ, PT ;  /* 0x000000ff0f00720c */ /* 0x000fe20003fa6270 */
[C---:B------:R-:W-:Y:S01]  /*4980*/  VIADD R8, R0.reuse, 0x29 ;  /* 0x0000002900087836 */ /* 0x040fe20000000000 */
[----:B------:R-:W-:Y:S01]  /*4990*/  ISETP.GT.U32.AND P2, PT, R5, R36, PT ;  /* 0x000000240500720c */ /* 0x000fe20003f44070 */
[----:B------:R-:W-:-:S02]  /*49a0*/  VIADD R11, R0, 0x28 ;  /* 0x00000028000b7836 */ /* 0x000fc40000000000 */
[----:B------:R-:W-:Y:S01]  /*49b0*/  VIADD R17, R0, 0x24 ;  /* 0x0000002400117836 */ /* 0x000fe20000000000 */
[----:B------:R-:W-:Y:S01]  /*49c0*/  IABS R44, R8 ;  /* 0x00000008002c7213 */ /* 0x000fe20000000000 */
[--C-:B------:R-:W-:Y:S01]  /*49d0*/  @!P6 IMAD.IADD R38, R38, 0x1, -R5.reuse ;  /* 0x000000012626e824 */ /* 0x100fe200078e0a05 */
[----:B------:R-:W-:Y:S01]  /*49e0*/  IABS R46, R11 ;  /* 0x0000000b002e7213 */ /* 0x000fe20000000000 */
[--C-:B------:R-:W-:Y:S01]  /*49f0*/  @!P3 IMAD.IADD R110, R110, 0x1, -R5.reuse ;  /* 0x000000016e6eb824 */ /* 0x100fe200078e0a05 */
[----:B------:R-:W-:Y:S01]  /*4a00*/  ISETP.GE.AND P3, PT, R13, RZ, PT ;  /* 0x000000ff0d00720c */ /* 0x000fe20003f66270 */
[--C-:B------:R-:W-:Y:S01]  /*4a10*/  @!P4 IMAD.IADD R108, R108, 0x1, -R5.reuse ;  /* 0x000000016c6cc824 */ /* 0x100fe200078e0a05 */
[----:B------:R-:W-:Y:S01]  /*4a20*/  ISETP.GT.U32.AND P6, PT, R5, R38, PT ;  /* 0x000000260500720c */ /* 0x000fe20003fc4070 */
[----:B------:R-:W-:Y:S01]  /*4a30*/  IMAD.HI.U32 R7, R6, R44, RZ ;  /* 0x0000002c06077227 */ /* 0x000fe200078e00ff */
[----:B------:R-:W-:Y:S02]  /*4a40*/  ISETP.GE.AND P4, PT, R11, RZ, PT ;  /* 0x000000ff0b00720c */ /* 0x000fe40003f86270 */
[----:B------:R-:W-:Y:S01]  /*4a50*/  IABS R54, R17 ;  /* 0x0000001100367213 */ /* 0x000fe20000000000 */
[----:B------:R-:W-:Y:S01]  /*4a60*/  @!P2 IMAD.IADD R36, R36, 0x1, -R5 ;  /* 0x000000012424a824 */ /* 0x000fe200078e0a05 */
[----:B------:R-:W-:Y:S01]  /*4a70*/  ISETP.GE.AND P2, PT, R8, RZ, PT ;  /* 0x000000ff0800720c */ /* 0x000fe20003f46270 */
[----:B------:R-:W-:Y:S01]  /*4a80*/  @!P5 IMAD.MOV R110, RZ, RZ, -R110 ;  /* 0x000000ffff6ed224 */ /* 0x000fe200078e0a6e */
        /* <DEDUP_REMOVED lines=10> */
[----:B------:R-:W-:Y:S01]  /*4b30*/  ISETP.GT.U32.AND P5, PT, R5, R46, PT ;  /* 0x0000002e0500720c */ /* 0x000fe20003fa4070 */
[C---:B------:R-:W-:Y:S01]  /*4b40*/  VIADD R11, R0.reuse, 0x26 ;  /* 0x00000026000b7836 */ /* 0x040fe20000000000 */
[----:B------:R-:W-:Y:S01]  /*4b50*/  IABS R48, R13 ;  /* 0x0000000d00307213 */ /* 0x000fe20000000000 */
[----:B------:R-:W-:Y:S02]  /*4b60*/  @!P0 IMAD.MOV R38, RZ, RZ, -R38 ;  /* 0x000000ffff268224 */ /* 0x000fe400078e0a26 */
[----:B------:R-:W-:Y:S01]  /*4b70*/  VIADD R15, R0, 0x25 ;  /* 0x00000025000f7836 */ /* 0x000fe20000000000 */
[----:B------:R-:W-:Y:S01]  /*4b80*/  IABS R50, R11 ;  /* 0x0000000b00327213 */ /* 0x000fe20000000000 */
[----:B------:R-:W-:-:S03]  /*4b90*/  IMAD.HI.U32 R7, R6, R48, RZ ;  /* 0x0000003006077227 */ /* 0x000fc600078e00ff */
[----:B------:R-:W-:Y:S01]  /*4ba0*/  IABS R52, R15 ;  /* 0x0000000f00347213 */ /* 0x000fe20000000000 */
[----:B------:R-:W-:Y:S02]  /*4bb0*/  @!P6 IMAD.IADD R44, R44, 0x1, -R5 ;  /* 0x000000012c2ce824 */ /* 0x000fe400078e0a05 */
[----:B------:R-:W-:Y:S02]  /*4bc0*/  IMAD.MOV R7, RZ, RZ, -R7 ;  /* 0x000000ffff077224 */ /* 0x000fe400078e0a07 */
[----:B------:R-:W-:Y:S01]  /*4bd0*/  @!P5 IMAD.IADD R46, R46, 0x1, -R5 ;  /* 0x000000012e2ed824 */ /* 0x000fe200078e0a05 */
[C---:B------:R-:W-:Y:S01]  /*4be0*/  ISETP.GT.U32.AND P5, PT, R5.reuse, R44, PT ;  /* 0x0000002c0500720c */ /* 0x040fe20003fa4070 */
[C---:B------:R-:W-:Y:S02]  /*4bf0*/  IMAD R48, R5.reuse, R7, R48 ;  /* 0x0000000705307224 */ /* 0x040fe400078e0230 */
[----:B------:R-:W-:Y:S01]  /*4c00*/  IMAD.HI.U32 R7, R6, R50, RZ ;  /* 0x0000003206077227 */ /* 0x000fe200078e00ff */
[----:B------:R-:W-:-:S02]  /*4c10*/  ISETP.GT.U32.AND P0, PT, R5, R46, PT ;  /* 0x0000002e0500720c */ /* 0x000fc40003f04070 */
[C---:B------:R-:W-:Y:S01]  /*4c20*/  ISETP.GT.U32.AND P6, PT, R5.reuse, R48, PT ;  /* 0x000000300500720c */ /* 0x040fe20003fc4070 */
[----:B------:R-:W-:Y:S02]  /*4c30*/  IMAD.MOV R7, RZ, RZ, -R7 ;  /* 0x000000ffff077224 */ /* 0x000fe400078e0a07 */
[----:B------:R-:W-:Y:S02]  /*4c40*/  VIADD R19, R0, 0x23 ;  /* 0x0000002300137836 */ /* 0x000fe40000000000 */
[C---:B------:R-:W-:Y:S02]  /*4c50*/  IMAD R50, R5.reuse, R7, R50 ;  /* 0x0000000705327224 */ /* 0x040fe400078e0232 */
[----:B------:R-:W-:Y:S01]  /*4c60*/  @!P5 IMAD.IADD R44, R44, 0x1, -R5 ;  /* 0x000000012c2cd824 */ /* 0x000fe200078e0a05 */
[----:B------:R-:W-:Y:S01]  /*4c70*/  IABS R56, R19 ;  /* 0x0000001300387213 */ /* 0x000fe20000000000 */
[----:B------:R-:W-:Y:S01]  /*4c80*/  IMAD.HI.U32 R7, R6, R54, RZ ;  /* 0x0000003606077227 */ /* 0x000fe200078e00ff */
[----:B------:R-:W-:-:S03]  /*4c90*/  ISETP.GT.U32.AND P5, PT, R5, R50, PT ;  /* 0x000000320500720c */ /* 0x000fc60003fa4070 */
[----:B------:R-:W-:-:S04]  /*4ca0*/  IMAD.HI.U32 R8, R6, R52, RZ ;  /* 0x0000003406087227 */ /* 0x000fc800078e00ff */
[----:B------:R-:W-:Y:S02]  /*4cb0*/  IMAD.MOV R7, RZ, RZ, -R7 ;  /* 0x000000ffff077224 */ /* 0x000fe400078e0a07 */
[--C-:B------:R-:W-:Y:S01]  /*4cc0*/  @!P0 IMAD.IADD R46, R46, 0x1, -R5.reuse ;  /* 0x000000012e2e8824 */ /* 0x100fe200078e0a05 */
[----:B------:R-:W-:Y:S01]  /*4cd0*/  ISETP.GE.AND P0, PT, R15, RZ, PT ;  /* 0x000000ff0f00720c */ /* 0x000fe20003f06270 */
[----:B------:R-:W-:Y:S02]  /*4ce0*/  IMAD.MOV R8, RZ, RZ, -R8 ;  /* 0x000000ffff087224 */ /* 0x000fe400078e0a08 */
[--C-:B------:R-:W-:Y:S02]  /*4cf0*/  @!P5 IMAD.IADD R50, R50, 0x1, -R5.reuse ;  /* 0x000000013232d824 */ /* 0x100fe400078e0a05 */
[----:B------:R-:W-:Y:S02]  /*4d00*/  IMAD R54, R5, R7, R54 ;  /* 0x0000000705367224 */ /* 0x000fe400078e0236 */
[----:B------:R-:W-:-:S02]  /*4d10*/  @!P6 IMAD.IADD R48, R48, 0x1, -R5 ;  /* 0x000000013030e824 */ /* 0x000fc400078e0a05 */
[----:B------:R-:W-:Y:S01]  /*4d20*/  @!P4 IMAD.MOV R46, RZ, RZ, -R46 ;  /* 0x000000ffff2ec224 */ /* 0x000fe200078e0a2e */
[C---:B------:R-:W-:Y:S01]  /*4d30*/  ISETP.GT.U32.AND P4, PT, R5.reuse, R50, PT ;  /* 0x000000320500720c */ /* 0x040fe20003f84070 */
[C---:B------:R-:W-:Y:S01]  /*4d40*/  IMAD R52, R5.reuse, R8, R52 ;  /* 0x0000000805347224 */ /* 0x040fe200078e0234 */
[C---:B------:R-:W-:Y:S01]  /*4d50*/  ISETP.GT.U32.AND P5, PT, R5.reuse, R54, PT ;  /* 0x000000360500720c */ /* 0x040fe20003fa4070 */
[----:B------:R-:W-:Y:S01]  /*4d60*/  IMAD.HI.U32 R8, R6, R56, RZ ;  /* 0x0000003806087227 */ /* 0x000fe200078e00ff */
[----:B------:R-:W-:-:S03]  /*4d70*/  ISETP.GT.U32.AND P6, PT, R5, R48, PT ;  /* 0x000000300500720c */ /* 0x000fc60003fc4070 */
[----:B------:R-:W-:Y:S02]  /*4d80*/  IMAD.MOV R8, RZ, RZ, -R8 ;  /* 0x000000ffff087224 */ /* 0x000fe400078e0a08 */
[----:B------:R-:W-:Y:S01]  /*4d90*/  @!P2 IMAD.MOV R44, RZ, RZ, -R44 ;  /* 0x000000ffff2ca224 */ /* 0x000fe200078e0a2c */
[----:B------:R-:W-:Y:S01]  /*4da0*/  ISETP.GT.U32.AND P2, PT, R5, R52, PT ;  /* 0x000000340500720c */ /* 0x000fe20003f44070 */
[----:B------:R-:W-:Y:S01]  /*4db0*/  @!P1 IMAD.MOV R36, RZ, RZ, -R36 ;  /* 0x000000ffff249224 */ /* 0x000fe200078e0a24 */
[----:B------:R-:W-:Y:S01]  /*4dc0*/  ISETP.GE.AND P1, PT, R13, RZ, PT ;  /* 0x000000ff0d00720c */ /* 0x000fe20003f26270 */
[C---:B------:R-:W-:Y:S02]  /*4dd0*/  IMAD R56, R5.reuse, R8, R56 ;  /* 0x0000000805387224 */ /* 0x040fe400078e0238 */
[----:B------:R-:W-:Y:S02]  /*4de0*/  VIADD R13, R0, 0x22 ;  /* 0x00000022000d7836 */ /* 0x000fe40000000000 */
[--C-:B------:R-:W-:Y:S01]  /*4df0*/  @!P4 IMAD.IADD R50, R50, 0x1, -R5.reuse ;  /* 0x000000013232c824 */ /* 0x100fe200078e0a05 */
[----:B------:R-:W-:Y:S01]  /*4e00*/  ISETP.GT.U32.AND P4, PT, R5, R56, PT ;  /* 0x000000380500720c */ /* 0x000fe20003f84070 */
[--C-:B------:R-:W-:Y:S01]  /*4e10*/  @!P5 IMAD.IADD R54, R54, 0x1, -R5.reuse ;  /* 0x000000013636d824 */ /* 0x100fe200078e0a05 */
[----:B------:R-:W-:Y:S01]  /*4e20*/  IABS R58, R13 ;  /* 0x0000000d003a7213 */ /* 0x000fe20000000000 */
[--C-:B------:R-:W-:Y:S01]  /*4e30*/  @!P6 IMAD.IADD R48, R48, 0x1, -R5.reuse ;  /* 0x000000013030e824 */ /* 0x100fe200078e0a05 */
[----:B------:R-:W-:Y:S01]  /*4e40*/  ISETP.GE.AND P6, PT, R17, RZ, PT ;  /* 0x000000ff1100720c */ /* 0x000fe20003fc6270 */
[----:B------:R-:W-:Y:S01]  /*4e50*/  VIADD R17, R0, 0x20 ;  /* 0x0000002000117836 */ /* 0x000fe20000000000 */
[----:B------:R-:W-:Y:S01]  /*4e60*/  ISETP.GT.U32.AND P5, PT, R5, R54, PT ;  /* 0x000000360500720c */ /* 0x000fe20003fa4070 */
[----:B------:R-:W-:-:S02]  /*4e70*/  @!P2 IMAD.IADD R52, R52, 0x1, -R5 ;  /* 0x000000013434a824 */ /* 0x000fc400078e0a05 */
[----:B------:R-:W-:Y:S01]  /*4e80*/  IMAD.HI.U32 R7, R6, R58, RZ ;  /* 0x0000003a06077227 */ /* 0x000fe200078e00ff */
[----:B------:R-:W-:Y:S02]  /*4e90*/  IABS R62, R17 ;  /* 0x00000011003e7213 */ /* 0x000fe40000000000 */
[C---:B------:R-:W-:Y:S01]  /*4ea0*/  ISETP.GT.U32.AND P2, PT, R5.reuse, R52, PT ;  /* 0x000000340500720c */ /* 0x040fe20003f44070 */
[----:B------:R-:W-:Y:S02]  /*4eb0*/  VIADD R21, R0, 0x1f ;  /* 0x0000001f00157836 */ /* 0x000fe40000000000 */
[----:B------:R-:W-:Y:S02]  /*4ec0*/  IMAD.MOV R7, RZ, RZ, -R7 ;  /* 0x000000ffff077224 */ /* 0x000fe400078e0a07 */
[----:B------:R-:W-:Y:S01]  /*4ed0*/  @!P4 IMAD.IADD R56, R56, 0x1, -R5 ;  /* 0x000000013838c824 */ /* 0x000fe200078e0a05 */
[----:B------:R-:W-:Y:S01]  /*4ee0*/  IABS R64, R21 ;  /* 0x0000001500407213 */ /* 0x000fe20000000000 */
[----:B------:R-:W-:Y:S01]  /*4ef0*/  IMAD R58, R5, R7, R58 ;  /* 0x00000007053a7224 */ /* 0x000fe200078e023a */
[----:B------:R-:W-:Y:S01]  /*4f00*/  ISETP.GE.AND P4, PT, R13, RZ, PT ;  /* 0x000000ff0d00720c */ /* 0x000fe20003f86270 */
[----:B------:R-:W-:-:S04]  /*4f10*/  IMAD.HI.U32 R8, R6, R62, RZ ;  /* 0x0000003e06087227 */ /* 0x000fc800078e00ff */
[----:B------:R-:W-:Y:S01]  /*4f20*/  @!P3 IMAD.MOV R108, RZ, RZ, -R108 ;  /* 0x000000ffff6cb224 */ /* 0x000fe200078e0a6c */
[----:B------:R-:W-:Y:S01]  /*4f30*/  ISETP.GE.AND P3, PT, R11, RZ, PT ;  /* 0x000000ff0b00720c */ /* 0x000fe20003f66270 */
[----:B------:R-:W-:Y:S01]  /*4f40*/  @!P1 IMAD.MOV R48, RZ, RZ, -R48 ;  /* 0x000000ffff309224 */ /* 0x000fe200078e0a30 */
[----:B------:R-:W-:Y:S01]  /*4f50*/  ISETP.GT.U32.AND P1, PT, R5, R56, PT ;  /* 0x000000380500720c */ /* 0x000fe20003f24070 */
[----:B------:R-:W-:-:S04]  /*4f60*/  IMAD.HI.U32 R11, R6, R64, RZ ;  /* 0x00000040060b7227 */ /* 0x000fc800078e00ff */
[--C-:B------:R-:W-:Y:S01]  /*4f70*/  @!P5 IMAD.IADD R54, R54, 0x1, -R5.reuse ;  /* 0x000000013636d824 */ /* 0x100fe200078e0a05 */
[----:B------:R-:W-:Y:S01]  /*4f80*/  ISETP.GT.U32.AND P5, PT, R5, R58, PT ;  /* 0x0000003a0500720c */ /* 0x000fe20003fa4070 */
[----:B------:R-:W-:Y:S02]  /*4f90*/  IMAD.MOV R8, RZ, RZ, -R8 ;  /* 0x000000ffff087224 */ /* 0x000fe400078e0a08 */
[----:B------:R-:W-:Y:S02]  /*4fa0*/  VIADD R15, R0, 0x21 ;  /* 0x00000021000f7836 */ /* 0x000fe40000000000 */
[----:B------:R-:W-:Y:S01]  /*4fb0*/  @!P2 IMAD.IADD R52, R52, 0x1, -R5 ;  /* 0x000000013434a824 */ /* 0x000fe200078e0a05 */
[----:B------:R-:W-:Y:S01]  /*4fc0*/  ISETP.GE.AND P2, PT, R19, RZ, PT ;  /* 0x000000ff1300720c */ /* 0x000fe20003f46270 */
[----:B------:R-:W-:Y:S01]  /*4fd0*/  IMAD.MOV R11, RZ, RZ, -R11 ;  /* 0x000000ffff0b7224 */ /* 0x000fe200078e0a0b */
[----:B------:R-:W-:Y:S01]  /*4fe0*/  IABS R60, R15 ;  /* 0x0000000f003c7213 */ /* 0x000fe20000000000 */
[----:B------:R-:W-:-:S02]  /*4ff0*/  IMAD R62, R5, R8, R62 ;  /* 0x00000008053e7224 */ /* 0x000fc400078e023e */
[C---:B------:R-:W-:Y:S02]  /*5000*/  IMAD R64, R5.reuse, R11, R64 ;  /* 0x0000000b05407224 */ /* 0x040fe400078e0240 */
[----:B------:R-:W-:Y:S01]  /*5010*/  @!P0 IMAD.MOV R52, RZ, RZ, -R52 ;  /* 0x000000ffff348224 */ /* 0x000fe200078e0a34 */
[C---:B------:R-:W-:Y:S01]  /*5020*/  ISETP.GT.U32.AND P0, PT, R5.reuse, R62, PT ;  /* 0x0000003e0500720c */ /* 0x040fe20003f04070 */
[----:B------:R-:W-:Y:S01]  /*5030*/  @!P1 IMAD.IADD R56, R56, 0x1, -R5 ;  /* 0x0000000138389824 */ /* 0x000fe200078e0a05 */
[----:B------:R-:W-:Y:S01]  /*5040*/  ISETP.GT.U32.AND P1, PT, R5, R64, PT ;  /* 0x000000400500720c */ /* 0x000fe20003f24070 */
[----:B------:R-:W-:Y:S02]  /*5050*/  VIADD R13, R0, 0x1e ;  /* 0x0000001e000d7836 */ /* 0x000fe40000000000 */
[----:B------:R-:W-:-:S03]  /*5060*/  IMAD.HI.U32 R7, R6, R60, RZ ;  /* 0x0000003c06077227 */ /* 0x000fc600078e00ff */
[----:B------:R-:W-:Y:S01]  /*5070*/  IABS R66, R13 ;  /* 0x0000000d00427213 */ /* 0x000fe20000000000 */
[----:B------:R-:W-:Y:S02]  /*5080*/  @!P5 IMAD.IADD R58, R58, 0x1, -R5 ;  /* 0x000000013a3ad824 */ /* 0x000fe400078e0a05 */
[----:B------:R-:W-:Y:S02]  /*5090*/  IMAD.MOV R7, RZ, RZ, -R7 ;  /* 0x000000ffff077224 */ /* 0x000fe400078e0a07 */
[----:B------:R-:W-:Y:S02]  /*50a0*/  VIADD R11, R0, 0x1d ;  /* 0x0000001d000b7836 */ /* 0x000fe40000000000 */
[----:B------:R-:W-:Y:S01]  /*50b0*/  @!P3 IMAD.MOV R50, RZ, RZ, -R50 ;  /* 0x000000ffff32b224 */ /* 0x000fe200078e0a32 */
[C---:B------:R-:W-:Y:S01]  /*50c0*/  ISETP.GT.U32.AND P3, PT, R5.reuse, R58, PT ;  /* 0x0000003a0500720c */ /* 0x040fe20003f64070 */
[----:B------:R-:W-:Y:S01]  /*50d0*/  IMAD R60, R5, R7, R60 ;  /* 0x00000007053c7224 */ /* 0x000fe200078e023c */
[----:B------:R-:W-:Y:S01]  /*50e0*/  IABS R68, R11 ;  /* 0x0000000b00447213 */ /* 0x000fe20000000000 */
[----:B------:R-:W-:-:S02]  /*50f0*/  @!P0 IMAD.IADD R62, R62, 0x1, -R5 ;  /* 0x000000013e3e8824 */ /* 0x000fc400078e0a05 */
[----:B------:R-:W-:Y:S01]  /*5100*/  IMAD.HI.U32 R7, R6, R66, RZ ;  /* 0x0000004206077227 */ /* 0x000fe200078e00ff */
[----:B------:R-:W-:-:S03]  /*5110*/  ISETP.GT.U32.AND P5, PT, R5, R60, PT ;  /* 0x0000003c0500720c */ /* 0x000fc60003fa4070 */
[----:B------:R-:W-:Y:S01]  /*5120*/  @!P1 IMAD.IADD R64, R64, 0x1, -R5 ;  /* 0x0000000140409824 */ /* 0x000fe200078e0a05 */
[----:B------:R-:W-:Y:S01]  /*5130*/  ISETP.GT.U32.AND P1, PT, R5, R62, PT ;  /* 0x0000003e0500720c */ /* 0x000fe20003f24070 */
[----:B------:R-:W-:Y:S02]  /*5140*/  IMAD.MOV R8, RZ, RZ, -R7 ;  /* 0x000000ffff087224 */ /* 0x000fe400078e0a07 */
[----:B------:R-:W-:-:S04]  /*5150*/  IMAD.HI.U32 R7, R6, R68, RZ ;  /* 0x0000004406077227 */ /* 0x000fc800078e00ff */
[----:B------:R-:W-:Y:S01]  /*5160*/  @!P3 IMAD.IADD R58, R58, 0x1, -R5 ;  /* 0x000000013a3ab824 */ /* 0x000fe200078e0a05 */
[----:B------:R-:W-:Y:S01]  /*5170*/  ISETP.GE.AND P3, PT, R17, RZ, PT ;  /* 0x000000ff1100720c */ /* 0x000fe20003f66270 */
[C---:B------:R-:W-:Y:S02]  /*5180*/  IMAD R66, R5.reuse, R8, R66 ;  /* 0x0000000805427224 */ /* 0x040fe400078e0242 */
[----:B------:R-:W-:Y:S02]  /*5190*/  IMAD.MOV R7, RZ, RZ, -R7 ;  /* 0x000000ffff077224 */ /* 0x000fe400078e0a07 */
[----:B------:R-:W-:Y:S01]  /*51a0*/  @!P4 IMAD.MOV R58, RZ, RZ, -R58 ;  /* 0x000000ffff3ac224 */ /* 0x000fe200078e0a3a */
[C---:B------:R-:W-:Y:S01]  /*51b0*/  ISETP.GT.U32.AND P4, PT, R5.reuse, R66, PT ;  /* 0x000000420500720c */ /* 0x040fe20003f84070 */
[----:B------:R-:W-:Y:S02]  /*51c0*/  IMAD R68, R5, R7, R68 ;  /* 0x0000000705447224 */ /* 0x000fe400078e0244 */
[----:B------:R-:W-:-:S02]  /*51d0*/  @!P1 IMAD.IADD R62, R62, 0x1, -R5 ;  /* 0x000000013e3e9824 */ /* 0x000fc400078e0a05 */
[----:B------:R-:W-:Y:S01]  /*51e0*/  VIADD R17, R0, 0x1b ;  /* 0x0000001b00117836 */ /* 0x000fe20000000000 */
[C---:B------:R-:W-:Y:S01]  /*51f0*/  ISETP.GT.U32.AND P1, PT, R5.reuse, R68, PT ;  /* 0x000000440500720c */ /* 0x040fe20003f24070 */
[----:B------:R-:W-:Y:S01]  /*5200*/  @!P2 IMAD.MOV R56, RZ, RZ, -R56 ;  /* 0x000000ffff38a224 */ /* 0x000fe200078e0a38 */
[----:B------:R-:W-:Y:S01]  /*5210*/  ISETP.GT.U32.AND P2, PT, R5, R64, PT ;  /* 0x000000400500720c */ /* 0x000fe20003f44070 */
[----:B------:R-:W-:Y:S01]  /*5220*/  @!P6 IMAD.MOV R54, RZ, RZ, -R54 ;  /* 0x000000ffff36e224 */ /* 0x000fe200078e0a36 */
[----:B------:R-:W-:Y:S01]  /*5230*/  IABS R72, R17 ;  /* 0x0000001100487213 */ /* 0x000fe20000000000 */
[--C-:B------:R-:W-:Y:S01]  /*5240*/  @!P5 IMAD.IADD R60, R60, 0x1, -R5.reuse ;  /* 0x000000013c3cd824 */ /* 0x100fe200078e0a05 */
[----:B------:R-:W-:Y:S01]  /*5250*/  ISETP.GE.AND P6, PT, R15, RZ, PT ;  /* 0x000000ff0f00720c */ /* 0x000fe20003fc6270 */
[----:B------:R-:W-:Y:S01]  /*5260*/  @!P4 IMAD.IADD R66, R66, 0x1, -R5 ;  /* 0x000000014242c824 */ /* 0x000fe200078e0a05 */
[----:B------:R-:W-:Y:S01]  /*5270*/  ISETP.GE.AND P5, PT, R21, RZ, PT ;  /* 0x000000ff1500720c */ /* 0x000fe20003fa6270 */
[----:B------:R-:W-:Y:S01]  /*5280*/  VIADD R15, R0, 0x1c ;  /* 0x0000001c000f7836 */ /* 0x000fe20000000000 */
[----:B------:R-:W-:Y:S01]  /*5290*/  ISETP.GT.U32.AND P0, PT, R5, R60, PT ;  /* 0x0000003c0500720c */ /* 0x000fe20003f04070 */
[----:B------:R-:W-:-:S03]  /*52a0*/  IMAD.HI.U32 R8, R6, R72, RZ ;  /* 0x0000004806087227 */ /* 0x000fc600078e00ff */
[----:B------:R-:W-:Y:S01]  /*52b0*/  IABS R70, R15 ;  /* 0x0000000f00467213 */ /* 0x000fe20000000000 */
[--C-:B------:R-:W-:Y:S01]  /*52c0*/  @!P1 IMAD.IADD R68, R68, 0x1, -R5.reuse ;  /* 0x0000000144449824 */ /* 0x100fe200078e0a05 */
[----:B------:R-:W-:Y:S01]  /*52d0*/  ISETP.GT.U32.AND P1, PT, R5, R66, PT ;  /* 0x000000420500720c */ /* 0x000fe20003f24070 */
[----:B------:R-:W-:Y:S01]  /*52e0*/  IMAD.MOV R8, RZ, RZ, -R8 ;  /* 0x000000ffff087224 */ /* 0x000fe200078e0a08 */
[----:B------:R-:W-:Y:S01]  /*52f0*/  ISETP.GE.AND P4, PT, R15, RZ, PT ;  /* 0x000000ff0f00720c */ /* 0x000fe20003f86270 */
[----:B------:R-:W-:Y:S01]  /*5300*/  @!P2 IMAD.IADD R64, R64, 0x1, -R5 ;  /* 0x000000014040a824 */ /* 0x000fe200078e0a05 */
[----:B------:R-:W-:Y:S01]  /*5310*/  ISETP.GE.AND P2, PT, R11, RZ, PT ;  /* 0x000000ff0b00720c */ /* 0x000fe20003f46270 */
[----:B------:R-:W-:Y:S02]  /*5320*/  VIADD R11, R0, 0x1a ;  /* 0x0000001a000b7836 */ /* 0x000fe40000000000 */
[----:B------:R-:W-:-:S03]  /*5330*/  IMAD.HI.U32 R7, R6, R70, RZ ;  /* 0x0000004606077227 */ /* 0x000fc600078e00ff */
[----:B------:R-:W-:Y:S01]  /*5340*/  IABS R74, R11 ;  /* 0x0000000b004a7213 */ /* 0x000fe20000000000 */
[C---:B------:R-:W-:Y:S02]  /*5350*/  IMAD R72, R5.reuse, R8, R72 ;  /* 0x0000000805487224 */ /* 0x040fe400078e0248 */
[----:B------:R-:W-:Y:S02]  /*5360*/  IMAD.MOV R7, RZ, RZ, -R7 ;  /* 0x000000ffff077224 */ /* 0x000fe400078e0a07 */
[----:B------:R-:W-:Y:S01]  /*5370*/  @!P1 IMAD.IADD R66, R66, 0x1, -R5 ;  /* 0x0000000142429824 */ /* 0x000fe200078e0a05 */
[C---:B------:R-:W-:Y:S01]  /*5380*/  ISETP.GT.U32.AND P1, PT, R5.reuse, R72, PT ;  /* 0x000000480500720c */ /* 0x040fe20003f24070 */
[----:B------:R-:W-:Y:S02]  /*5390*/  IMAD R70, R5, R7, R70 ;  /* 0x0000000705467224 */ /* 0x000fe400078e0246 */
[----:B------:R-:W-:-:S04]  /*53a0*/  IMAD.HI.U32 R7, R6, R74, RZ ;  /* 0x0000004a06077227 */ /* 0x000fc800078e00ff */
[----:B------:R-:W-:Y:S01]  /*53b0*/  @!P0 IMAD.IADD R60, R60, 0x1, -R5 ;  /* 0x000000013c3c8824 */ /* 0x000fe200078e0a05 */
[----:B------:R-:W-:Y:S01]  /*53c0*/  ISETP.GE.AND P0, PT, R13, RZ, PT ;  /* 0x000000ff0d00720c */ /* 0x000fe20003f06270 */
[----:B------:R-:W-:Y:S01]  /*53d0*/  @!P3 IMAD.MOV R62, RZ, RZ, -R62 ;  /* 0x000000ffff3eb224 */ /* 0x000fe200078e0a3e */
[C---:B------:R-:W-:Y:S01]  /*53e0*/  ISETP.GT.U32.AND P3, PT, R5.reuse, R70, PT ;  /* 0x000000460500720c */ /* 0x040fe20003f64070 */
[----:B------:R-:W-:Y:S02]  /*53f0*/  IMAD.MOV R7, RZ, RZ, -R7 ;  /* 0x000000ffff077224 */ /* 0x000fe400078e0a07 */
[----:B------:R-:W-:Y:S01]  /*5400*/  @!P6 IMAD.MOV R60, RZ, RZ, -R60 ;  /* 0x000000ffff3ce224 */ /* 0x000fe200078e0a3c */
[C---:B------:R-:W-:Y:S01]  /*5410*/  ISETP.GT.U32.AND P6, PT, R5.reuse, R68, PT ;  /* 0x000000440500720c */ /* 0x040fe20003fc4070 */
[----:B------:R-:W-:Y:S02]  /*5420*/  IMAD R74, R5, R7, R74 ;  /* 0x00000007054a7224 */ /* 0x000fe400078e024a */
[----:B------:R-:W-:-:S02]  /*5430*/  VIADD R7, R0, 0x19 ;  /* 0x0000001900077836 */ /* 0x000fc40000000000 */
[--C-:B------:R-:W-:Y:S02]  /*5440*/  @!P1 IMAD.IADD R72, R72, 0x1, -R5.reuse ;  /* 0x0000000148489824 */ /* 0x100fe400078e0a05 */
[----:B------:R-:W-:Y:S01]  /*5450*/  @!P5 IMAD.MOV R64, RZ, RZ, -R64 ;  /* 0x000000ffff40d224 */ /* 0x000fe200078e0a40 */
[----:B------:R-:W-:Y:S01]  /*5460*/  IABS R76, R7 ;  /* 0x00000007004c7213 */ /* 0x000fe20000000000 */
[--C-:B------:R-:W-:Y:S01]  /*5470*/  @!P3 IMAD.IADD R70, R70, 0x1, -R5.reuse ;  /* 0x000000014646b824 */ /* 0x100fe200078e0a05 */
[----:B------:R-:W-:Y:S01]  /*5480*/  ISETP.GT.U32.AND P1, PT, R5, R72, PT ;  /* 0x000000480500720c */ /* 0x000fe20003f24070 */
[----:B------:R-:W-:Y:S01]  /*5490*/  @!P0 IMAD.MOV R66, RZ, RZ, -R66 ;  /* 0x000000ffff428224 */ /* 0x000fe200078e0a42 */
[----:B------:R-:W-:Y:S01]  /*54a0*/  ISETP.GE.AND P5, PT, R17, RZ, PT ;  /* 0x000000ff1100720c */ /* 0x000fe20003fa6270 */
[----:B------:R-:W-:Y:S01]  /*54b0*/  @!P6 IMAD.IADD R68, R68, 0x1, -R5 ;  /* 0x000000014444e824 */ /* 0x000fe200078e0a05 */
[----:B------:R-:W-:Y:S01]  /*54c0*/  ISETP.GE.AND P3, PT, R7, RZ, PT ;  /* 0x000000ff0700720c */ /* 0x000fe20003f66270 */
[----:B------:R-:W-:Y:S01]  /*54d0*/  IMAD.HI.U32 R7, R6, R76, RZ ;  /* 0x0000004c06077227 */ /* 0x000fe200078e00ff */
[----:B------:R-:W-:-:S02]  /*54e0*/  ISETP.GT.U32.AND P0, PT, R5, R70, PT ;  /* 0x000000460500720c */ /* 0x000fc40003f04070 */
[----:B------:R-:W-:Y:S01]  /*54f0*/  ISETP.GE.AND P6, PT, R11, RZ, PT ;  /* 0x000000ff0b00720c */ /* 0x000fe20003fc6270 */
[----:B------:R-:W-:Y:S01]  /*5500*/  @!P2 IMAD.MOV R68, RZ, RZ, -R68 ;  /* 0x000000ffff44a224 */ /* 0x000fe200078e0a44 */
[C---:B------:R-:W-:Y:S01]  /*5510*/  ISETP.GT.U32.AND P2, PT, R5.reuse, R74, PT ;  /* 0x0000004a0500720c */ /* 0x040fe20003f44070 */
[----:B------:R-:W-:Y:S02]  /*5520*/  IMAD.MOV R7, RZ, RZ, -R7 ;  /* 0x000000ffff077224 */ /* 0x000fe400078e0a07 */
[----:B------:R-:W-:Y:S02]  /*5530*/  @!P1 IMAD.IADD R72, R72, 0x1, -R5 ;  /* 0x0000000148489824 */ /* 0x000fe400078e0a05 */
[C---:B------:R-:W-:Y:S02]  /*5540*/  IMAD R76, R5.reuse, R7, R76 ;  /* 0x00000007054c7224 */ /* 0x040fe400078e024c */
[----:B------:R-:W-:Y:S02]  /*5550*/  @!P5 IMAD.MOV R72, RZ, RZ, -R72 ;  /* 0x000000ffff48d224 */ /* 0x000fe400078e0a48 */
[C---:B------:R-:W-:Y:S01]  /*5560*/  VIADD R15, R0.reuse, 0x17 ;  /* 0x00000017000f7836 */ /* 0x040fe20000000000 */
[----:B------:R-:W-:Y:S01]  /*5570*/  ISETP.GT.U32.AND P5, PT, R5, R76, PT ;  /* 0x0000004c0500720c */ /* 0x000fe20003fa4070 */
[----:B------:R-:W-:-:S02]  /*5580*/  VIADD R13, R0, 0x18 ;  /* 0x00000018000d7836 */ /* 0x000fc40000000000 */
[--C-:B------:R-:W-:Y:S01]  /*5590*/  @!P2 IMAD.IADD R74, R74, 0x1, -R5.reuse ;  /* 0x000000014a4aa824 */ /* 0x100fe200078e0a05 */
[----:B------:R-:W-:Y:S01]  /*55a0*/  IABS R80, R15 ;  /* 0x0000000f00507213 */ /* 0x000fe20000000000 */
[----:B------:R-:W-:Y:S01]  /*55b0*/  VIADD R7, R0, 0x16 ;  /* 0x0000001600077836 */ /* 0x000fe20000000000 */
[----:B------:R-:W-:Y:S01]  /*55c0*/  IABS R78, R13 ;  /* 0x0000000d004e7213 */ /* 0x000fe20000000000 */
[--C-:B------:R-:W-:Y:S01]  /*55d0*/  @!P0 IMAD.IADD R70, R70, 0x1, -R5.reuse ;  /* 0x0000000146468824 */ /* 0x100fe200078e0a05 */
[----:B------:R-:W-:Y:S01]  /*55e0*/  ISETP.GT.U32.AND P2, PT, R5, R74, PT ;  /* 0x0000004a0500720c */ /* 0x000fe20003f44070 */
[----:B------:R-:W-:Y:S01]  /*55f0*/  IMAD.HI.U32 R11, R6, R80, RZ ;  /* 0x00000050060b7227 */ /* 0x000fe200078e00ff */
[----:B------:R-:W-:Y:S02]  /*5600*/  IABS R82, R7 ;  /* 0x0000000700527213 */ /* 0x000fe40000000000 */
[----:B------:R-:W-:Y:S01]  /*5610*/  ISETP.GE.AND P1, PT, R15, RZ, PT ;  /* 0x000000ff0f00720c */ /* 0x000fe20003f26270 */
[----:B------:R-:W-:Y:S01]  /*5620*/  @!P5 IMAD.IADD R76, R76, 0x1, -R5 ;  /* 0x000000014c4cd824 */ /* 0x000fe200078e0a05 */
[----:B------:R-:W-:Y:S01]  /*5630*/  ISETP.GE.AND P0, PT, R13, RZ, PT ;  /* 0x000000ff0d00720c */ /* 0x000fe20003f06270 */
[----:B------:R-:W-:Y:S01]  /*5640*/  @!P4 IMAD.MOV R70, RZ, RZ, -R70 ;  /* 0x000000ffff46c224 */ /* 0x000fe200078e0a46 */
[----:B------:R-:W-:Y:S01]  /*5650*/  ISETP.GE.AND P4, PT, R7, RZ, PT ;  /* 0x000000ff0700720c */ /* 0x000fe20003f86270 */
[----:B------:R-:W-:Y:S01]  /*5660*/  IMAD.HI.U32 R8, R6, R78, RZ ;  /* 0x0000004e06087227 */ /* 0x000fe200078e00ff */
[----:B------:R-:W-:-:S03]  /*5670*/  ISETP.GT.U32.AND P5, PT, R5, R76, PT ;  /* 0x0000004c0500720c */ /* 0x000fc60003fa4070 */
[----:B------:R-:W-:Y:S02]  /*5680*/  IMAD.MOV R11, RZ, RZ, -R11 ;  /* 0x000000ffff0b7224 */ /* 0x000fe400078e0a0b */
[----:B------:R-:W-:-:S04]  /*5690*/  IMAD.HI.U32 R7, R6, R82, RZ ;  /* 0x0000005206077227 */ /* 0x000fc800078e00ff */
[----:B------:R-:W-:Y:S02]  /*56a0*/  IMAD.MOV R8, RZ, RZ, -R8 ;  /* 0x000000ffff087224 */ /* 0x000fe400078e0a08 */
[C---:B------:R-:W-:Y:S02]  /*56b0*/  IMAD R80, R5.reuse, R11, R80 ;  /* 0x0000000b05507224 */ /* 0x040fe400078e0250 */
[----:B------:R-:W-:Y:S02]  /*56c0*/  @!P2 IMAD.IADD R74, R74, 0x1, -R5 ;  /* 0x000000014a4aa824 */ /* 0x000fe400078e0a05 */
[----:B------:R-:W-:Y:S02]  /*56d0*/  IMAD.MOV R7, RZ, RZ, -R7 ;  /* 0x000000ffff077224 */ /* 0x000fe400078e0a07 */
[C---:B------:R-:W-:Y:S02]  /*56e0*/  IMAD R78, R5.reuse, R8, R78 ;  /* 0x00000008054e7224 */ /* 0x040fe400078e024e */
[----:B------:R-:W-:Y:S01]  /*56f0*/  @!P6 IMAD.MOV R74, RZ, RZ, -R74 ;  /* 0x000000ffff4ae224 */ /* 0x000fe200078e0a4a */
[C---:B------:R-:W-:Y:S01]  /*5700*/  ISETP.GT.U32.AND P6, PT, R5.reuse, R80, PT ;  /* 0x000000500500720c */ /* 0x040fe20003fc4070 */
[C---:B------:R-:W-:Y:S01]  /*5710*/  IMAD R82, R5.reuse, R7, R82 ;  /* 0x0000000705527224 */ /* 0x040fe200078e0252 */
        /* <DEDUP_REMOVED lines=12> */
[----:B------:R-:W-:-:S02]  /*57e0*/  @!P6 IMAD.IADD R80, R80, 0x1, -R5 ;  /* 0x000000015050e824 */ /* 0x000fc400078e0a05 */
[----:B------:R-:W-:Y:S02]  /*57f0*/  IMAD.MOV R11, RZ, RZ, -R11 ;  /* 0x000000ffff0b7224 */ /* 0x000fe400078e0a0b */
[--C-:B------:R-:W-:Y:S02]  /*5800*/  @!P2 IMAD.IADD R78, R78, 0x1, -R5.reuse ;  /* 0x000000014e4ea824 */ /* 0x100fe400078e0a05 */
[----:B------:R-:W-:Y:S01]  /*5810*/  @!P5 IMAD.IADD R82, R82, 0x1, -R5 ;  /* 0x000000015252d824 */ /* 0x000fe200078e0a05 */
[C---:B------:R-:W-:Y:S01]  /*5820*/  ISETP.GT.U32.AND P5, PT, R5.reuse, R80, PT ;  /* 0x000000500500720c */ /* 0x040fe20003fa4070 */
[----:B------:R-:W-:Y:S01]  /*5830*/  IMAD.HI.U32 R7, R6, R118, RZ ;  /* 0x0000007606077227 */ /* 0x000fe200078e00ff */
[----:B------:R-:W-:-:S03]  /*5840*/  ISETP.GT.U32.AND P2, PT, R5, R78, PT ;  /* 0x0000004e0500720c */ /* 0x000fc60003f44070 */
[----:B------:R-:W-:Y:S02]  /*5850*/  IMAD R86, R5, R11, R86 ;  /* 0x0000000b05567224 */ /* 0x000fe400078e0256 */
[----:B------:R-:W-:-:S03]  /*5860*/  IMAD.HI.U32 R8, R6, R84, RZ ;  /* 0x0000005406087227 */ /* 0x000fc600078e00ff */
[C---:B------:R-:W-:Y:S01]  /*5870*/  ISETP.GT.U32.AND P6, PT, R5.reuse, R86, PT ;  /* 0x000000560500720c */ /* 0x040fe20003fc4070 */
[----:B------:R-:W-:Y:S02]  /*5880*/  IMAD.MOV R7, RZ, RZ, -R7 ;  /* 0x000000ffff077224 */ /* 0x000fe400078e0a07 */
[----:B------:R-:W-:Y:S02]  /*5890*/  IMAD.MOV R8, RZ, RZ, -R8 ;  /* 0x000000ffff087224 */ /* 0x000fe400078e0a08 */
[C---:B------:R-:W-:Y:S02]  /*58a0*/  IMAD R118, R5.reuse, R7, R118 ;  /* 0x0000000705767224 */ /* 0x040fe400078e0276 */
[C---:B------:R-:W-:Y:S02]  /*58b0*/  IMAD R84, R5.reuse, R8, R84 ;  /* 0x0000000805547224 */ /* 0x040fe400078e0254 */
[--C-:B------:R-:W-:Y:S01]  /*58c0*/  @!P5 IMAD.IADD R80, R80, 0x1, -R5.reuse ;  /* 0x000000015050d824 */ /* 0x100fe200078e0a05 */
[C---:B------:R-:W-:Y:S01]  /*58d0*/  ISETP.GT.U32.AND P5, PT, R5.reuse, R118, PT ;  /* 0x000000760500720c */ /* 0x040fe20003fa4070 */
[----:B------:R-:W-:Y:S01]  /*58e0*/  @!P2 IMAD.IADD R78, R78, 0x1, -R5 ;  /* 0x000000014e4ea824 */ /* 0x000fe200078e0a05 */
[----:B------:R-:W-:Y:S01]  /*58f0*/  ISETP.GT.U32.AND P2, PT, R5, R84, PT ;  /* 0x000000540500720c */ /* 0x000fe20003f44070 */
[----:B------:R-:W-:-:S02]  /*5900*/  VIADD R23, R0, 0xf ;  /* 0x0000000f00177836 */ /* 0x000fc40000000000 */
[--C-:B------:R-:W-:Y:S02]  /*5910*/  @!P6 IMAD.IADD R86, R86, 0x1, -R5.reuse ;  /* 0x000000015656e824 */ /* 0x100fe400078e0a05 */
[----:B------:R-:W-:Y:S01]  /*5920*/  IMAD.HI.U32 R8, R6, R120, RZ ;  /* 0x0000007806087227 */ /* 0x000fe200078e00ff */
[----:B------:R-:W-:Y:S02]  /*5930*/  IABS R126, R23 ;  /* 0x00000017007e7213 */ /* 0x000fe40000000000 */
[----:B------:R-:W-:Y:S01]  /*5940*/  ISETP.GT.U32.AND P6, PT, R5, R86, PT ;  /* 0x000000560500720c */ /* 0x000fe20003fc4070 */
[----:B------:R-:W-:Y:S02]  /*5950*/  IMAD.MOV R8, RZ, RZ, -R8 ;  /* 0x000000ffff087224 */ /* 0x000fe400078e0a08 */
[----:B------:R-:W-:Y:S01]  /*5960*/  @!P5 IMAD.IADD R118, R118, 0x1, -R5 ;  /* 0x000000017676d824 */ /* 0x000fe200078e0a05 */
[----:B------:R-:W-:Y:S01]  /*5970*/  ISETP.GE.AND P5, PT, R15, RZ, PT ;  /* 0x000000ff0f00720c */ /* 0x000fe20003fa6270 */
[----:B------:R-:W-:-:S02]  /*5980*/  IMAD R120, R5, R8, R120 ;  /* 0x0000000805787224 */ /* 0x000fc400078e0278 */
[----:B------:R-:W-:-:S04]  /*5990*/  IMAD.HI.U32 R8, R6, R126, RZ ;  /* 0x0000007e06087227 */ /* 0x000fc800078e00ff */
[--C-:B------:R-:W-:Y:S01]  /*59a0*/  @!P2 IMAD.IADD R84, R84, 0x1, -R5.reuse ;  /* 0x000000015454a824 */ /* 0x100fe200078e0a05 */
[C---:B------:R-:W-:Y:S01]  /*59b0*/  ISETP.GT.U32.AND P2, PT, R5.reuse, R82, PT ;  /* 0x000000520500720c */ /* 0x040fe20003f44070 */
[----:B------:R-:W-:Y:S02]  /*59c0*/  VIADD R11, R0, 0x11 ;  /* 0x00000011000b7836 */ /* 0x000fe40000000000 */
[----:B------:R-:W-:Y:S02]  /*59d0*/  IMAD.MOV R8, RZ, RZ, -R8 ;  /* 0x000000ffff087224 */ /* 0x000fe400078e0a08 */
[----:B------:R-:W-:Y:S01]  /*59e0*/  @!P3 IMAD.MOV R76, RZ, RZ, -R76 ;  /* 0x000000ffff4cb224 */ /* 0x000fe200078e0a4c */
[C---:B------:R-:W-:Y:S01]  /*59f0*/  ISETP.GT.U32.AND P3, PT, R5.reuse, R84, PT ;  /* 0x000000540500720c */ /* 0x040fe20003f64070 */
[----:B------:R-:W-:Y:S01]  /*5a00*/  @!P6 IMAD.IADD R86, R86, 0x1, -R5 ;  /* 0x000000015656e824 */ /* 0x000fe200078e0a05 */
[----:B------:R-:W-:Y:S01]  /*5a10*/  IABS R122, R11 ;  /* 0x0000000b007a7213 */ /* 0x000fe20000000000 */
[----:B------:R-:W-:-:S02]  /*5a20*/  IMAD R126, R5, R8, R126 ;  /* 0x00000008057e7224 */ /* 0x000fc400078e027e */
[----:B------:R-:W-:Y:S02]  /*5a30*/  @!P5 IMAD.MOV R86, RZ, RZ, -R86 ;  /* 0x000000ffff56d224 */ /* 0x000fe400078e0a56 */
[----:B------:R-:W-:Y:S01]  /*5a40*/  VIADD R21, R0, 0x10 ;  /* 0x0000001000157836 */ /* 0x000fe20000000000 */
[----:B------:R-:W-:Y:S01]  /*5a50*/  ISETP.GT.U32.AND P5, PT, R5, R126, PT ;  /* 0x0000007e0500720c */ /* 0x000fe20003fa4070 */
[----:B------:R-:W-:-:S03]  /*5a60*/  IMAD.HI.U32 R7, R6, R122, RZ ;  /* 0x0000007a06077227 */ /* 0x000fc600078e00ff */
[----:B------:R-:W-:Y:S01]  /*5a70*/  IABS R124, R21 ;  /* 0x00000015007c7213 */ /* 0x000fe20000000000 */
[----:B------:R-:W-:Y:S02]  /*5a80*/  IMAD.MOV R7, RZ, RZ, -R7 ;  /* 0x000000ffff077224 */ /* 0x000fe400078e0a07 */
[----:B------:R-:W-:Y:S01]  /*5a90*/  @!P3 IMAD.IADD R84, R84, 0x1, -R5 ;  /* 0x000000015454b824 */ /* 0x000fe200078e0a05 */
[----:B------:R-:W-:Y:S01]  /*5aa0*/  ISETP.GE.AND P3, PT, R13, RZ, PT ;  /* 0x000000ff0d00720c */ /* 0x000fe20003f66270 */
[C---:B------:R-:W-:Y:S02]  /*5ab0*/  IMAD R122, R5.reuse, R7, R122 ;  /* 0x00000007057a7224 */ /* 0x040fe400078e027a */
[----:B------:R-:W-:Y:S02]  /*5ac0*/  VIADD R13, R0, 0xe ;  /* 0x0000000e000d7836 */ /* 0x000fe40000000000 */
[----:B------:R-:W-:Y:S01]  /*5ad0*/  IMAD.HI.U32 R7, R6, R124, RZ ;  /* 0x0000007c06077227 */ /* 0x000fe200078e00ff */
[----:B------:R-:W-:-:S02]  /*5ae0*/  ISETP.GT.U32.AND P6, PT, R5, R122, PT ;  /* 0x0000007a0500720c */ /* 0x000fc40003fc4070 */
[----:B------:R-:W-:Y:S01]  /*5af0*/  IABS R128, R13 ;  /* 0x0000000d00807213 */ /* 0x000fe20000000000 */
[--C-:B------:R-:W-:Y:S01]  /*5b00*/  @!P2 IMAD.IADD R82, R82, 0x1, -R5.reuse ;  /* 0x000000015252a824 */ /* 0x100fe200078e0a05 */
[C---:B------:R-:W-:Y:S01]  /*5b10*/  ISETP.GT.U32.AND P2, PT, R5.reuse, R120, PT ;  /* 0x000000780500720c */ /* 0x040fe20003f44070 */
[----:B------:R-:W-:Y:S02]  /*5b20*/  @!P5 IMAD.IADD R126, R126, 0x1, -R5 ;  /* 0x000000017e7ed824 */ /* 0x000fe400078e0a05 */
[----:B------:R-:W-:Y:S02]  /*5b30*/  IMAD.MOV R7, RZ, RZ, -R7 ;  /* 0x000000ffff077224 */ /* 0x000fe400078e0a07 */
[----:B------:R-:W-:Y:S01]  /*5b40*/  @!P0 IMAD.MOV R78, RZ, RZ, -R78 ;  /* 0x000000ffff4e8224 */ /* 0x000fe200078e0a4e */
[C---:B------:R-:W-:Y:S01]  /*5b50*/  ISETP.GT.U32.AND P5, PT, R5.reuse, R126, PT ;  /* 0x0000007e0500720c */ /* 0x040fe20003fa4070 */
[C---:B------:R-:W-:Y:S01]  /*5b60*/  IMAD R124, R5.reuse, R7, R124 ;  /* 0x00000007057c7224 */ /* 0x040fe200078e027c */
[----:B------:R-:W-:Y:S01]  /*5b70*/  ISETP.GT.U32.AND P0, PT, R5, R118, PT ;  /* 0x000000760500720c */ /* 0x000fe20003f04070 */
[----:B------:R-:W-:-:S04]  /*5b80*/  IMAD.HI.U32 R7, R6, R128, RZ ;  /* 0x0000008006077227 */ /* 0x000fc800078e00ff */
[----:B------:R-:W-:Y:S02]  /*5b90*/  IMAD.MOV R7, RZ, RZ, -R7 ;  /* 0x000000ffff077224 */ /* 0x000fe400078e0a07 */
[--C-:B------:R-:W-:Y:S01]  /*5ba0*/  @!P2 IMAD.IADD R120, R120, 0x1, -R5.reuse ;  /* 0x000000017878a824 */ /* 0x100fe200078e0a05 */
[----:B------:R-:W-:Y:S01]  /*5bb0*/  ISETP.GE.AND P2, PT, R17, RZ, PT ;  /* 0x000000ff1100720c */ /* 0x000fe20003f46270 */
[C---:B------:R-:W-:Y:S02]  /*5bc0*/  IMAD R128, R5.reuse, R7, R128 ;  /* 0x0000000705807224 */ /* 0x040fe400078e0280 */
[----:B------:R-:W-:Y:S01]  /*5bd0*/  @!P1 IMAD.MOV R80, RZ, RZ, -R80 ;  /* 0x000000ffff509224 */ /* 0x000fe200078e0a50 */
[C---:B------:R-:W-:Y:S01]  /*5be0*/  ISETP.GT.U32.AND P1, PT, R5.reuse, R120, PT ;  /* 0x000000780500720c */ /* 0x040fe20003f24070 */
[--C-:B------:R-:W-:Y:S01]  /*5bf0*/  @!P5 IMAD.IADD R126, R126, 0x1, -R5.reuse ;  /* 0x000000017e7ed824 */ /* 0x100fe200078e0a05 */
[C---:B------:R-:W-:Y:S01]  /*5c00*/  ISETP.GT.U32.AND P5, PT, R5.reuse, R128, PT ;  /* 0x000000800500720c */ /* 0x040fe20003fa4070 */
[----:B------:R-:W-:Y:S01]  /*5c10*/  @!P6 IMAD.IADD R122, R122, 0x1, -R5 ;  /* 0x000000017a7ae824 */ /* 0x000fe200078e0a05 */
[----:B------:R-:W-:Y:S01]  /*5c20*/  ISETP.GT.U32.AND P6, PT, R5, R124, PT ;  /* 0x0000007c0500720c */ /* 0x000fe20003fc4070 */
[----:B------:R-:W-:Y:S01]  /*5c30*/  @!P3 IMAD.MOV R84, RZ, RZ, -R84 ;  /* 0x000000ffff54b224 */ /* 0x000fe200078e0a54 */
[----:B------:R-:W-:Y:S01]  /*5c40*/  ISETP.GE.AND P3, PT, R19, RZ, PT ;  /* 0x000000ff1300720c */ /* 0x000fe20003f66270 */
[----:B------:R-:W-:Y:S01]  /*5c50*/  @!P4 IMAD.MOV R82, RZ, RZ, -R82 ;  /* 0x000000ffff52c224 */ /* 0x000fe200078e0a52 */
[----:B------:R-:W-:Y:S01]  /*5c60*/  ISETP.GT.U32.AND P4, PT, R5, R122, PT ;  /* 0x0000007a0500720c */ /* 0x000fe20003f84070 */
[----:B------:R-:W-:-:S02]  /*5c70*/  VIADD R7, R0, 0xd ;  /* 0x0000000d00077836 */ /* 0x000fc40000000000 */
[--C-:B------:R-:W-:Y:S01]  /*5c80*/  @!P0 IMAD.IADD R118, R118, 0x1, -R5.reuse ;  /* 0x0000000176768824 */ /* 0x100fe200078e0a05 */
[----:B------:R-:W-:Y:S01]  /*5c90*/  ISETP.GE.AND P0, PT, R11, RZ, PT ;  /* 0x000000ff0b00720c */ /* 0x000fe20003f06270 */
[--C-:B------:R-:W-:Y:S01]  /*5ca0*/  @!P1 IMAD.IADD R120, R120, 0x1, -R5.reuse ;  /* 0x0000000178789824 */ /* 0x100fe200078e0a05 */
[----:B------:R-:W-:Y:S01]  /*5cb0*/  IABS R106, R7 ;  /* 0x00000007006a7213 */ /* 0x000fe20000000000 */
[----:B------:R-:W-:Y:S01]  /*5cc0*/  @!P5 IMAD.IADD R128, R128, 0x1, -R5 ;  /* 0x000000018080d824 */ /* 0x000fe200078e0a05 */
[----:B------:R-:W-:Y:S01]  /*5cd0*/  ISETP.GE.AND P1, PT, R21, RZ, PT ;  /* 0x000000ff1500720c */ /* 0x000fe20003f26270 */
[----:B------:R-:W-:Y:S02]  /*5ce0*/  VIADD R8, R0, 0xc ;  /* 0x0000000c00087836 */ /* 0x000fe40000000000 */
[----:B------:R-:W-:Y:S01]  /*5cf0*/  @!P3 IMAD.MOV R120, RZ, RZ, -R120 ;  /* 0x000000ffff78b224 */ /* 0x000fe200078e0a78 */
[----:B------:R-:W-:Y:S01]  /*5d00*/  ISETP.GE.AND P3, PT, R7, RZ, PT ;  /* 0x000000ff0700720c */ /* 0x000fe20003f66270 */
[----:B------:R-:W-:Y:S01]  /*5d10*/  IMAD.HI.U32 R7, R6, R106, RZ ;  /* 0x0000006a06077227 */ /* 0x000fe200078e00ff */
[----:B------:R-:W-:-:S02]  /*5d20*/  ISETP.GT.U32.AND P5, PT, R5, R128, PT ;  /* 0x000000800500720c */ /* 0x000fc40003fa4070 */
[----:B------:R-:W-:Y:S01]  /*5d30*/  IABS R130, R8 ;  /* 0x0000000800827213 */ /* 0x000fe20000000000 */
[----:B------:R-:W-:Y:S01]  /*5d40*/  @!P4 IMAD.IADD R122, R122, 0x1, -R5 ;  /* 0x000000017a7ac824 */ /* 0x000fe200078e0a05 */
[----:B------:R-:W-:Y:S01]  /*5d50*/  ISETP.GE.AND P4, PT, R23, RZ, PT ;  /* 0x000000ff1700720c */ /* 0x000fe20003f86270 */
[----:B------:R-:W-:Y:S02]  /*5d60*/  IMAD.MOV R7, RZ, RZ, -R7 ;  /* 0x000000ffff077224 */ /* 0x000fe400078e0a07 */
[----:B------:R-:W-:Y:S01]  /*5d70*/  @!P6 IMAD.IADD R124, R124, 0x1, -R5 ;  /* 0x000000017c7ce824 */ /* 0x000fe200078e0a05 */
[----:B------:R-:W-:Y:S01]  /*5d80*/  ISETP.GE.AND P6, PT, R13, RZ, PT ;  /* 0x000000ff0d00720c */ /* 0x000fe20003fc6270 */
[----:B------:R-:W-:Y:S01]  /*5d90*/  @!P0 IMAD.MOV R122, RZ, RZ, -R122 ;  /* 0x000000ffff7a8224 */ /* 0x000fe200078e0a7a */
[----:B------:R-:W-:Y:S01]  /*5da0*/  ISETP.GE.AND P0, PT, R8, RZ, PT ;  /* 0x000000ff0800720c */ /* 0x000fe20003f06270 */
[----:B------:R-:W-:-:S04]  /*5db0*/  IMAD.HI.U32 R8, R6, R130, RZ ;  /* 0x0000008206087227 */ /* 0x000fc800078e00ff */
[C---:B------:R-:W-:Y:S02]  /*5dc0*/  IMAD R106, R5.reuse, R7, R106 ;  /* 0x00000007056a7224 */ /* 0x040fe400078e026a */
[----:B------:R-:W-:Y:S02]  /*5dd0*/  IMAD.MOV R8, RZ, RZ, -R8 ;  /* 0x000000ffff087224 */ /* 0x000fe400078e0a08 */
[----:B------:R-:W-:Y:S01]  /*5de0*/  @!P5 IMAD.IADD R128, R128, 0x1, -R5 ;  /* 0x000000018080d824 */ /* 0x000fe200078e0a05 */
[C---:B------:R-:W-:Y:S01]  /*5df0*/  ISETP.GT.U32.AND P5, PT, R5.reuse, R106, PT ;  /* 0x0000006a0500720c */ /* 0x040fe20003fa4070 */
[----:B------:R-:W-:Y:S01]  /*5e00*/  @!P2 IMAD.MOV R118, RZ, RZ, -R118 ;  /* 0x000000ffff76a224 */ /* 0x000fe200078e0a76 */
[C---:B------:R-:W-:Y:S01]  /*5e10*/  ISETP.GT.U32.AND P2, PT, R5.reuse, R124, PT ;  /* 0x0000007c0500720c */ /* 0x040fe20003f44070 */
[----:B------:R-:W-:Y:S02]  /*5e20*/  IMAD R130, R5, R8, R130 ;  /* 0x0000000805827224 */ /* 0x000fe400078e0282 */
[----:B------:R-:W-:-:S02]  /*5e30*/  @!P6 IMAD.MOV R128, RZ, RZ, -R128 ;  /* 0x000000ffff80e224 */ /* 0x000fc400078e0a80 */
[C---:B------:R-:W-:Y:S01]  /*5e40*/  VIADD R11, R0.reuse, 0xb ;  /* 0x0000000b000b7836 */ /* 0x040fe20000000000 */
[----:B------:R-:W-:Y:S01]  /*5e50*/  ISETP.GT.U32.AND P6, PT, R5, R130, PT ;  /* 0x000000820500720c */ /* 0x000fe20003fc4070 */
[C---:B------:R-:W-:Y:S02]  /*5e60*/  VIADD R13, R0.reuse, 0xa ;  /* 0x0000000a000d7836 */ /* 0x040fe40000000000 */
[----:B------:R-:W-:Y:S01]  /*5e70*/  VIADD R15, R0, 0x9 ;  /* 0x00000009000f7836 */ /* 0x000fe20000000000 */
[----:B------:R-:W-:Y:S01]  /*5e80*/  IABS R104, R11 ;  /* 0x0000000b00687213 */ /* 0x000fe20000000000 */
[--C-:B------:R-:W-:Y:S01]  /*5e90*/  @!P5 IMAD.IADD R106, R106, 0x1, -R5.reuse ;  /* 0x000000016a6ad824 */ /* 0x100fe200078e0a05 */
[----:B------:R-:W-:Y:S01]  /*5ea0*/  IABS R132, R13 ;  /* 0x0000000d00847213 */ /* 0x000fe20000000000 */
[----:B------:R-:W-:Y:S01]  /*5eb0*/  @!P2 IMAD.IADD R124, R124, 0x1, -R5 ;  /* 0x000000017c7ca824 */ /* 0x000fe200078e0a05 */
[----:B------:R-:W-:Y:S01]  /*5ec0*/  ISETP.GE.AND P2, PT, R11, RZ, PT ;  /* 0x000000ff0b00720c */ /* 0x000fe20003f46270 */
[----:B------:R-:W-:Y:S01]  /*5ed0*/  IMAD.HI.U32 R11, R6, R104, RZ ;  /* 0x00000068060b7227 */ /* 0x000fe200078e00ff */
[----:B------:R-:W-:-:S02]  /*5ee0*/  ISETP.GT.U32.AND P5, PT, R5, R106, PT ;  /* 0x0000006a0500720c */ /* 0x000fc40003fa4070 */
[----:B------:R-:W-:Y:S01]  /*5ef0*/  IABS R102, R15 ;  /* 0x0000000f00667213 */ /* 0x000fe20000000000 */
[----:B------:R-:W-:Y:S02]  /*5f00*/  @!P6 IMAD.IADD R130, R130, 0x1, -R5 ;  /* 0x000000018282e824 */ /* 0x000fe400078e0a05 */
[----:B------:R-:W-:Y:S02]  /*5f10*/  IMAD.MOV R11, RZ, RZ, -R11 ;  /* 0x000000ffff0b7224 */ /* 0x000fe400078e0a0b */
[----:B------:R-:W-:Y:S01]  /*5f20*/  @!P1 IMAD.MOV R124, RZ, RZ, -R124 ;  /* 0x000000ffff7c9224 */ /* 0x000fe200078e0a7c */
[----:B------:R-:W-:Y:S01]  /*5f30*/  ISETP.GE.AND P1, PT, R13, RZ, PT ;  /* 0x000000ff0d00720c */ /* 0x000fe20003f26270 */
[----:B------:R-:W-:Y:S01]  /*5f40*/  IMAD.HI.U32 R13, R6, R132, RZ ;  /* 0x00000084060d7227 */ /* 0x000fe200078e00ff */
[----:B------:R-:W-:-:S03]  /*5f50*/  ISETP.GT.U32.AND P6, PT, R5, R130, PT ;  /* 0x000000820500720c */ /* 0x000fc60003fc4070 */
[C---:B------:R-:W-:Y:S02]  /*5f60*/  IMAD R104, R5.reuse, R11, R104 ;  /* 0x0000000b05687224 */ /* 0x040fe400078e0268 */
[C---:B------:R-:W-:Y:S02]  /*5f70*/  VIADD R19, R0.reuse, 0x8 ;  /* 0x0000000800137836 */ /* 0x040fe40000000000 */
[----:B------:R-:W-:Y:S02]  /*5f80*/  IMAD.MOV R13, RZ, RZ, -R13 ;  /* 0x000000ffff0d7224 */ /* 0x000fe400078e0a0d */
[----:B------:R-:W-:Y:S01]  /*5f90*/  VIADD R23, R0, 0x6 ;  /* 0x0000000600177836 */ /* 0x000fe20000000000 */
[----:B------:R-:W-:Y:S01]  /*5fa0*/  IABS R134, R19 ;  /* 0x0000001300867213 */ /* 0x000fe20000000000 */
[----:B------:R-:W-:Y:S01]  /*5fb0*/  @!P5 IMAD.IADD R106, R106, 0x1, -R5 ;  /* 0x000000016a6ad824 */ /* 0x000fe200078e0a05 */
[----:B------:R-:W-:Y:S01]  /*5fc0*/  ISETP.GT.U32.AND P5, PT, R5, R104, PT ;  /* 0x000000680500720c */ /* 0x000fe20003fa4070 */
[----:B------:R-:W-:Y:S01]  /*5fd0*/  @!P4 IMAD.MOV R126, RZ, RZ, -R126 ;  /* 0x000000ffff7ec224 */ /* 0x000fe200078e0a7e */
[----:B------:R-:W-:Y:S01]  /*5fe0*/  ISETP.GE.AND P4, PT, R15, RZ, PT ;  /* 0x000000ff0f00720c */ /* 0x000fe20003f86270 */
[----:B------:R-:W-:Y:S01]  /*5ff0*/  IMAD.HI.U32 R15, R6, R102, RZ ;  /* 0x00000066060f7227 */ /* 0x000fe200078e00ff */
[----:B------:R-:W-:-:S03]  /*6000*/  IABS R136, R23 ;  /* 0x0000001700887213 */ /* 0x000fc60000000000 */
[C---:B------:R-:W-:Y:S02]  /*6010*/  IMAD R132, R5.reuse, R13, R132 ;  /* 0x0000000d05847224 */ /* 0x040fe400078e0284 */
[----:B------:R-:W-:Y:S02]  /*6020*/  IMAD.MOV R15, RZ, RZ, -R15 ;  /* 0x000000ffff0f7224 */ /* 0x000fe400078e0a0f */
[----:B------:R-:W-:Y:S02]  /*6030*/  VIADD R17, R0, 0x5 ;  /* 0x0000000500117836 */ /* 0x000fe40000000000 */
[----:B------:R-:W-:Y:S01]  /*6040*/  @!P6 IMAD.IADD R130, R130, 0x1, -R5 ;  /* 0x000000018282e824 */ /* 0x000fe200078e0a05 */
[----:B------:R-:W-:Y:S01]  /*6050*/  ISETP.GT.U32.AND P6, PT, R5, R132, PT ;  /* 0x000000840500720c */ /* 0x000fe20003fc4070 */
[----:B------:R-:W-:Y:S01]  /*6060*/  IMAD.HI.U32 R7, R6, R134, RZ ;  /* 0x0000008606077227 */ /* 0x000fe200078e00ff */
[----:B------:R-:W-:-:S03]  /*6070*/  IABS R34, R17 ;  /* 0x0000001100227213 */ /* 0x000fc60000000000 */
[----:B------:R-:W-:Y:S02]  /*6080*/  VIADD R21, R0, 0x7 ;  /* 0x0000000700157836 */ /* 0x000fe40000000000 */
[----:B------:R-:W-:-:S03]  /*6090*/  IMAD.HI.U32 R8, R6, R136, RZ ;  /* 0x0000008806087227 */ /* 0x000fc600078e00ff */
[----:B------:R-:W-:Y:S01]  /*60a0*/  IABS R100, R21 ;  /* 0x0000001500647213 */ /* 0x000fe20000000000 */
[C---:B------:R-:W-:Y:S02]  /*60b0*/  IMAD R102, R5.reuse, R15, R102 ;  /* 0x0000000f05667224 */ /* 0x040fe400078e0266 */
[----:B------:R-:W-:Y:S02]  /*60c0*/  VIADD R15, R0, 0x4 ;  /* 0x00000004000f7836 */ /* 0x000fe40000000000 */
[----:B------:R-:W-:Y:S02]  /*60d0*/  IMAD.MOV R13, RZ, RZ, -R7 ;  /* 0x000000ffff0d7224 */ /* 0x000fe400078e0a07 */
[----:B------:R-:W-:Y:S01]  /*60e0*/  IMAD.MOV R8, RZ, RZ, -R8 ;  /* 0x000000ffff087224 */ /* 0x000fe200078e0a08 */
[----:B------:R-:W-:Y:S01]  /*60f0*/  IABS R138, R15 ;  /* 0x0000000f008a7213 */ /* 0x000fe20000000000 */
[----:B------:R-:W-:Y:S02]  /*6100*/  @!P5 IMAD.IADD R104, R104, 0x1, -R5 ;  /* 0x000000016868d824 */ /* 0x000fe400078e0a05 */
[----:B------:R-:W-:-:S02]  /*6110*/  IMAD R134, R5, R13, R134 ;  /* 0x0000000d05867224 */ /* 0x000fc400078e0286 */
[----:B------:R-:W-:Y:S01]  /*6120*/  @!P3 IMAD.MOV R106, RZ, RZ, -R106 ;  /* 0x000000ffff6ab224 */ /* 0x000fe200078e0a6a */
[C---:B------:R-:W-:Y:S01]  /*6130*/  ISETP.GT.U32.AND P3, PT, R5.reuse, R102, PT ;  /* 0x000000660500720c */ /* 0x040fe20003f64070 */
[----:B------:R-:W-:Y:S01]  /*6140*/  IMAD.HI.U32 R11, R6, R34, RZ ;  /* 0x00000022060b7227 */ /* 0x000fe200078e00ff */
[----:B------:R-:W-:-:S03]  /*6150*/  ISETP.GT.U32.AND P5, PT, R5, R104, PT ;  /* 0x000000680500720c */ /* 0x000fc60003fa4070 */
[----:B------:R-:W-:Y:S02]  /*6160*/  IMAD R136, R5, R8, R136 ;  /* 0x0000000805887224 */ /* 0x000fe400078e0288 */
[----:B------:R-:W-:-:S04]  /*6170*/  IMAD.HI.U32 R7, R6, R100, RZ ;  /* 0x0000006406077227 */ /* 0x000fc800078e00ff */
[----:B------:R-:W-:Y:S01]  /*6180*/  @!P0 IMAD.MOV R130, RZ, RZ, -R130 ;  /* 0x000000ffff828224 */ /* 0x000fe200078e0a82 */
[C---:B------:R-:W-:Y:S01]  /*6190*/  ISETP.GT.U32.AND P0, PT, R5.reuse, R134, PT ;  /* 0x000000860500720c */ /* 0x040fe20003f04070 */
[----:B------:R-:W-:Y:S02]  /*61a0*/  IMAD.MOV R11, RZ, RZ, -R11 ;  /* 0x000000ffff0b7224 */ /* 0x000fe400078e0a0b */
[----:B------:R-:W-:Y:S01]  /*61b0*/  @!P6 IMAD.IADD R132, R132, 0x1, -R5 ;  /* 0x000000018484e824 */ /* 0x000fe200078e0a05 */
[----:B------:R-:W-:Y:S01]  /*61c0*/  ISETP.GT.U32.AND P6, PT, R5, R136, PT ;  /* 0x000000880500720c */ /* 0x000fe20003fc4070 */
[----:B------:R-:W-:-:S04]  /*61d0*/  IMAD.HI.U32 R13, R6, R138, RZ ;  /* 0x0000008a060d7227 */ /* 0x000fc800078e00ff */
[----:B------:R-:W-:Y:S02]  /*61e0*/  IMAD.MOV R7, RZ, RZ, -R7 ;  /* 0x000000ffff077224 */ /* 0x000fe400078e0a07 */
[C---:B------:R-:W-:Y:S02]  /*61f0*/  IMAD R34, R5.reuse, R11, R34 ;  /* 0x0000000b05227224 */ /* 0x040fe400078e0222 */
[----:B------:R-:W-:Y:S02]  /*6200*/  IMAD.MOV R13, RZ, RZ, -R13 ;  /* 0x000000ffff0d7224 */ /* 0x000fe400078e0a0d */
[----:B------:R-:W-:Y:S02]  /*6210*/  VIADD R11, R0, 0x3 ;  /* 0x00000003000b7836 */ /* 0x000fe40000000000 */
[C---:B------:R-:W-:Y:S02]  /*6220*/  IMAD R100, R5.reuse, R7, R100 ;  /* 0x0000000705647224 */ /* 0x040fe400078e0264 */
[C---:B------:R-:W-:Y:S01]  /*6230*/  IMAD R138, R5.reuse, R13, R138 ;  /* 0x0000000d058a7224 */ /* 0x040fe200078e028a */
[----:B------:R-:W-:Y:S01]  /*6240*/  IABS R32, R11 ;  /* 0x0000000b00207213 */ /* 0x000fe20000000000 */
[----:B------:R-:W-:Y:S01]  /*6250*/  @!P3 IMAD.IADD R102, R102, 0x1, -R5 ;  /* 0x000000016666b824 */ /* 0x000fe200078e0a05 */
[----:B------:R-:W-:Y:S01]  /*6260*/  ISETP.GT.U32.AND P3, PT, R5, R132, PT ;  /* 0x000000840500720c */ /* 0x000fe20003f64070 */
[----:B------:R-:W-:-:S02]  /*6270*/  VIADD R13, R0, 0x2 ;  /* 0x00000002000d7836 */ /* 0x000fc40000000000 */
[--C-:B------:R-:W-:Y:S01]  /*6280*/  @!P5 IMAD.IADD R104, R104, 0x1, -R5.reuse ;  /* 0x000000016868d824 */ /* 0x100fe200078e0a05 */
[C---:B------:R-:W-:Y:S01]  /*6290*/  ISETP.GT.U32.AND P5, PT, R5.reuse, R100, PT ;  /* 0x000000640500720c */ /* 0x040fe20003fa4070 */
[--C-:B------:R-:W-:Y:S01]  /*62a0*/  @!P0 IMAD.IADD R134, R134, 0x1, -R5.reuse ;  /* 0x0000000186868824 */ /* 0x100fe200078e0a05 */
[----:B------:R-:W-:Y:S01]  /*62b0*/  ISETP.GT.U32.AND P0, PT, R5, R102, PT ;  /* 0x000000660500720c */ /* 0x000fe20003f04070 */
[----:B------:R-:W-:Y:S01]  /*62c0*/  @!P6 IMAD.IADD R136, R136, 0x1, -R5 ;  /* 0x000000018888e824 */ /* 0x000fe200078e0a05 */
[----:B------:R-:W-:Y:S01]  /*62d0*/  IABS R140, R13 ;  /* 0x0000000d008c7213 */ /* 0x000fe20000000000 */
[----:B------:R-:W-:-:S03]  /*62e0*/  IMAD.HI.U32 R7, R6, R32, RZ ;  /* 0x0000002006077227 */ /* 0x000fc600078e00ff */
[----:B------:R-:W-:Y:S01]  /*62f0*/  ISETP.GT.U32.AND P6, PT, R5, R136, PT ;  /* 0x000000880500720c */ /* 0x000fe20003fc4070 */
[----:B------:R-:W-:Y:S02]  /*6300*/  IMAD.MOV R8, RZ, RZ, -R7 ;  /* 0x000000ffff087224 */ /* 0x000fe400078e0a07 */
[----:B------:R-:W-:-:S04]  /*6310*/  IMAD.HI.U32 R7, R6, R140, RZ ;  /* 0x0000008c06077227 */ /* 0x000fc800078e00ff */
[----:B------:R-:W-:Y:S02]  /*6320*/  IMAD.MOV R7, RZ, RZ, -R7 ;  /* 0x000000ffff077224 */ /* 0x000fe400078e0a07 */
[--C-:B------:R-:W-:Y:S01]  /*6330*/  @!P5 IMAD.IADD R100, R100, 0x1, -R5.reuse ;  /* 0x000000016464d824 */ /* 0x100fe200078e0a05 */
[C---:B------:R-:W-:Y:S01]  /*6340*/  ISETP.GT.U32.AND P5, PT, R5.reuse, R134, PT ;  /* 0x000000860500720c */ /* 0x040fe20003fa4070 */
[----:B------:R-:W-:Y:S01]  /*6350*/  @!P0 IMAD.IADD R102, R102, 0x1, -R5 ;  /* 0x0000000166668824 */ /* 0x000fe200078e0a05 */
[C---:B------:R-:W-:Y:S01]  /*6360*/  ISETP.GT.U32.AND P0, PT, R5.reuse, R138, PT ;  /* 0x0000008a0500720c */ /* 0x040fe20003f04070 */
[----:B------:R-:W-:Y:S02]  /*6370*/  IMAD R140, R5, R7, R140 ;  /* 0x00000007058c7224 */ /* 0x000fe400078e028c */
[----:B------:R-:W-:-:S04]  /*6380*/  IMAD.HI.U32 R6, R6, R30, RZ ;  /* 0x0000001e06067227 */ /* 0x000fc800078e00ff */
[----:B------:R-:W-:Y:S01]  /*6390*/  @!P2 IMAD.MOV R104, RZ, RZ, -R104 ;  /* 0x000000ffff68a224 */ /* 0x000fe200078e0a68 */
[C---:B------:R-:W-:Y:S01]  /*63a0*/  ISETP.GT.U32.AND P2, PT, R5.reuse, R100, PT ;  /* 0x000000640500720c */ /* 0x040fe20003f44070 */
[--C-:B------:R-:W-:Y:S01]  /*63b0*/  @!P6 IMAD.IADD R136, R136, 0x1, -R5.reuse ;  /* 0x000000018888e824 */ /* 0x100fe200078e0a05 */
[C---:B------:R-:W-:Y:S01]  /*63c0*/  ISETP.GT.U32.AND P6, PT, R5.reuse, R140, PT ;  /* 0x0000008c0500720c */ /* 0x040fe20003fc4070 */
[----:B------:R-:W-:Y:S02]  /*63d0*/  IMAD.MOV R7, RZ, RZ, -R6 ;  /* 0x000000ffff077224 */ /* 0x000fe400078e0a06 */
[C---:B------:R-:W-:Y:S02]  /*63e0*/  IMAD R32, R5.reuse, R8, R32 ;  /* 0x0000000805207224 */ /* 0x040fe400078e0220 */
[C---:B------:R-:W-:Y:S02]  /*63f0*/  IMAD R30, R5.reuse, R7, R30 ;  /* 0x00000007051e7224 */ /* 0x040fe400078e021e */
[--C-:B------:R-:W-:Y:S01]  /*6400*/  @!P5 IMAD.IADD R134, R134, 0x1, -R5.reuse ;  /* 0x000000018686d824 */ /* 0x100fe200078e0a05 */
[C---:B------:R-:W-:Y:S01]  /*6410*/  ISETP.GT.U32.AND P5, PT, R5.reuse, R32, PT ;  /* 0x000000200500720c */ /* 0x040fe20003fa4070 */
[--C-:B------:R-:W-:Y:S01]  /*6420*/  @!P3 IMAD.IADD R132, R132, 0x1, -R5.reuse ;  /* 0x000000018484b824 */ /* 0x100fe200078e0a05 */
[C---:B------:R-:W-:Y:S01]  /*6430*/  ISETP.GT.U32.AND P3, PT, R5.reuse, R34, PT ;  /* 0x000000220500720c */ /* 0x040fe20003f64070 */
[--C-:B------:R-:W-:Y:S01]  /*6440*/  @!P0 IMAD.IADD R138, R138, 0x1, -R5.reuse ;  /* 0x000000018a8a8824 */ /* 0x100fe200078e0a05 */
[----:B------:R-:W-:Y:S01]  /*6450*/  ISETP.GT.U32.AND P0, PT, R5, R30, PT ;  /* 0x0000001e0500720c */ /* 0x000fe20003f04070 */
[--C-:B------:R-:W-:Y:S01]  /*6460*/  @!P2 IMAD.IADD R100, R100, 0x1, -R5.reuse ;  /* 0x000000016464a824 */ /* 0x100fe200078e0a05 */
[----:B------:R-:W-:Y:S01]  /*6470*/  ISETP.GE.AND P2, PT, R19, RZ, PT ;  /* 0x000000ff1300720c */ /* 0x000fe20003f46270 */
[----:B------:R-:W-:Y:S01]  /*6480*/  @!P6 IMAD.IADD R140, R140, 0x1, -R5 ;  /* 0x000000018c8ce824 */ /* 0x000fe200078e0a05 */
[----:B------:R-:W-:Y:S01]  /*6490*/  ISETP.GT.U32.AND P6, PT, R5, R138, PT ;  /* 0x0000008a0500720c */ /* 0x000fe20003fc4070 */
[----:B------:R-:W-:-:S02]  /*64a0*/  @!P4 IMAD.MOV R102, RZ, RZ, -R102 ;  /* 0x000000ffff66c224 */ /* 0x000fc400078e0a66 */
[----:B------:R-:W-:Y:S02]  /*64b0*/  @!P1 IMAD.MOV R132, RZ, RZ, -R132 ;  /* 0x000000ffff849224 */ /* 0x000fe400078e0a84 */
[--C-:B------:R-:W-:Y:S01]  /*64c0*/  @!P5 IMAD.IADD R32, R32, 0x1, -R5.reuse ;  /* 0x000000012020d824 */ /* 0x100fe200078e0a05 */
[----:B------:R-:W-:Y:S01]  /*64d0*/  ISETP.GE.AND P5, PT, R23, RZ, PT ;  /* 0x000000ff1700720c */ /* 0x000fe20003fa6270 */
[--C-:B------:R-:W-:Y:S01]  /*64e0*/  @!P3 IMAD.IADD R34, R34, 0x1, -R5.reuse ;  /* 0x000000012222b824 */ /* 0x100fe200078e0a05 */
[----:B------:R-:W-:Y:S01]  /*64f0*/  ISETP.GE.AND P3, PT, R21, RZ, PT ;  /* 0x000000ff1500720c */ /* 0x000fe20003f66270 */
[--C-:B------:R-:W-:Y:S01]  /*6500*/  @!P0 IMAD.IADD R30, R30, 0x1, -R5.reuse ;  /* 0x000000011e1e8824 */ /* 0x100fe200078e0a05 */
[C---:B------:R-:W-:Y:S01]  /*6510*/  ISETP.GT.U32.AND P4, PT, R5.reuse, R32, PT ;  /* 0x000000200500720c */ /* 0x040fe20003f84070 */
[----:B------:R-:W-:Y:S01]  /*6520*/  @!P2 IMAD.MOV R134, RZ, RZ, -R134 ;  /* 0x000000ffff86a224 */ /* 0x000fe200078e0a86 */
[C---:B------:R-:W-:Y:S01]  /*6530*/  ISETP.GT.U32.AND P1, PT, R5.reuse, R34, PT ;  /* 0x000000220500720c */ /* 0x040fe20003f24070 */
[----:B------:R-:W-:Y:S01]  /*6540*/  @!P6 IMAD.IADD R138, R138, 0x1, -R5 ;  /* 0x000000018a8ae824 */ /* 0x000fe200078e0a05 */
[----:B------:R-:W-:Y:S01]  /*6550*/  ISETP.GT.U32.AND P2, PT, R5, R30, PT ;  /* 0x0000001e0500720c */ /* 0x000fe20003f44070 */
[----:B------:R-:W-:Y:S01]  /*6560*/  IMAD R6, R42, 0x2, R142 ;  /* 0x000000022a067824 */ /* 0x000fe200078e028e */
[----:B------:R-:W-:-:S02]  /*6570*/  ISETP.GE.AND P6, PT, R11, RZ, PT ;  /* 0x000000ff0b00720c */ /* 0x000fc40003fc6270 */
[----:B------:R-:W-:Y:S01]  /*6580*/  ISETP.GT.U32.AND P0, PT, R5, R140, PT ;  /* 0x0000008c0500720c */ /* 0x000fe20003f04070 */
[----:B------:R-:W-:Y:S01]  /*6590*/  @!P5 IMAD.MOV R136, RZ, RZ, -R136 ;  /* 0x000000ffff88d224 */ /* 0x000fe200078e0a88 */
[----:B------:R-:W-:Y:S01]  /*65a0*/  SHF.R.S32.HI R11, RZ, 0x1f, R144 ;  /* 0x0000001fff0b7819 */ /* 0x000fe20000011490 */
[----:B------:R-:W-:Y:S01]  /*65b0*/  @!P3 IMAD.MOV R100, RZ, RZ, -R100 ;  /* 0x000000ffff64b224 */ /* 0x000fe200078e0a64 */
[----:B------:R-:W-:Y:S01]  /*65c0*/  ISETP.GE.AND P3, PT, R17, RZ, PT ;  /* 0x000000ff1100720c */ /* 0x000fe20003f66270 */
[--C-:B------:R-:W-:Y:S01]  /*65d0*/  @!P4 IMAD.IADD R32, R32, 0x1, -R5.reuse ;  /* 0x000000012020c824 */ /* 0x100fe200078e0a05 */
[----:B------:R-:W-:Y:S01]  /*65e0*/  ISETP.GE.AND P4, PT, R13, RZ, PT ;  /* 0x000000ff0d00720c */ /* 0x000fe20003f86270 */
[--C-:B------:R-:W-:Y:S01]  /*65f0*/  @!P1 IMAD.IADD R34, R34, 0x1, -R5.reuse ;  /* 0x0000000122229824 */ /* 0x100fe200078e0a05 */
[----:B------:R-:W-:Y:S01]  /*6600*/  ISETP.GE.AND P1, PT, R15, RZ, PT ;  /* 0x000000ff0f00720c */ /* 0x000fe20003f26270 */
[--C-:B------:R-:W-:Y:S01]  /*6610*/  @!P2 IMAD.IADD R30, R30, 0x1, -R5.reuse ;  /* 0x000000011e1ea824 */ /* 0x100fe200078e0a05 */
[----:B------:R-:W-:Y:S01]  /*6620*/  ISETP.NE.AND P2, PT, R141, RZ, PT ;  /* 0x000000ff8d00720c */ /* 0x000fe20003f45270 */
[----:B------:R-:W-:Y:S01]  /*6630*/  @!P6 IMAD.MOV R32, RZ, RZ, -R32 ;  /* 0x000000ffff20e224 */ /* 0x000fe200078e0a20 */
[----:B------:R-:W-:Y:S01]  /*6640*/  LOP3.LUT R141, RZ, R141, RZ, 0x33, !PT ;  /* 0x0000008dff8d7212 */ /* 0x000fe200078e33ff */
[----:B------:R-:W-:Y:S01]  /*6650*/  @!P0 IMAD.IADD R140, R140, 0x1, -R5 ;  /* 0x000000018c8c8824 */ /* 0x000fe200078e0a05 */
[----:B------:R-:W-:Y:S01]  /*6660*/  ISETP.GE.AND P0, PT, R27, RZ, PT ;  /* 0x000000ff1b00720c */ /* 0x000fe20003f06270 */
[----:B------:R-:W-:Y:S01]  /*6670*/  IMAD R7, R42, 0x2, R6 ;  /* 0x000000022a077824 */ /* 0x000fe200078e0206 */
[----:B------:R-:W-:Y:S01]  /*6680*/  LEA.HI R144, R11, R144, RZ, 0x7 ;  /* 0x000000900b907211 */ /* 0x000fe200078f38ff */
[----:B------:R-:W-:Y:S01]  /*6690*/  @!P3 IMAD.MOV R34, RZ, RZ, -R34 ;  /* 0x000000ffff22b224 */ /* 0x000fe200078e0a22 */
[C---:B------:R-:W-:Y:S01]  /*66a0*/  SEL R139, R141.reuse, R32, !P2 ;  /* 0x000000208d8b7207 */ /* 0x040fe20005000000 */
[----:B------:R-:W-:Y:S01]  /*66b0*/  IMAD.SHL.U32 R32, R4, 0x10, RZ ;  /* 0x0000001004207824 */ /* 0x000fe200078e00ff */
[----:B------:R-:W-:Y:S01]  /*66c0*/  SEL R11, R141, R16, !P2 ;  /* 0x000000108d0b7207 */ /* 0x000fe20005000000 */
[----:B------:R-:W-:Y:S01]  /*66d0*/  IMAD R4, R91, UR17, RZ ;  /* 0x000000115b047c24 */ /* 0x000fe2000f8e02ff */
[C---:B------:R-:W-:Y:S01]  /*66e0*/  SEL R16, R141.reuse, R98, !P2 ;  /* 0x000000628d107207 */ /* 0x040fe20005000000 */
[----:B------:R-:W-:Y:S01]  /*66f0*/  @!P1 IMAD.MOV R138, RZ, RZ, -R138 ;  /* 0x000000ffff8a9224 */ /* 0x000fe200078e0a8a */
[----:B------:R-:W-:Y:S01]  /*6700*/  SEL R98, R141, R9, !P2 ;  /* 0x000000098d627207 */ /* 0x000fe20005000000 */
[----:B------:R-:W-:Y:S01]  /*6710*/  IMAD R9, R3, UR4, RZ ;  /* 0x0000000403097c24 */ /* 0x000fe2000f8e02ff */
[C---:B------:R-:W-:Y:S01]  /*6720*/  SEL R88, R141.reuse, R88, !P2 ;  /* 0x000000588d587207 */ /* 0x040fe20005000000 */
[----:B------:R-:W-:Y:S01]  /*6730*/  ULDC.64 UR4, c[0x0][0x218] ;  /* 0x0000860000047ab9 */ /* 0x000fe20000000a00 */
[C---:B------:R-:W-:Y:S01]  /*6740*/  SEL R101, R141.reuse, R10, !P2 ;  /* 0x0000000a8d657207 */ /* 0x040fe20005000000 */
[----:B------:R-:W-:Y:S01]  /*6750*/  @!P4 IMAD.MOV R140, RZ, RZ, -R140 ;  /* 0x000000ffff8cc224 */ /* 0x000fe200078e0a8c */
[----:B------:R-:W-:Y:S01]  /*6760*/  IADD3 R5, P1, R4, UR4, RZ ;  /* 0x0000000404057c10 */ /* 0x000fe2000ff3e0ff */
[----:B------:R-:W-:Y:S01]  /*6770*/  ULDC UR4, c[0x0][0x240] ;  /* 0x0000900000047ab9 */ /* 0x000fe20000000800 */
[C---:B------:R-:W-:Y:S01]  /*6780*/  SEL R117, R141.reuse, R12, !P2 ;  /* 0x0000000c8d757207 */ /* 0x040fe20005000000 */
[----:B------:R-:W-:Y:S01]  /*6790*/  IMAD R88, R88, UR4, RZ ;  /* 0x0000000458587c24 */ /* 0x000fe2000f8e02ff */
[----:B------:R-:W-:Y:S01]  /*67a0*/  SEL R15, R141, R96, !P2 ;  /* 0x000000608d0f7207 */ /* 0x000fe20005000000 */
[----:B------:R-:W-:Y:S01]  /*67b0*/  @!P0 IMAD.MOV R30, RZ, RZ, -R30 ;  /* 0x000000ffff1e8224 */ /* 0x000fe200078e0a1e */
[----:B------:R-:W-:Y:S01]  /*67c0*/  LOP3.LUT R91, R32, 0x70, RZ, 0xc0, !PT ;  /* 0x00000070205b7812 */ /* 0x000fe200078ec0ff */
[----:B------:R-:W-:Y:S01]  /*67d0*/  IMAD R101, R101, UR4, RZ ;  /* 0x0000000465657c24 */ /* 0x000fe2000f8e02ff */
[----:B------:R-:W-:Y:S01]  /*67e0*/  SEL R10, R141, R14, !P2 ;  /* 0x0000000e8d0a7207 */ /* 0x000fe20005000000 */
[----:B------:R-:W-:Y:S01]  /*67f0*/  IMAD R117, R117, UR4, RZ ;  /* 0x0000000475757c24 */ /* 0x000fe2000f8e02ff */
[C---:B------:R-:W-:Y:S01]  /*6800*/  SEL R18, R141.reuse, R18, !P2 ;  /* 0x000000128d127207 */ /* 0x040fe20005000000 */
[----:B------:R0:W-:Y:S01]  /*6810*/  STL [R1+0x564], R91 ;  /* 0x0005645b01007387 */ /* 0x0001e20000100800 */
[----:B------:R-:W-:Y:S01]  /*6820*/  SEL R12, R141, R92, !P2 ;  /* 0x0000005c8d0c7207 */ /* 0x000fe20005000000 */
[----:B------:R-:W-:Y:S01]  /*6830*/  IMAD R15, R15, UR4, RZ ;  /* 0x000000040f0f7c24 */ /* 0x000fe2000f8e02ff */
[C---:B------:R-:W-:Y:S01]  /*6840*/  SEL R13, R141.reuse, R90, !P2 ;  /* 0x0000005a8d0d7207 */ /* 0x040fe20005000000 */
[----:B------:R-:W-:Y:S01]  /*6850*/  IMAD R10, R10, UR4, RZ ;  /* 0x000000040a0a7c24 */ /* 0x000fe2000f8e02ff */
[C---:B------:R-:W-:Y:S01]  /*6860*/  SEL R14, R141.reuse, R94, !P2 ;  /* 0x0000005e8d0e7207 */ /* 0x040fe20005000000 */
[----:B------:R-:W-:Y:S01]  /*6870*/  IMAD R18, R18, UR4, RZ ;  /* 0x0000000412127c24 */ /* 0x000fe2000f8e02ff */
[C---:B------:R-:W-:Y:S01]  /*6880*/  SEL R20, R141.reuse, R20, !P2 ;  /* 0x000000148d147207 */ /* 0x040fe20005000000 */
[----:B------:R-:W-:Y:S01]  /*6890*/  IMAD R16, R16, UR4, RZ ;  /* 0x0000000410107c24 */ /* 0x000fe2000f8e02ff */
[C---:B------:R-:W-:Y:S01]  /*68a0*/  SEL R22, R141.reuse, R22, !P2 ;  /* 0x000000168d167207 */ /* 0x040fe20005000000 */
[----:B0-----:R-:W-:Y:S01]  /*68b0*/  IMAD R91, R2, 0x80, R91 ;  /* 0x00000080025b7824 */ /* 0x001fe200078e025b */
[----:B------:R-:W-:Y:S01]  /*68c0*/  SEL R17, R141, R236, !P2 ;  /* 0x000000ec8d117207 */ /* 0x000fe20005000000 */
[----:B------:R-:W-:Y:S01]  /*68d0*/  IMAD R11, R11, UR4, RZ ;  /* 0x000000040b0b7c24 */ /* 0x000fe2000f8e02ff */
[C---:B------:R-:W-:Y:S01]  /*68e0*/  SEL R19, R141.reuse, R238, !P2 ;  /* 0x000000ee8d137207 */ /* 0x040fe20005000000 */
[----:B------:R-:W-:Y:S01]  /*68f0*/  IMAD R20, R20, UR4, RZ ;  /* 0x0000000414147c24 */ /* 0x000fe2000f8e02ff */
[----:B------:R-:W-:Y:S01]  /*6900*/  SEL R21, R141, R242, !P2 ;  /* 0x000000f28d157207 */ /* 0x000fe20005000000 */
[----:B------:R-:W-:Y:S01]  /*6910*/  IMAD R17, R17, UR4, RZ ;  /* 0x0000000411117c24 */ /* 0x000fe2000f8e02ff */
[C---:B------:R-:W-:Y:S01]  /*6920*/  SEL R23, R141.reuse, R240, !P2 ;  /* 0x000000f08d177207 */ /* 0x040fe20005000000 */
[----:B------:R-:W-:Y:S01]  /*6930*/  IMAD R12, R12, UR4, RZ ;  /* 0x000000040c0c7c24 */ /* 0x000fe2000f8e02ff */
[C---:B------:R-:W-:Y:S01]  /*6940*/  SEL R89, R141.reuse, R246, !P2 ;  /* 0x000000f68d597207 */ /* 0x040fe20005000000 */
[----:B------:R-:W-:Y:S01]  /*6950*/  IMAD R22, R22, UR4, RZ ;  /* 0x0000000416167c24 */ /* 0x000fe2000f8e02ff */
[----:B------:R-:W-:Y:S01]  /*6960*/  SEL R90, R141, R244, !P2 ;  /* 0x000000f48d5a7207 */ /* 0x000fe20005000000 */
[----:B------:R-:W-:Y:S01]  /*6970*/  IMAD R19, R19, UR4, RZ ;  /* 0x0000000413137c24 */ /* 0x000fe2000f8e02ff */
        /* <DEDUP_REMOVED lines=18> */
[----:B------:R-:W-:Y:S01]  /*6aa0*/  SEL R205, R141, R205, !P2 ;  /* 0x000000cd8dcd7207 */ /* 0x000fe20005000000 */
[----:B------:R-:W-:Y:S01]  /*6ab0*/  IMAD R201, R201, UR4, RZ ;  /* 0x00000004c9c97c24 */ /* 0x000fe2000f8e02ff */
[----:B------:R-:W-:Y:S01]  /*6ac0*/  SEL R207, R141, R207, !P2 ;  /* 0x000000cf8dcf7207 */ /* 0x000fe20005000000 */
        /* <DEDUP_REMOVED lines=191> */
[----:B------:R-:W-:Y:S01]  /*76c0*/  IADD3 R3, P0, R9, UR8, RZ ;  /* 0x0000000809037c10 */ /* 0x000fe2000ff1e0ff */
[----:B------:R-:W-:Y:S01]  /*76d0*/  IMAD R133, R133, UR4, RZ ;  /* 0x0000000485857c24 */ /* 0x000fe2000f8e02ff */
[----:B------:R-:W-:Y:S01]  /*76e0*/  LEA.HI.X.SX32 R4, R4, UR5, 0x1, P1 ;  /* 0x0000000504047c11 */ /* 0x000fe200088f0eff */
[----:B------:R-:W-:Y:S01]  /*76f0*/  IMAD R134, R134, UR4, RZ ;  /* 0x0000000486867c24 */ /* 0x000fe2000f8e02ff */
[-C--:B------:R-:W-:Y:S01]  /*7700*/  IADD3 R97, P6, R88, R5.reuse, RZ ;  /* 0x0000000558617210 */ /* 0x080fe20007fde0ff */
[----:B------:R-:W-:Y:S01]  /*7710*/  IMAD R135, R135, UR4, RZ ;  /* 0x0000000487877c24 */ /* 0x000fe2000f8e02ff */
[----:B------:R-:W-:Y:S01]  /*7720*/  SEL R141, R141, R30, !P2 ;  /* 0x0000001e8d8d7207 */ /* 0x000fe20005000000 */
[----:B------:R-:W-:Y:S01]  /*7730*/  IMAD R136, R136, UR4, RZ ;  /* 0x0000000488887c24 */ /* 0x000fe2000f8e02ff */
[-C--:B------:R-:W-:Y:S01]  /*7740*/  IADD3 R95, P2, R101, R5.reuse, RZ ;  /* 0x00000005655f7210 */ /* 0x080fe20007f5e0ff */
[----:B------:R-:W-:Y:S01]  /*7750*/  IMAD R137, R137, UR4, RZ ;  /* 0x0000000489897c24 */ /* 0x000fe2000f8e02ff */
[----:B------:R-:W-:Y:S01]  /*7760*/  LEA.HI.X.SX32 R2, R9, UR9, 0x1, P0 ;  /* 0x0000000909027c11 */ /* 0x000fe200080f0eff */
[----:B------:R-:W-:Y:S01]  /*7770*/  IMAD R138, R138, UR4, RZ ;  /* 0x000000048a8a7c24 */ /* 0x000fe2000f8e02ff */
[----:B------:R-:W-:Y:S01]  /*7780*/  LEA.HI.X.SX32 R88, R88, R4, 0x1, P6 ;  /* 0x0000000458587211 */ /* 0x000fe200030f0eff */
[----:B------:R-:W-:Y:S01]  /*7790*/  STL [R1+0x45c], R95 ;  /* 0x00045c5f01007387 */ /* 0x000fe20000100800 */
[-C--:B------:R-:W-:Y:S01]  /*77a0*/  IADD3 R99, P0, R117, R5.reuse, RZ ;  /* 0x0000000575637210 */ /* 0x080fe20007f1e0ff */
[----:B------:R-:W-:Y:S01]  /*77b0*/  IMAD R139, R139, UR4, RZ ;  /* 0x000000048b8b7c24 */ /* 0x000fe2000f8e02ff */
[-C--:B------:R-:W-:Y:S01]  /*77c0*/  IADD3 R105, P6, R15, R5.reuse, RZ ;  /* 0x000000050f697210 */ /* 0x080fe20007fde0ff */
[----:B------:R-:W-:Y:S01]  /*77d0*/  IMAD R140, R140, UR4, RZ ;  /* 0x000000048c8c7c24 */ /* 0x000fe2000f8e02ff */
[----:B------:R-:W-:Y:S01]  /*77e0*/  LOP3.LUT R9, R91, R146, RZ, 0xfc, !PT ;  /* 0x000000925b097212 */ /* 0x000fe200078efcff */
[----:B------:R-:W-:Y:S01]  /*77f0*/  IMAD R141, R141, UR4, RZ ;  /* 0x000000048d8d7c24 */ /* 0x000fe2000f8e02ff */
[-C--:B------:R-:W-:Y:S01]  /*7800*/  IADD3 R100, P1, R10, R5.reuse, RZ ;  /* 0x000000050a647210 */ /* 0x080fe20007f3e0ff */
[----:B------:R-:W-:Y:S01]  /*7810*/  IMAD.WIDE R146, R146, UR16, RZ ;  /* 0x0000001092927c25 */ /* 0x000fe2000f8e02ff */
[-C--:B------:R-:W-:Y:S01]  /*7820*/  LEA.HI.X.SX32 R102, R101, R4.reuse, 0x1, P2 ;  /* 0x0000000465667211 */ /* 0x080fe200010f0eff */
[----:B------:R-:W-:Y:S01]  /*7830*/  UIADD3 UR8, UR7, 0x4000, URZ ;  /* 0x0000400007087890 */ /* 0x000fe2000fffe03f */
[-C--:B------:R-:W-:Y:S01]  /*7840*/  IADD3 R91, P3, R18, R5.reuse, RZ ;  /* 0x00000005125b7210 */ /* 0x080fe20007f7e0ff */
[C---:B------:R-:W-:Y:S01]  /*7850*/  IMAD R8, R42.reuse, 0x2, R7 ;  /* 0x000000022a087824 */ /* 0x040fe200078e0207 */
[-C--:B------:R-:W-:Y:S01]  /*7860*/  LEA.HI.X.SX32 R117, R117, R4.reuse, 0x1, P0 ;  /* 0x0000000475757211 */ /* 0x080fe200000f0eff */
[----:B------:R0:W-:Y:S01]  /*7870*/  STL [R1+0x458], R102 ;  /* 0x0004586601007387 */ /* 0x0001e20000100800 */
[-C--:B------:R-:W-:Y:S01]  /*7880*/  LEA.HI.X.SX32 R15, R15, R4.reuse, 0x1, P6 ;  /* 0x000000040f0f7211 */ /* 0x080fe200030f0eff */
[----:B------:R-:W-:Y:S01]  /*7890*/  IMAD R24, R42, 0x2, R8 ;  /* 0x000000022a187824 */ /* 0x000fe200078e0208 */
[-C--:B------:R-:W-:Y:S01]  /*78a0*/  IADD3 R106, P0, R16, R5.reuse, RZ ;  /* 0x00000005106a7210 */ /* 0x080fe20007f1e0ff */
[----:B------:R-:W-:Y:S01]  /*78b0*/  USHF.R.U32.HI UR8, URZ, 0x4, UR8 ;  /* 0x000000043f087899 */ /* 0x000fe20008011608 */
[-C--:B------:R-:W-:Y:S01]  /*78c0*/  LEA.HI.X.SX32 R10, R10, R4.reuse, 0x1, P1 ;  /* 0x000000040a0a7211 */ /* 0x080fe200008f0eff */
[----:B------:R-:W-:Y:S01]  /*78d0*/  IMAD R25, R42, 0x4, R24 ;  /* 0x000000042a197824 */ /* 0x000fe200078e0218 */
[-C--:B------:R-:W-:Y:S01]  /*78e0*/  IADD3 R112, P6, R90, R5.reuse, RZ ;  /* 0x000000055a707210 */ /* 0x080fe20007fde0ff */
[----:B------:R-:W-:Y:S01]  /*78f0*/  USGXT.U32 UR12, UR8, 0xe ;  /* 0x0000000e080c789a */ /* 0x000fe20008000000 */
[-C--:B------:R-:W-:Y:S01]  /*7900*/  IADD3 R101, P2, R11, R5.reuse, RZ ;  /* 0x000000050b657210 */ /* 0x080fe20007f5e0ff */
[----:B------:R-:W-:Y:S01]  /*7910*/  IMAD R26, R42, 0x2, R25 ;  /* 0x000000022a1a7824 */ /* 0x000fe200078e0219 */
[-C--:B------:R-:W-:Y:S01]  /*7920*/  LEA.HI.X.SX32 R18, R18, R4.reuse, 0x1, P3 ;  /* 0x0000000412127211 */ /* 0x080fe200018f0eff */
[----:B------:R-:W-:Y:S01]  /*7930*/  UIADD3 UR8, UP0, UR12, 0x2, URZ ;  /* 0x000000020c087890 */ /* 0x000fe2000ff1e03f */
[-C--:B------:R-:W-:Y:S01]  /*7940*/  IADD3 R107, P1, R17, R5.reuse, RZ ;  /* 0x00000005116b7210 */ /* 0x080fe20007f3e0ff */
[----:B------:R-:W-:Y:S01]  /*7950*/  IMAD R27, R42, 0x2, R26 ;  /* 0x000000022a1b7824 */ /* 0x000fe200078e021a */
[-C--:B------:R-:W-:Y:S01]  /*7960*/  IADD3 R93, P4, R20, R5.reuse, RZ ;  /* 0x00000005145d7210 */ /* 0x080fe20007f9e0ff */
[----:B------:R-:W-:Y:S01]  /*7970*/  UMOV UR5, URZ ;  /* 0x0000003f00057c82 */ /* 0x000fe20008000000 */
[-C--:B0-----:R-:W-:Y:S01]  /*7980*/  IADD3 R102, P3, R12, R5.reuse, RZ ;  /* 0x000000050c667210 */ /* 0x081fe20007f7e0ff */
[----:B------:R-:W-:Y:S01]  /*7990*/  IMAD R28, R42, 0x2, R27 ;  /* 0x000000022a1c7824 */ /* 0x000fe200078e021b */
[-C--:B------:R-:W-:Y:S01]  /*79a0*/  IADD3 R95, P5, R22, R5.reuse, RZ ;  /* 0x00000005165f7210 */ /* 0x080fe20007fbe0ff */
[----:B------:R-:W-:Y:S01]  /*79b0*/  USHF.L.U32 UR17, UR17, 0x7, URZ ;  /* 0x0000000711117899 */ /* 0x000fe2000800063f */
[-C--:B------:R-:W-:Y:S01]  /*79c0*/  LEA.HI.X.SX32 R16, R16, R4.reuse, 0x1, P0 ;  /* 0x0000000410107211 */ /* 0x080fe200000f0eff */
[----:B------:R-:W-:Y:S01]  /*79d0*/  IMAD R29, R42, 0x2, R28 ;  /* 0x000000022a1d7824 */ /* 0x000fe200078e021c */
[-C--:B------:R-:W-:Y:S01]  /*79e0*/  LEA.HI.X.SX32 R90, R90, R4.reuse, 0x1, P6 ;  /* 0x000000045a5a7211 */ /* 0x080fe200030f0eff */
[----:B------:R-:W-:Y:S01]  /*79f0*/  UIADD3.X UR9, UR5, 0x40000040, URZ, UP0, !UPT ;  /* 0x4000004005097890 */ /* 0x000fe200087fe43f */
[-C--:B------:R-:W-:Y:S01]  /*7a00*/  LEA.HI.X.SX32 R11, R11, R4.reuse, 0x1, P2 ;  /* 0x000000040b0b7211 */ /* 0x080fe200010f0eff */
[----:B------:R-:W-:Y:S01]  /*7a10*/  IMAD R30, R42, 0x2, R29 ;  /* 0x000000022a1e7824 */ /* 0x000fe200078e021d */
[-C--:B------:R-:W-:Y:S01]  /*7a20*/  IADD3 R113, P0, R92, R5.reuse, RZ ;  /* 0x000000055c717210 */ /* 0x080fe20007f1e0ff */
[----:B------:R-:W-:Y:S01]  /*7a30*/  UMOV UR4, URZ ;  /* 0x0000003f00047c82 */ /* 0x000fe20008000000 */
[-C--:B------:R-:W-:Y:S01]  /*7a40*/  LEA.HI.X.SX32 R17, R17, R4.reuse, 0x1, P1 ;  /* 0x0000000411117211 */ /* 0x080fe200008f0eff */
[----:B------:R-:W-:Y:S01]  /*7a50*/  IMAD R31, R42, 0x2, R30 ;  /* 0x000000022a1f7824 */ /* 0x000fe200078e021e */
[-C--:B------:R-:W-:Y:S01]  /*7a60*/  IADD3 R198, P6, R197, R5.reuse, RZ ;  /* 0x00000005c5c67210 */ /* 0x080fe20007fde0ff */
[----:B------:R-:W-:Y:S01]  /*7a70*/  USHF.R.S32.HI UR28, URZ, 0x1f, UR17 ;  /* 0x0000001f3f1c7899 */ /* 0x000fe20008011411 */
[-C--:B------:R-:W-:Y:S01]  /*7a80*/  LEA.HI.X.SX32 R20, R20, R4.reuse, 0x1, P4 ;  /* 0x0000000414147211 */ /* 0x080fe200020f0eff */
[----:B------:R-:W-:Y:S01]  /*7a90*/  IMAD R32, R42, 0x4, R31 ;  /* 0x000000042a207824 */ /* 0x000fe200078e021f */
[-C--:B------:R-:W-:Y:S01]  /*7aa0*/  IADD3 R108, P2, R19, R5.reuse, RZ ;  /* 0x00000005136c7210 */ /* 0x080fe20007f5e0ff */
[----:B------:R-:W-:Y:S01]  /*7ab0*/  UIADD3.64 UR20, UR8, 0x2, URZ ;  /* 0x0000000208147897 */ /* 0x000fe2000fffe03f */
[-C--:B------:R-:W-:Y:S01]  /*7ac0*/  LEA.HI.X.SX32 R12, R12, R4.reuse, 0x1, P3 ;  /* 0x000000040c0c7211 */ /* 0x080fe200018f0eff */
[----:B------:R-:W-:Y:S01]  /*7ad0*/  IMAD R33, R42, 0x2, R32 ;  /* 0x000000022a217824 */ /* 0x000fe200078e0220 */
[-C--:B------:R-:W-:Y:S01]  /*7ae0*/  IADD3 R114, P1, R94, R5.reuse, RZ ;  /* 0x000000055e727210 */ /* 0x080fe20007f3e0ff */
[----:B------:R-:W-:Y:S01]  /*7af0*/  UIADD3.64 UR24, UR8, 0x4, URZ ;  /* 0x0000000408187897 */ /* 0x000fe2000fffe03f */
[-C--:B------:R-:W-:Y:S01]  /*7b00*/  IADD3 R103, P4, R13, R5.reuse, RZ ;  /* 0x000000050d677210 */ /* 0x080fe20007f9e0ff */
[----:B------:R-:W-:Y:S01]  /*7b10*/  IMAD R34, R42, 0x2, R33 ;  /* 0x000000022a227824 */ /* 0x000fe200078e0221 */
[----:B------:R-:W-:Y:S01]  /*7b20*/  LEA.HI.X.SX32 R22, R22, R4, 0x1, P5 ;  /* 0x0000000416167211 */ /* 0x000fe200028f0eff */
[----:B------:R-:W-:Y:S01]  /*7b30*/  ULDC UR5, c[0x0][0x230] ;  /* 0x00008c0000057ab9 */ /* 0x000fe20000000800 */
[----:B------:R-:W-:-:S02]  /*7b40*/  IADD3 R109, P3, R21, R5, RZ ;  /* 0x00000005156d7210 */ /* 0x000fc40007f7e0ff */
[-C--:B------:R-:W-:Y:S02]  /*7b50*/  IADD3 R104, P5, R14, R5.reuse, RZ ;  /* 0x000000050e687210 */ /* 0x080fe40007fbe0ff */
[-C--:B------:R-:W-:Y:S02]  /*7b60*/  LEA.HI.X.SX32 R92, R92, R4.reuse, 0x1, P0 ;  /* 0x000000045c5c7211 */ /* 0x080fe400000f0eff */
[-C--:B------:R-:W-:Y:S02]  /*7b70*/  LEA.HI.X.SX32 R197, R197, R4.reuse, 0x1, P6 ;  /* 0x00000004c5c57211 */ /* 0x080fe400030f0eff */
[-C--:B------:R-:W-:Y:S02]  /*7b80*/  LEA.HI.X.SX32 R19, R19, R4.reuse, 0x1, P2 ;  /* 0x0000000413137211 */ /* 0x080fe400010f0eff */
[----:B------:R-:W-:Y:S02]  /*7b90*/  IADD3 R200, P0, R199, R5, RZ ;  /* 0x00000005c7c87210 */ /* 0x000fe40007f1e0ff */
[----:B------:R-:W-:-:S02]  /*7ba0*/  LEA.HI.X.SX32 R94, R94, R4, 0x1, P1 ;  /* 0x000000045e5e7211 */ /* 0x000fc400008f0eff */
[-C--:B------:R-:W-:Y:S02]  /*7bb0*/  IADD3 R212, P6, R211, R5.reuse, RZ ;  /* 0x00000005d3d47210 */ /* 0x080fe40007fde0ff */
[-C--:B------:R-:W-:Y:S02]  /*7bc0*/  LEA.HI.X.SX32 R13, R13, R4.reuse, 0x1, P4 ;  /* 0x000000040d0d7211 */ /* 0x080fe400020f0eff */
[-C--:B------:R-:W-:Y:S02]  /*7bd0*/  IADD3 R115, P2, R96, R5.reuse, RZ ;  /* 0x0000000560737210 */ /* 0x080fe40007f5e0ff */
[----:B------:R-:W-:Y:S02]  /*7be0*/  LEA.HI.X.SX32 R21, R21, R4, 0x1, P3 ;  /* 0x0000000415157211 */ /* 0x000fe400018f0eff */
[-C--:B------:R-:W-:Y:S02]  /*7bf0*/  IADD3 R202, P1, R201, R5.reuse, RZ ;  /* 0x00000005c9ca7210 */ /* 0x080fe40007f3e0ff */
[----:B------:R-:W-:-:S02]  /*7c00*/  IADD3 R110, P4, R23, R5, RZ ;  /* 0x00000005176e7210 */ /* 0x000fc40007f9e0ff */
[-C--:B------:R-:W-:Y:S02]  /*7c10*/  LEA.HI.X.SX32 R14, R14, R4.reuse, 0x1, P5 ;  /* 0x000000040e0e7211 */ /* 0x080fe400028f0eff */
[-C--:B------:R-:W-:Y:S02]  /*7c20*/  IADD3 R116, P3, R98, R5.reuse, RZ ;  /* 0x0000000562747210 */ /* 0x080fe40007f7e0ff */
[----:B------:R-:W-:Y:S02]  /*7c30*/  IADD3 R111, P5, R89, R5, RZ ;  /* 0x00000005596f7210 */ /* 0x000fe40007fbe0ff */
[-C--:B------:R-:W-:Y:S02]  /*7c40*/  LEA.HI.X.SX32 R199, R199, R4.reuse, 0x1, P0 ;  /* 0x00000004c7c77211 */ /* 0x080fe400000f0eff */
[-C--:B------:R-:W-:Y:S02]  /*7c50*/  LEA.HI.X.SX32 R211, R211, R4.reuse, 0x1, P6 ;  /* 0x00000004d3d37211 */ /* 0x080fe400030f0eff */
[----:B------:R-:W-:-:S02]  /*7c60*/  LEA.HI.X.SX32 R96, R96, R4, 0x1, P2 ;  /* 0x0000000460607211 */ /* 0x000fc400010f0eff */
[-C--:B------:R-:W-:Y:S02]  /*7c70*/  IADD3 R214, P0, R213, R5.reuse, RZ ;  /* 0x00000005d5d67210 */ /* 0x080fe40007f1e0ff */
[-C--:B------:R-:W-:Y:S02]  /*7c80*/  LEA.HI.X.SX32 R201, R201, R4.reuse, 0x1, P1 ;  /* 0x00000004c9c97211 */ /* 0x080fe400008f0eff */
[-C--:B------:R-:W-:Y:S02]  /*7c90*/  IADD3 R226, P6, R225, R5.reuse, RZ ;  /* 0x00000005e1e27210 */ /* 0x080fe40007fde0ff */
[-C--:B------:R-:W-:Y:S02]  /*7ca0*/  LEA.HI.X.SX32 R23, R23, R4.reuse, 0x1, P4 ;  /* 0x0000000417177211 */ /* 0x080fe400020f0eff */
[----:B------:R-:W-:Y:S02]  /*7cb0*/  IADD3 R204, P2, R203, R5, RZ ;  /* 0x00000005cbcc7210 */ /* 0x000fe40007f5e0ff */
[----:B------:R-:W-:-:S02]  /*7cc0*/  LEA.HI.X.SX32 R98, R98, R4, 0x1, P3 ;  /* 0x0000000462627211 */ /* 0x000fc400018f0eff */
[-C--:B------:R-:W-:Y:S02]  /*7cd0*/  IADD3 R216, P1, R215, R5.reuse, RZ ;  /* 0x00000005d7d87210 */ /* 0x080fe40007f3e0ff */
[-C--:B------:R-:W-:Y:S02]  /*7ce0*/  IADD3 R194, P4, R193, R5.reuse, RZ ;  /* 0x00000005c1c27210 */ /* 0x080fe40007f9e0ff */
[-C--:B------:R-:W-:Y:S02]  /*7cf0*/  LEA.HI.X.SX32 R89, R89, R4.reuse, 0x1, P5 ;  /* 0x0000000459597211 */ /* 0x080fe400028f0eff */
[-C--:B------:R-:W-:Y:S02]  /*7d00*/  IADD3 R206, P3, R205, R5.reuse, RZ ;  /* 0x00000005cdce7210 */ /* 0x080fe40007f7e0ff */
[----:B------:R-:W-:Y:S02]  /*7d10*/  IADD3 R196, P5, R195, R5, RZ ;  /* 0x00000005c3c47210 */ /* 0x000fe40007fbe0ff */
[----:B------:R-:W-:-:S02]  /*7d20*/  LEA.HI.X.SX32 R213, R213, R4, 0x1, P0 ;  /* 0x00000004d5d57211 */ /* 0x000fc400000f0eff */
[-C--:B------:R-:W-:Y:S02]  /*7d30*/  LEA.HI.X.SX32 R225, R225, R4.reuse, 0x1, P6 ;  /* 0x00000004e1e17211 */ /* 0x080fe400030f0eff */
[-C--:B------:R-:W-:Y:S02]  /*7d40*/  LEA.HI.X.SX32 R203, R203, R4.reuse, 0x1, P2 ;  /* 0x00000004cbcb7211 */ /* 0x080fe400010f0eff */
[-C--:B------:R-:W-:Y:S02]  /*7d50*/  IADD3 R228, P0, R227, R5.reuse, RZ ;  /* 0x00000005e3e47210 */ /* 0x080fe40007f1e0ff */
[-C--:B------:R-:W-:Y:S02]  /*7d60*/  LEA.HI.X.SX32 R215, R215, R4.reuse, 0x1, P1 ;  /* 0x00000004d7d77211 */ /* 0x080fe400008f0eff */
[----:B------:R-:W-:Y:S02]  /*7d70*/  IADD3 R240, P6, R239, R5, RZ ;  /* 0x00000005eff07210 */ /* 0x000fe40007fde0ff */
[----:B------:R-:W-:-:S02]  /*7d80*/  LEA.HI.X.SX32 R193, R193, R4, 0x1, P4 ;  /* 0x00000004c1c17211 */ /* 0x000fc400020f0eff */
[-C--:B------:R-:W-:Y:S02]  /*7d90*/  IADD3 R218, P2, R217, R5.reuse, RZ ;  /* 0x00000005d9da7210 */ /* 0x080fe40007f5e0ff */
[-C--:B------:R-:W-:Y:S02]  /*7da0*/  LEA.HI.X.SX32 R205, R205, R4.reuse, 0x1, P3 ;  /* 0x00000004cdcd7211 */ /* 0x080fe400018f0eff */
[-C--:B------:R-:W-:Y:S02]  /*7db0*/  IADD3 R230, P1, R229, R5.reuse, RZ ;  /* 0x00000005e5e67210 */ /* 0x080fe40007f3e0ff */
[-C--:B------:R-:W-:Y:S02]  /*7dc0*/  IADD3 R208, P4, R207, R5.reuse, RZ ;  /* 0x00000005cfd07210 */ /* 0x080fe40007f9e0ff */
[----:B------:R-:W-:Y:S02]  /*7dd0*/  LEA.HI.X.SX32 R195, R195, R4, 0x1, P5 ;  /* 0x00000004c3c37211 */ /* 0x000fe400028f0eff */
        /* <DEDUP_REMOVED lines=9> */
[-C--:B------:R-:W-:Y:S01]  /*7e70*/  IADD3 R232, P2, R231, R5.reuse, RZ ;  /* 0x00000005e7e87210 */ /* 0x080fe20007f5e0ff */
[----:B------:R0:W-:Y:S01]  /*7e80*/  STL [R1+0x4], R148 ;  /* 0x0000049401007387 */ /* 0x0001e20000100800 */
[----:B------:R-:W-:Y:S02]  /*7e90*/  LEA.HI.X.SX32 R219, R219, R4, 0x1, P3 ;  /* 0x00000004dbdb7211 */ /* 0x000fe400018f0eff */
[-C--:B------:R-:W-:Y:S02]  /*7ea0*/  IADD3 R244, P1, R243, R5.reuse, RZ ;  /* 0x00000005f3f47210 */ /* 0x080fe40007f3e0ff */
[----:B------:R-:W-:-:S02]  /*7eb0*/  IADD3 R222, P4, R221, R5, RZ ;  /* 0x00000005ddde7210 */ /* 0x000fc40007f9e0ff */
[-C--:B------:R-:W-:Y:S02]  /*7ec0*/  LEA.HI.X.SX32 R209, R209, R4.reuse, 0x1, P5 ;  /* 0x00000004d1d17211 */ /* 0x080fe400028f0eff */
[-C--:B------:R-:W-:Y:S02]  /*7ed0*/  IADD3 R234, P3, R233, R5.reuse, RZ ;  /* 0x00000005e9ea7210 */ /* 0x080fe40007f7e0ff */
[-C--:B------:R-:W-:Y:S02]  /*7ee0*/  IADD3 R224, P5, R223, R5.reuse, RZ ;  /* 0x00000005dfe07210 */ /* 0x080fe40007fbe0ff */
[-C--:B------:R-:W-:Y:S02]  /*7ef0*/  LEA.HI.X.SX32 R241, R241, R4.reuse, 0x1, P0 ;  /* 0x00000004f1f17211 */ /* 0x080fe400000f0eff */
[----:B------:R-:W-:Y:S02]  /*7f00*/  LEA.HI.X.SX32 R231, R231, R4, 0x1, P2 ;  /* 0x00000004e7e77211 */ /* 0x000fe400010f0eff */
[----:B------:R-:W-:-:S02]  /*7f10*/  IADD3 R150, P0, R125, R5, RZ ;  /* 0x000000057d967210 */ /* 0x000fc40007f1e0ff */
[-C--:B------:R-:W-:Y:S02]  /*7f20*/  LEA.HI.X.SX32 R243, R243, R4.reuse, 0x1, P1 ;  /* 0x00000004f3f37211 */ /* 0x080fe400008f0eff */
[-C--:B------:R-:W-:Y:S01]  /*7f30*/  LEA.HI.X.SX32 R221, R221, R4.reuse, 0x1, P4 ;  /* 0x00000004dddd7211 */ /* 0x080fe200020f0eff */
[----:B------:R1:W-:Y:S01]  /*7f40*/  STL [R1+0xc], R150 ;  /* 0x00000c9601007387 */ /* 0x0003e20000100800 */
[-C--:B------:R-:W-:Y:S02]  /*7f50*/  IADD3 R246, P2, R245, R5.reuse, RZ ;  /* 0x00000005f5f67210 */ /* 0x080fe40007f5e0ff */
[----:B------:R-:W-:Y:S02]  /*7f60*/  LEA.HI.X.SX32 R233, R233, R4, 0x1, P3 ;  /* 0x00000004e9e97211 */ /* 0x000fe400018f0eff */
[-C--:B0-----:R-:W-:Y:S02]  /*7f70*/  IADD3 R148, P1, R123, R5.reuse, RZ ;  /* 0x000000057b947210 */ /* 0x081fe40007f3e0ff */
[----:B------:R-:W-:-:S02]  /*7f80*/  IADD3 R236, P4, R235, R5, RZ ;  /* 0x00000005ebec7210 */ /* 0x000fc40007f9e0ff */
[-C--:B------:R-:W-:Y:S01]  /*7f90*/  LEA.HI.X.SX32 R223, R223, R4.reuse, 0x1, P5 ;  /* 0x00000004dfdf7211 */ /* 0x080fe200028f0eff */
[----:B------:R0:W-:Y:S01]  /*7fa0*/  STL [R1+0x14], R148 ;  /* 0x0000149401007387 */ /* 0x0001e20000100800 */
[-C--:B------:R-:W-:Y:S02]  /*7fb0*/  IADD3 R248, P3, R247, R5.reuse, RZ ;  /* 0x00000005f7f87210 */ /* 0x080fe40007f7e0ff */
[-C--:B------:R-:W-:Y:S02]  /*7fc0*/  IADD3 R238, P5, R237, R5.reuse, RZ ;  /* 0x00000005edee7210 */ /* 0x080fe40007fbe0ff */
[-C--:B------:R-:W-:Y:S02]  /*7fd0*/  LEA.HI.X.SX32 R245, R245, R4.reuse, 0x1, P2 ;  /* 0x00000004f5f57211 */ /* 0x080fe400010f0eff */
[----:B------:R-:W-:Y:S02]  /*7fe0*/  LEA.HI.X.SX32 R235, R235, R4, 0x1, P4 ;  /* 0x00000004ebeb7211 */ /* 0x000fe400020f0eff */
[----:B-1----:R-:W-:-:S02]  /*7ff0*/  IADD3 R150, P2, R121, R5, RZ ;  /* 0x0000000579967210 */ /* 0x002fc40007f5e0ff */
[-C--:B------:R-:W-:Y:S02]  /*8000*/  LEA.HI.X.SX32 R247, R247, R4.reuse, 0x1, P3 ;  /* 0x00000004f7f77211 */ /* 0x080fe400018f0eff */
[-C--:B------:R-:W-:Y:S01]  /*8010*/  IADD3 R250, P4, R249, R5.reuse, RZ ;  /* 0x00000005f9fa7210 */ /* 0x080fe20007f9e0ff */
[----:B------:R1:W-:Y:S01]  /*8020*/  STL [R1+0x1c], R150 ;  /* 0x00001c9601007387 */ /* 0x0003e20000100800 */
[-C--:B------:R-:W-:Y:S02]  /*8030*/  LEA.HI.X.SX32 R237, R237, R4.reuse, 0x1, P5 ;  /* 0x00000004eded7211 */ /* 0x080fe400028f0eff */
[-C--:B0-----:R-:W-:Y:S02]  /*8040*/  IADD3 R148, P3, R119, R5.reuse, RZ ;  /* 0x0000000577947210 */ /* 0x081fe40007f7e0ff */
[----:B------:R-:W-:Y:S02]  /*8050*/  IADD3 R252, P5, R251, R5, RZ ;  /* 0x00000005fbfc7210 */ /* 0x000fe40007fbe0ff */
[-C--:B------:R-:W-:Y:S01]  /*8060*/  LEA.HI.X.SX32 R249, R249, R4.reuse, 0x1, P4 ;  /* 0x00000004f9f97211 */ /* 0x080fe200020f0eff */
[----:B------:R0:W-:Y:S01]  /*8070*/  STL [R1+0x24], R148 ;  /* 0x0000249401007387 */ /* 0x0001e20000100800 */
[----:B------:R-:W-:-:S02]  /*8080*/  LEA.HI.X.SX32 R251, R251, R4, 0x1, P5 ;  /* 0x00000004fbfb7211 */ /* 0x000fc400028f0eff */
[-C--:B-1----:R-:W-:Y:S02]  /*8090*/  IADD3 R150, P4, R87, R5.reuse, RZ ;  /* 0x0000000557967210 */ /* 0x082fe40007f9e0ff */
[-C--:B------:R-:W-:Y:S02]  /*80a0*/  LEA.HI.X.SX32 R127, R127, R4.reuse, 0x1, P6 ;  /* 0x000000047f7f7211 */ /* 0x080fe400030f0eff */
[----:B------:R-:W-:Y:S01]  /*80b0*/  LEA.HI.X.SX32 R121, R121, R4, 0x1, P2 ;  /* 0x0000000479797211 */ /* 0x000fe200010f0eff */
[----:B------:R1:W-:Y:S01]  /*80c0*/  STL [R1+0x2c], R150 ;  /* 0x00002c9601007387 */ /* 0x0003e20000100800 */
[----:B0-----:R-:W-:-:S05]  /*80d0*/  IADD3 R148, P5, R85, R5, RZ ;  /* 0x0000000555947210 */ /* 0x001fca0007fbe0ff */
[----:B------:R0:W-:Y:S01]  /*80e0*/  STL [R1+0x34], R148 ;  /* 0x0000349401007387 */ /* 0x0001e20000100800 */
[----:B-1----:R-:W-:-:S03]  /*80f0*/  IADD3 R150, P6, R83, R5, RZ ;  /* 0x0000000553967210 */ /* 0x002fc60007fde0ff */
[----:B------:R1:W-:Y:S04]  /*8100*/  STL [R1], R127 ;  /* 0x0000007f01007387 */ /* 0x0003e80000100800 */
[----:B------:R-:W-:Y:S01]  /*8110*/  STL [R1+0x3c], R150 ;  /* 0x00003c9601007387 */ /* 0x000fe20000100800 */
[-C--:B0-----:R-:W-:Y:S02]  /*8120*/  LEA.HI.X.SX32 R148, R125, R4.reuse, 0x1, P0 ;  /* 0x000000047d947211 */ /* 0x081fe400000f0eff */
[----:B------:R-:W-:Y:S02]  /*8130*/  LEA.HI.X.SX32 R125, R123, R4, 0x1, P1 ;  /* 0x000000047b7d7211 */ /* 0x000fe400008f0eff */
[-C--:B-1----:R-:W-:Y:S01]  /*8140*/  IADD3 R127, P0, R81, R5.reuse, RZ ;  /* 0x00000005517f7210 */ /* 0x082fe20007f1e0ff */
[----:B------:R-:W-:Y:S01]  /*8150*/  STL [R1+0x8], R148 ;  /* 0x0000089401007387 */ /* 0x000fe20000100800 */
[----:B------:R-:W-:-:S03]  /*8160*/  IADD3 R123, P1, R79, R5, RZ ;  /* 0x000000054f7b7210 */ /* 0x000fc60007f3e0ff */
[----:B------:R-:W-:Y:S04]  /*8170*/  STL [R1+0x44], R127 ;  /* 0x0000447f01007387 */ /* 0x000fe80000100800 */
[----:B------:R0:W-:Y:S04]  /*8180*/  STL [R1+0x10], R125 ;  /* 0x0000107d01007387 */ /* 0x0001e80000100800 */
[----:B------:R1:W-:Y:S04]  /*8190*/  STL [R1+0x4c], R123 ;  /* 0x00004c7b01007387 */ /* 0x0003e80000100800 */
[----:B------:R2:W-:Y:S01]  /*81a0*/  STL [R1+0x18], R121 ;  /* 0x0000187901007387 */ /* 0x0005e20000100800 */
[----:B0-----:R-:W-:-:S02]  /*81b0*/  IADD3 R125, P2, R77, R5, RZ ;  /* 0x000000054d7d7210 */ /* 0x001fc40007f5e0ff */
[----:B-1----:R-:W-:-:S03]  /*81c0*/  LEA.HI.X.SX32 R123, R119, R4, 0x1, P3 ;  /* 0x00000004777b7211 */ /* 0x002fc600018f0eff */
[----:B------:R-:W-:Y:S01]  /*81d0*/  STL [R1+0x54], R125 ;  /* 0x0000547d01007387 */ /* 0x000fe20000100800 */
[----:B------:R-:W-:Y:S02]  /*81e0*/  LEA.HI.X.SX32 R119, R87, R4, 0x1, P4 ;  /* 0x0000000457777211 */ /* 0x000fe400020f0eff */
[-C--:B--2---:R-:W-:Y:S01]  /*81f0*/  IADD3 R121, P3, R75, R5.reuse, RZ ;  /* 0x000000054b797210 */ /* 0x084fe20007f7e0ff */
[----:B------:R0:W-:Y:S04]  /*8200*/  STL [R1+0x20], R123 ;  /* 0x0000207b01007387 */ /* 0x0001e80000100800 */
[----:B------:R1:W-:Y:S04]  /*8210*/  STL [R1+0x5c], R121 ;  /* 0x00005c7901007387 */ /* 0x0003e80000100800 */
[----:B------:R2:W-:Y:S01]  /*8220*/  STL [R1+0x28], R119 ;  /* 0x0000287701007387 */ /* 0x0005e20000100800 */
[----:B0-----:R-:W-:-:S02]  /*8230*/  IADD3 R123, P4, R73, R5, RZ ;  /* 0x00000005497b7210 */ /* 0x001fc40007f9e0ff */
[----:B-1----:R-:W-:-:S03]  /*8240*/  LEA.HI.X.SX32 R121, R85, R4, 0x1, P5 ;  /* 0x0000000455797211 */ /* 0x002fc600028f0eff */
[----:B------:R0:W-:Y:S01]  /*8250*/  STL [R1+0x64], R123 ;  /* 0x0000647b01007387 */ /* 0x0001e20000100800 */
[----:B--2---:R-:W-:-:S03]  /*8260*/  IADD3 R119, P5, R71, R5, RZ ;  /* 0x0000000547777210 */ /* 0x004fc60007fbe0ff */
[----:B------:R1:W-:Y:S04]  /*8270*/  STL [R1+0x30], R121 ;  /* 0x0000307901007387 */ /* 0x0003e80000100800 */
[----:B------:R2:W-:Y:S01]  /*8280*/  STL [R1+0x6c], R119 ;  /* 0x00006c7701007387 */ /* 0x0005e20000100800 */
[----:B0-----:R-:W-:Y:S02]  /*8290*/  LEA.HI.X.SX32 R123, R83, R4, 0x1, P6 ;  /* 0x00000004537b7211 */ /* 0x001fe400030f0eff */
[----:B-1----:R-:W-:-:S03]  /*82a0*/  IADD3 R121, P6, R69, R5, RZ ;  /* 0x0000000545797210 */ /* 0x002fc60007fde0ff */
[----:B------:R0:W-:Y:S01]  /*82b0*/  STL [R1+0x38], R123 ;  /* 0x0000387b01007387 */ /* 0x0001e20000100800 */
[----:B--2---:R-:W-:-:S03]  /*82c0*/  LEA.HI.X.SX32 R119, R81, R4, 0x1, P0 ;  /* 0x0000000451777211 */ /* 0x004fc600000f0eff */
[----:B------:R1:W-:Y:S04]  /*82d0*/  STL [R1+0x74], R121 ;  /* 0x0000747901007387 */ /* 0x0003e80000100800 */
[----:B------:R2:W-:Y:S01]  /*82e0*/  STL [R1+0x40], R119 ;  /* 0x0000407701007387 */ /* 0x0005e20000100800 */
[----:B0-----:R-:W-:Y:S02]  /*82f0*/  IADD3 R123, P0, R67, R5, RZ ;  /* 0x00000005437b7210 */ /* 0x001fe40007f1e0ff */
        /* <DEDUP_REMOVED lines=69> */
[----:B------:R1:W-:Y:S01]  /*8750*/  STL [R1+0x104], R121 ;  /* 0x0001047901007387 */ /* 0x0003e20000100800 */
[----:B------:R-:W-:-:S03]  /*8760*/  IMAD R45, R149, UR16, RZ ;  /* 0x00000010952d7c24 */ /* 0x000fc6000f8e02ff */
[----:B------:R2:W-:Y:S01]  /*8770*/  STL [R1+0xd0], R119 ;  /* 0x0000d07701007387 */ /* 0x0005e20000100800 */
[----:B0-----:R-:W-:Y:S02]  /*8780*/  IADD3 R123, P4, R41, R5, RZ ;  /* 0x00000005297b7210 */ /* 0x001fe40007f9e0ff */
[----:B-1----:R-:W-:-:S03]  /*8790*/  LEA.HI.X.SX32 R121, R43, R4, 0x1, P5 ;  /* 0x000000042b797211 */ /* 0x002fc600028f0eff */
[----:B------:R0:W-:Y:S01]  /*87a0*/  STL [R1+0x10c], R123 ;  /* 0x00010c7b01007387 */ /* 0x0001e20000100800 */
[----:B------:R-:W-:Y:S01]  /*87b0*/  IMAD R43, R153, UR16, RZ ;  /* 0x00000010992b7c24 */ /* 0x000fe2000f8e02ff */
[-C--:B--2---:R-:W-:Y:S02]  /*87c0*/  IADD3 R119, P5, R44, R5.reuse, RZ ;  /* 0x000000052c777210 */ /* 0x084fe40007fbe0ff */
[----:B------:R1:W-:Y:S04]  /*87d0*/  STL [R1+0xd8], R121 ;  /* 0x0000d87901007387 */ /* 0x0003e80000100800 */
[----:B------:R2:W-:Y:S01]  /*87e0*/  STL [R1+0x114], R119 ;  /* 0x0001147701007387 */ /* 0x0005e20000100800 */
[----:B0-----:R-:W-:Y:S01]  /*87f0*/  LEA.HI.X.SX32 R123, R40, R4, 0x1, P6 ;  /* 0x00000004287b7211 */ /* 0x001fe200030f0eff */
[----:B------:R-:W-:Y:S01]  /*8800*/  IMAD R40, R157, UR16, RZ ;  /* 0x000000109d287c24 */ /* 0x000fe2000f8e02ff */
        /* <DEDUP_REMOVED lines=32> */
[----:B------:R-:W-:Y:S01]  /*8a10*/  IMAD R46, R145, UR16, RZ ;  /* 0x00000010912e7c24 */ /* 0x000fe2000f8e02ff */
[----:B------:R-:W-:Y:S02]  /*8a20*/  USHF.L.U32 UR16, UR16, 0x7, URZ ;  /* 0x0000000710107899 */ /* 0x000fe4000800063f */
[----:B------:R2:W-:Y:S01]  /*8a30*/  STL [R1+0x118], R119 ;  /* 0x0001187701007387 */ /* 0x0005e20000100800 */
[----:B0-----:R-:W-:Y:S01]  /*8a40*/  IADD3 R123, P6, R60, R5, RZ ;  /* 0x000000053c7b7210 */ /* 0x001fe20007fde0ff */
[----:B------:R-:W-:Y:S01]  /*8a50*/  USHF.R.S32.HI UR6, URZ, 0x1f, UR16 ;  /* 0x0000001f3f067899 */ /* 0x000fe20008011410 */
[----:B-1----:R-:W-:-:S03]  /*8a60*/  LEA.HI.X.SX32 R121, R48, R4, 0x1, P0 ;  /* 0x0000000430797211 */ /* 0x002fc600000f0eff */
[----:B------:R0:W-:Y:S01]  /*8a70*/  STL [R1+0x154], R123 ;  /* 0x0001547b01007387 */ /* 0x0001e20000100800 */
[----:B------:R-:W-:Y:S02]  /*8a80*/  CS2R R48, SRZ ;  /* 0x0000000000307805 */ /* 0x000fe4000001ff00 */
[----:B--2---:R-:W-:Y:S01]  /*8a90*/  IADD3 R119, P0, R62, R5, RZ ;  /* 0x000000053e777210 */ /* 0x004fe20007f1e0ff */
[----:B------:R1:W-:Y:S04]  /*8aa0*/  STL [R1+0x120], R121 ;  /* 0x0001207901007387 */ /* 0x0003e80000100800 */
[----:B------:R2:W-:Y:S01]  /*8ab0*/  STL [R1+0x15c], R119 ;  /* 0x00015c7701007387 */ /* 0x0005e20000100800 */
[----:B0-----:R-:W-:Y:S02]  /*8ac0*/  LEA.HI.X.SX32 R123, R50, R4, 0x1, P1 ;  /* 0x00000004327b7211 */ /* 0x001fe400008f0eff */
[----:B------:R-:W-:-:S02]  /*8ad0*/  CS2R R50, SRZ ;  /* 0x0000000000327805 */ /* 0x000fc4000001ff00 */
[----:B-1----:R-:W-:Y:S01]  /*8ae0*/  IADD3 R121, P1, R64, R5, RZ ;  /* 0x0000000540797210 */ /* 0x002fe20007f3e0ff */
[----:B------:R0:W-:Y:S01]  /*8af0*/  STL [R1+0x128], R123 ;  /* 0x0001287b01007387 */ /* 0x0001e20000100800 */
[----:B--2---:R-:W-:-:S03]  /*8b00*/  LEA.HI.X.SX32 R119, R52, R4, 0x1, P2 ;  /* 0x0000000434777211 */ /* 0x004fc600010f0eff */
[----:B------:R1:W-:Y:S01]  /*8b10*/  STL [R1+0x164], R121 ;  /* 0x0001647901007387 */ /* 0x0003e20000100800 */
[----:B------:R-:W-:-:S03]  /*8b20*/  CS2R R52, SRZ ;  /* 0x0000000000347805 */ /* 0x000fc6000001ff00 */
[----:B------:R2:W-:Y:S01]  /*8b30*/  STL [R1+0x130], R119 ;  /* 0x0001307701007387 */ /* 0x0005e20000100800 */
[----:B0-----:R-:W-:Y:S02]  /*8b40*/  IADD3 R123, P2, R66, R5, RZ ;  /* 0x00000005427b7210 */ /* 0x001fe40007f5e0ff */
        /* <DEDUP_REMOVED lines=62> */
[-C--:B------:R-:W-:Y:S02]  /*8f30*/  LEA.HI.X.SX32 R120, R120, R4.reuse, 0x1, P0 ;  /* 0x0000000478787211 */ /* 0x080fe400000f0eff */
[----:B------:R-:W-:Y:S02]  /*8f40*/  CS2R R78, SRZ ;  /* 0x00000000004e7805 */ /* 0x000fe4000001ff00 */
[----:B--2---:R-:W-:Y:S01]  /*8f50*/  IADD3 R119, P1, R122, R5, RZ ;  /* 0x000000057a777210 */ /* 0x004fe20007f3e0ff */
[----:B------:R1:W-:Y:S04]  /*8f60*/  STL [R1+0x198], R121 ;  /* 0x0001987901007387 */ /* 0x0003e80000100800 */
[----:B------:R2:W-:Y:S01]  /*8f70*/  STL [R1+0x1d4], R119 ;  /* 0x0001d47701007387 */ /* 0x0005e20000100800 */
[----:B0-----:R-:W-:-:S02]  /*8f80*/  LEA.HI.X.SX32 R123, R80, R4, 0x1, P2 ;  /* 0x00000004507b7211 */ /* 0x001fc400010f0eff */
[----:B------:R-:W-:Y:S02]  /*8f90*/  CS2R R80, SRZ ;  /* 0x0000000000507805 */ /* 0x000fe4000001ff00 */
        /* <DEDUP_REMOVED lines=16> */
[----:B------:R-:W-:Y:S01]  /*90a0*/  STL [R1+0x1b8], R123 ;  /* 0x0001b87b01007387 */ /* 0x000fe20000100800 */
[----:B--2---:R-:W-:-:S03]  /*90b0*/  LEA.HI.X.SX32 R119, R118, R4, 0x1, P6 ;  /* 0x0000000476777211 */ /* 0x004fc600030f0eff */
[----:B------:R-:W-:Y:S01]  /*90c0*/  STL [R1+0x1f4], R121 ;  /* 0x0001f47901007387 */ /* 0x000fe20000100800 */
[----:B------:R-:W-:-:S03]  /*90d0*/  IADD3 R118, P6, R130, R5, RZ ;  /* 0x0000000582767210 */ /* 0x000fc60007fde0ff */
[----:B------:R0:W-:Y:S04]  /*90e0*/  STL [R1+0x1c0], R119 ;  /* 0x0001c07701007387 */ /* 0x0001e80000100800 */
        /* <DEDUP_REMOVED lines=37> */
[----:B------:R-:W-:Y:S01]  /*9340*/  STL [R1+0x210], R120 ;  /* 0x0002107801007387 */ /* 0x000fe20000100800 */
[----:B0-----:R-:W-:Y:S02]  /*9350*/  IADD3 R119, P2, R140, R5, RZ ;  /* 0x000000058c777210 */ /* 0x001fe40007f5e0ff */
[----:B-1----:R-:W-:-:S03]  /*9360*/  LEA.HI.X.SX32 R118, R134, R4, 0x1, P3 ;  /* 0x0000000486767211 */ /* 0x002fc600018f0eff */
[----:B------:R0:W-:Y:S01]  /*9370*/  STL [R1+0x44c], R119 ;  /* 0x00044c7701007387 */ /* 0x0001e20000100800 */
[----:B------:R-:W-:-:S03]  /*9380*/  IADD3 R5, P3, R141, R5, RZ ;  /* 0x000000058d057210 */ /* 0x000fc60007f7e0ff */
[----:B------:R1:W-:Y:S04]  /*9390*/  STL [R1+0x218], R118 ;  /* 0x0002187601007387 */ /* 0x0003e80000100800 */
[----:B------:R2:W-:Y:S01]  /*93a0*/  STL [R1+0x450], R5 ;  /* 0x0004500501007387 */ /* 0x0005e20000100800 */
[-C--:B0-----:R-:W-:Y:S02]  /*93b0*/  LEA.HI.X.SX32 R119, R135, R4.reuse, 0x1, P4 ;  /* 0x0000000487777211 */ /* 0x081fe400020f0eff */
[----:B-1----:R-:W-:-:S03]  /*93c0*/  LEA.HI.X.SX32 R118, R136, R4, 0x1, P5 ;  /* 0x0000000488767211 */ /* 0x002fc600028f0eff */
[----:B------:R0:W-:Y:S01]  /*93d0*/  STL [R1+0x220], R119 ;  /* 0x0002207701007387 */ /* 0x0001e20000100800 */
[----:B--2---:R-:W-:-:S03]  /*93e0*/  LEA.HI.X.SX32 R5, R137, R4, 0x1, P6 ;  /* 0x0000000489057211 */ /* 0x004fc600030f0eff */
        /* <DEDUP_REMOVED lines=8> */
[-C--:B0-----:R-:W-:Y:S02]  /*9470*/  LEA.HI.X.SX32 R119, R140, R4.reuse, 0x1, P2 ;  /* 0x000000048c777211 */ /* 0x081fe400010f0eff */
[----:B-1----:R-:W-:-:S03]  /*9480*/  LEA.HI.X.SX32 R118, R141, R4, 0x1, P3 ;  /* 0x000000048d767211 */ /* 0x002fc600018f0eff */
[----:B------:R0:W-:Y:S01]  /*9490*/  STL [R1+0x448], R119 ;  /* 0x0004487701007387 */ /* 0x0001e20000100800 */
[----:B------:R-:W-:Y:S02]  /*94a0*/  IMAD R4, R42, 0x2, R34 ;  /* 0x000000022a047824 */ /* 0x000fe400078e0222 */
[----:B--2---:R-:W-:Y:S01]  /*94b0*/  IMAD.X R5, R147, 0x1, R2, P0 ;  /* 0x0000000193057824 */ /* 0x004fe200000e0602 */
[----:B------:R1:W-:Y:S01]  /*94c0*/  STL [R1+0x23c], R118 ;  /* 0x00023c7601007387 */ /* 0x0003e20000100800 */
[----:B------:R-:W-:-:S03]  /*94d0*/  IADD3 R120, P0, R37, R3, RZ ;  /* 0x0000000325787210 */ /* 0x000fc60007f1e0ff */
[----:B------:R2:W-:Y:S01]  /*94e0*/  STL [R1+0x438], R5 ;  /* 0x0004380501007387 */ /* 0x0005e20000100800 */
[----:B0-----:R-:W-:-:S03]  /*94f0*/  IADD3 R119, P2, R40, R3, RZ ;  /* 0x0000000328777210 */ /* 0x001fc60007f5e0ff */
[----:B------:R0:W-:Y:S01]  /*9500*/  STL [R1+0x258], R120 ;  /* 0x0002587801007387 */ /* 0x0001e20000100800 */
[----:B-1----:R-:W-:Y:S01]  /*9510*/  IADD3 R118, P6, R38, R3, RZ ;  /* 0x0000000326767210 */ /* 0x002fe20007fde0ff */
[----:B--2---:R-:W-:-:S04]  /*9520*/  IMAD R5, R42, 0x2, R4 ;  /* 0x000000022a057824 */ /* 0x004fc800078e0204 */
[----:B------:R1:W-:Y:S01]  /*9530*/  STL [R1+0x298], R118 ;  /* 0x0002987601007387 */ /* 0x0003e20000100800 */
[----:B0-----:R-:W-:-:S03]  /*9540*/  IADD3 R120, P1, R41, R3, RZ ;  /* 0x0000000329787210 */ /* 0x001fc60007f3e0ff */
[----:B------:R0:W-:Y:S01]  /*9550*/  STL [R1+0x2d8], R119 ;  /* 0x0002d87701007387 */ /* 0x0001e20000100800 */
[----:B------:R-:W-:-:S03]  /*9560*/  IMAD R35, R42, 0x2, R5 ;  /* 0x000000022a237824 */ /* 0x000fc600078e0205 */
[----:B------:R2:W-:Y:S01]  /*9570*/  STL [R1+0x318], R120 ;  /* 0x0003187801007387 */ /* 0x0005e20000100800 */
[----:B------:R-:W-:Y:S01]  /*9580*/  IMAD R36, R42, 0x2, R35 ;  /* 0x000000022a247824 */ /* 0x000fe200078e0223 */
[-C--:B-1----:R-:W-:Y:S02]  /*9590*/  IADD3 R118, P4, R43, R3.reuse, RZ ;  /* 0x000000032b767210 */ /* 0x082fe40007f9e0ff */
[----:B0-----:R-:W-:-:S03]  /*95a0*/  IADD3 R119, P5, R44, R3, RZ ;  /* 0x000000032c777210 */ /* 0x001fc60007fbe0ff */
[----:B------:R0:W-:Y:S01]  /*95b0*/  STL [R1+0x358], R118 ;  /* 0x0003587601007387 */ /* 0x0001e20000100800 */
[----:B--2---:R-:W-:-:S03]  /*95c0*/  LEA.HI.X.SX32 R120, R37, R2, 0x1, P0 ;  /* 0x0000000225787211 */ /* 0x004fc600000f0eff */
[----:B------:R1:W-:Y:S01]  /*95d0*/  STL [R1+0x398], R119 ;  /* 0x0003987701007387 */ /* 0x0003e20000100800 */
[----:B------:R-:W-:-:S03]  /*95e0*/  IMAD R37, R42, 0x4, R36 ;  /* 0x000000042a257824 */ /* 0x000fc600078e0224 */
[----:B------:R2:W-:Y:S01]  /*95f0*/  STL [R1+0x254], R120 ;  /* 0x0002547801007387 */ /* 0x0005e20000100800 */
[----:B0-----:R-:W-:Y:S02]  /*9600*/  IADD3 R118, P3, R45, R3, RZ ;  /* 0x000000032d767210 */ /* 0x001fe40007f7e0ff */
[----:B-1----:R-:W-:-:S03]  /*9610*/  LEA.HI.X.SX32 R119, R38, R2, 0x1, P6 ;  /* 0x0000000226777211 */ /* 0x002fc600030f0eff */
[----:B------:R0:W-:Y:S01]  /*9620*/  STL [R1+0x3d8], R118 ;  /* 0x0003d87601007387 */ /* 0x0001e20000100800 */
[----:B------:R-:W-:Y:S01]  /*9630*/  IMAD R38, R42, 0x2, R37 ;  /* 0x000000022a267824 */ /* 0x000fe200078e0225 */
[-C--:B--2---:R-:W-:Y:S02]  /*9640*/  IADD3 R120, P0, R46, R3.reuse, RZ ;  /* 0x000000032e787210 */ /* 0x084fe40007f1e0ff */
        /* <DEDUP_REMOVED lines=13> */
[----:B------:R-:W-:Y:S01]  /*9720*/  STL [R1+0x270], R120 ;  /* 0x0002707801007387 */ /* 0x000fe20000100800 */
[----:B0-----:R-:W-:Y:S02]  /*9730*/  LEA.HI.X.SX32 R118, R44, R2, 0x1, P5 ;  /* 0x000000022c767211 */ /* 0x001fe400028f0eff */
[----:B-1----:R-:W-:-:S03]  /*9740*/  IADD3 R119, P5, R6, R3, RZ ;  /* 0x0000000306777210 */ /* 0x002fc60007fbe0ff */
[----:B------:R0:W-:Y:S04]  /*9750*/  STL [R1+0x394], R118 ;  /* 0x0003947601007387 */ /* 0x0001e80000100800 */
[----:B------:R1:W-:Y:S01]  /*9760*/  STL [R1+0x278], R119 ;  /* 0x0002787701007387 */ /* 0x0003e20000100800 */
[-C--:B0-----:R-:W-:Y:S02]  /*9770*/  LEA.HI.X.SX32 R118, R45, R2.reuse, 0x1, P3 ;  /* 0x000000022d767211 */ /* 0x081fe400018f0eff */
[----:B------:R-:W-:Y:S02]  /*9780*/  CS2R R44, SRZ ;  /* 0x00000000002c7805 */ /* 0x000fe4000001ff00 */
[----:B------:R-:W-:Y:S02]  /*9790*/  IADD3 R120, P3, R7, R3, RZ ;  /* 0x0000000307787210 */ /* 0x000fe40007f7e0ff */
[----:B-1----:R-:W-:Y:S01]  /*97a0*/  LEA.HI.X.SX32 R119, R46, R2, 0x1, P0 ;  /* 0x000000022e777211 */ /* 0x002fe200000f0eff */
[----:B------:R0:W-:Y:S01]  /*97b0*/  STL [R1+0x3d4], R118 ;  /* 0x0003d47601007387 */ /* 0x0001e20000100800 */
[----:B------:R-:W-:-:S03]  /*97c0*/  CS2R R46, SRZ ;  /* 0x00000000002e7805 */ /* 0x000fc6000001ff00 */
        /* <DEDUP_REMOVED lines=8> */
[----:B0-----:R-:W-:Y:S01]  /*9850*/  LEA.HI.X.SX32 R118, R39, R2, 0x1, P1 ;  /* 0x0000000227767211 */ /* 0x001fe200008f0eff */
[----:B------:R-:W-:Y:S01]  /*9860*/  IMAD R39, R42, 0x2, R38 ;  /* 0x000000022a277824 */ /* 0x000fe200078e0226 */
[----:B-1----:R-:W-:-:S03]  /*9870*/  IADD3 R120, P1, R25, R3, RZ ;  /* 0x0000000319787210 */ /* 0x002fc60007f3e0ff */
[----:B------:R0:W-:Y:S01]  /*9880*/  STL [R1+0x264], R118 ;  /* 0x0002647601007387 */ /* 0x0001e20000100800 */
[----:B------:R-:W-:Y:S01]  /*9890*/  IMAD R40, R42, 0x2, R39 ;  /* 0x000000022a287824 */ /* 0x000fe200078e0227 */
[----:B--2---:R-:W-:Y:S02]  /*98a0*/  LEA.HI.X.SX32 R119, R142, R2, 0x1, P4 ;  /* 0x000000028e777211 */ /* 0x004fe400020f0eff */
[----:B------:R-:W-:Y:S04]  /*98b0*/  STL [R1+0x2a0], R120 ;  /* 0x0002a07801007387 */ /* 0x000fe80000100800 */
[----:B------:R1:W-:Y:S01]  /*98c0*/  STL [R1+0x26c], R119 ;  /* 0x00026c7701007387 */ /* 0x0003e20000100800 */
[----:B0-----:R-:W-:-:S05]  /*98d0*/  IADD3 R118, P4, R26, R3, RZ ;  /* 0x000000031a767210 */ /* 0x001fca0007f9e0ff */
[----:B------:R0:W-:Y:S01]  /*98e0*/  STL [R1+0x2a8], R118 ;  /* 0x0002a87601007387 */ /* 0x0001e20000100800 */
[----:B-1----:R-:W-:Y:S02]  /*98f0*/  LEA.HI.X.SX32 R119, R6, R2, 0x1, P5 ;  /* 0x0000000206777211 */ /* 0x002fe400028f0eff */
[----:B------:R-:W-:-:S03]  /*9900*/  IADD3 R6, P5, R27, R3, RZ ;  /* 0x000000031b067210 */ /* 0x000fc60007fbe0ff */
[----:B------:R1:W-:Y:S01]  /*9910*/  STL [R1+0x274], R119 ;  /* 0x0002747701007387 */ /* 0x0003e20000100800 */
[-C--:B0-----:R-:W-:Y:S01]  /*9920*/  LEA.HI.X.SX32 R118, R7, R2.reuse, 0x1, P3 ;  /* 0x0000000207767211 */ /* 0x081fe200018f0eff */
[----:B------:R-:W-:Y:S02]  /*9930*/  IMAD R7, R42, 0x2, R40 ;  /* 0x000000022a077824 */ /* 0x000fe400078e0228 */
[----:B------:R0:W-:Y:S04]  /*9940*/  STL [R1+0x2b0], R6 ;  /* 0x0002b00601007387 */ /* 0x0001e80000100800 */
[----:B------:R2:W-:Y:S01]  /*9950*/  STL [R1+0x27c], R118 ;  /* 0x00027c7601007387 */ /* 0x0005e20000100800 */
[----:B-1----:R-:W-:Y:S02]  /*9960*/  LEA.HI.X.SX32 R119, R24, R2, 0x1, P2 ;  /* 0x0000000218777211 */ /* 0x002fe400010f0eff */
[----:B0-----:R-:W-:-:S02]  /*9970*/  IADD3 R6, P3, R28, R3, RZ ;  /* 0x000000031c067210 */ /* 0x001fc40007f7e0ff */
[----:B--2---:R-:W-:-:S03]  /*9980*/  LEA.HI.X.SX32 R118, R8, R2, 0x1, P0 ;  /* 0x0000000208767211 */ /* 0x004fc600000f0eff */
[----:B------:R0:W-:Y:S01]  /*9990*/  STL [R1+0x2b8], R6 ;  /* 0x0002b80601007387 */ /* 0x0001e20000100800 */
[----:B------:R-:W-:-:S03]  /*99a0*/  IADD3 R8, P0, R29, R3, RZ ;  /* 0x000000031d087210 */ /* 0x000fc60007f1e0ff */
[----:B------:R1:W-:Y:S04]  /*99b0*/  STL [R1+0x284], R118 ;  /* 0x0002847601007387 */ /* 0x0003e80000100800 */
[----:B------:R2:W-:Y:S01]  /*99c0*/  STL [R1+0x2c0], R8 ;  /* 0x0002c00801007387 */ /* 0x0005e20000100800 */
[----:B0-----:R-:W-:-:S03]  /*99d0*/  IMAD R6, R42, 0x2, R7 ;  /* 0x000000022a067824 */ /* 0x001fc600078e0207 */
[----:B------:R0:W-:Y:S01]  /*99e0*/  STL [R1+0x28c], R119 ;  /* 0x00028c7701007387 */ /* 0x0001e20000100800 */
[----:B-1----:R-:W-:Y:S02]  /*99f0*/  IADD3 R118, P2, R30, R3, RZ ;  /* 0x000000031e767210 */ /* 0x002fe40007f5e0ff */
[----:B--2---:R-:W-:-:S03]  /*9a00*/  LEA.HI.X.SX32 R8, R25, R2, 0x1, P1 ;  /* 0x0000000219087211 */ /* 0x004fc600008f0eff */
[----:B------:R-:W-:Y:S01]  /*9a10*/  STL [R1+0x2c8], R118 ;  /* 0x0002c87601007387 */ /* 0x000fe20000100800 */
[C---:B------:R-:W-:Y:S01]  /*9a20*/  IMAD R25, R42.reuse, 0x2, R6 ;  /* 0x000000022a197824 */ /* 0x040fe200078e0206 */
[----:B0-----:R-:W-:Y:S02]  /*9a30*/  IADD3 R119, P1, R31, R3, RZ ;  /* 0x000000031f777210 */ /* 0x001fe40007f3e0ff */
[----:B------:R0:W-:Y:S01]  /*9a40*/  STL [R1+0x29c], R8 ;  /* 0x00029c0801007387 */ /* 0x0001e20000100800 */
[----:B------:R-:W-:-:S03]  /*9a50*/  IMAD R24, R42, 0x4, R25 ;  /* 0x000000042a187824 */ /* 0x000fc600078e0219 */
[----:B------:R-:W-:Y:S01]  /*9a60*/  STL [R1+0x2d0], R119 ;  /* 0x0002d07701007387 */ /* 0x000fe20000100800 */
[----:B0-----:R-:W-:Y:S02]  /*9a70*/  LEA.HI.X.SX32 R8, R26, R2, 0x1, P4 ;  /* 0x000000021a087211 */ /* 0x001fe400020f0eff */
[----:B------:R-:W-:-:S03]  /*9a80*/  IADD3 R118, P4, R32, R3, RZ ;  /* 0x0000000320767210 */ /* 0x000fc60007f9e0ff */
[----:B------:R0:W-:Y:S04]  /*9a90*/  STL [R1+0x2a4], R8 ;  /* 0x0002a40801007387 */ /* 0x0001e80000100800 */
[----:B------:R1:W-:Y:S01]  /*9aa0*/  STL [R1+0x2e0], R118 ;  /* 0x0002e07601007387 */ /* 0x0003e20000100800 */
[-C--:B0-----:R-:W-:Y:S02]  /*9ab0*/  LEA.HI.X.SX32 R8, R27, R2.reuse, 0x1, P5 ;  /* 0x000000021b087211 */ /* 0x081fe400028f0eff */
[-C--:B------:R-:W-:Y:S02]  /*9ac0*/  IADD3 R119, P5, R33, R3.reuse, RZ ;  /* 0x0000000321777210 */ /* 0x080fe40007fbe0ff */
[----:B-1----:R-:W-:Y:S01]  /*9ad0*/  LEA.HI.X.SX32 R118, R28, R2, 0x1, P3 ;  /* 0x000000021c767211 */ /* 0x002fe200018f0eff */
[----:B------:R0:W-:Y:S01]  /*9ae0*/  STL [R1+0x2ac], R8 ;  /* 0x0002ac0801007387 */ /* 0x0001e20000100800 */
[----:B------:R-:W-:-:S03]  /*9af0*/  IADD3 R120, P3, R34, R3, RZ ;  /* 0x0000000322787210 */ /* 0x000fc60007f7e0ff */
[----:B------:R1:W-:Y:S04]  /*9b00*/  STL [R1+0x2e8], R119 ;  /* 0x0002e87701007387 */ /* 0x0003e80000100800 */
[----:B------:R2:W-:Y:S01]  /*9b10*/  STL [R1+0x2b4], R118 ;  /* 0x0002b47601007387 */ /* 0x0005e20000100800 */
[----:B0-----:R-:W-:-:S03]  /*9b20*/  IMAD R8, R42, 0x2, R24 ;  /* 0x000000022a087824 */ /* 0x001fc600078e0218 */
[----:B------:R0:W-:Y:S01]  /*9b30*/  STL [R1+0x2f0], R120 ;  /* 0x0002f07801007387 */ /* 0x0001e20000100800 */
[----:B-1----:R-:W-:Y:S01]  /*9b40*/  LEA.HI.X.SX32 R119, R29, R2, 0x1, P0 ;  /* 0x000000021d777211 */ /* 0x002fe200000f0eff */
[----:B------:R-:W-:Y:S01]  /*9b50*/  IMAD R41, R42, 0x2, R8 ;  /* 0x000000022a297824 */ /* 0x000fe200078e0208 */
[----:B--2---:R-:W-:-:S03]  /*9b60*/  IADD3 R118, P0, R4, R3, RZ ;  /* 0x0000000304767210 */ /* 0x004fc60007f1e0ff */
[----:B------:R1:W-:Y:S01]  /*9b70*/  STL [R1+0x2bc], R119 ;  /* 0x0002bc7701007387 */ /* 0x0003e20000100800 */
[----:B------:R-:W-:Y:S01]  /*9b80*/  IMAD R28, R42, 0x2, R41 ;  /* 0x000000022a1c7824 */ /* 0x000fe200078e0229 */
[----:B0-----:R-:W-:Y:S02]  /*9b90*/  LEA.HI.X.SX32 R120, R30, R2, 0x1, P2 ;  /* 0x000000021e787211 */ /* 0x001fe400010f0eff */
[----:B------:R0:W-:Y:S01]  /*9ba0*/  STL [R1+0x2f8], R118 ;  /* 0x0002f87601007387 */ /* 0x0001e20000100800 */
[----:B------:R-:W-:-:S03]  /*9bb0*/  IMAD R27, R42, 0x2, R28 ;  /* 0x000000022a1b7824 */ /* 0x000fc600078e021c */
[----:B------:R2:W-:Y:S01]  /*9bc0*/  STL [R1+0x2c4], R120 ;  /* 0x0002c47801007387 */ /* 0x0005e20000100800 */
[----:B------:R-:W-:Y:S01]  /*9bd0*/  IMAD R30, R42, 0x2, R27 ;  /* 0x000000022a1e7824 */ /* 0x000fe200078e021b */
[----:B-1----:R-:W-:Y:S02]  /*9be0*/  IADD3 R119, P2, R5, R3, RZ ;  /* 0x0000000305777210 */ /* 0x002fe40007f5e0ff */
[----:B0-----:R-:W-:-:S03]  /*9bf0*/  LEA.HI.X.SX32 R118, R31, R2, 0x1, P1 ;  /* 0x000000021f767211 */ /* 0x001fc600008f0eff */
        /* <DEDUP_REMOVED lines=10> */
[-C--:B0-----:R-:W-:Y:S02]  /*9ca0*/  LEA.HI.X.SX32 R119, R34, R2.reuse, 0x1, P3 ;  /* 0x0000000222777211 */ /* 0x081fe400018f0eff */
[----:B-1----:R-:W-:-:S03]  /*9cb0*/  LEA.HI.X.SX32 R118, R4, R2, 0x1, P0 ;  /* 0x0000000204767211 */ /* 0x002fc600000f0eff */
[----:B------:R0:W-:Y:S01]  /*9cc0*/  STL [R1+0x2ec], R119 ;  /* 0x0002ec7701007387 */ /* 0x0001e20000100800 */
[-C--:B------:R-:W-:Y:S02]  /*9cd0*/  LEA.HI.X.SX32 R4, R5, R2.reuse, 0x1, P2 ;  /* 0x0000000205047211 */ /* 0x080fe400010f0eff */
[-C--:B------:R-:W-:Y:S01]  /*9ce0*/  LEA.HI.X.SX32 R5, R36, R2.reuse, 0x1, P4 ;  /* 0x0000000224057211 */ /* 0x080fe200020f0eff */
[----:B------:R1:W-:Y:S04]  /*9cf0*/  STL [R1+0x2f4], R118 ;  /* 0x0002f47601007387 */ /* 0x0003e80000100800 */
[----:B------:R2:W-:Y:S01]  /*9d00*/  STL [R1+0x2fc], R4 ;  /* 0x0002fc0401007387 */ /* 0x0005e20000100800 */
[----:B0-----:R-:W-:Y:S02]  /*9d10*/  IADD3 R119, P0, R37, R3, RZ ;  /* 0x0000000325777210 */ /* 0x001fe40007f1e0ff */
[----:B-1----:R-:W-:-:S02]  /*9d20*/  LEA.HI.X.SX32 R118, R35, R2, 0x1, P1 ;  /* 0x0000000223767211 */ /* 0x002fc400008f0eff */
[----:B------:R-:W-:Y:S01]  /*9d30*/  CS2R R34, SRZ ;  /* 0x0000000000227805 */ /* 0x000fe2000001ff00 */
[C---:B--2---:R-:W-:Y:S02]  /*9d40*/  IMAD R4, R42.reuse, 0x2, R30 ;  /* 0x000000022a047824 */ /* 0x044fe400078e021e */
[----:B------:R0:W-:Y:S02]  /*9d50*/  STL [R1+0x304], R118 ;  /* 0x0003047601007387 */ /* 0x0001e40000100800 */
[C---:B------:R-:W-:Y:S02]  /*9d60*/  IMAD R26, R42.reuse, 0x4, R4 ;  /* 0x000000042a1a7824 */ /* 0x040fe400078e0204 */
[----:B------:R1:W-:Y:S02]  /*9d70*/  STL [R1+0x30c], R5 ;  /* 0x00030c0501007387 */ /* 0x0003e40000100800 */
[----:B------:R-:W-:Y:S02]  /*9d80*/  IMAD R29, R42, 0x2, R26 ;  /* 0x000000022a1d7824 */ /* 0x000fe400078e021a */
[----:B------:R2:W-:Y:S01]  /*9d90*/  STL [R1+0x320], R119 ;  /* 0x0003207701007387 */ /* 0x0005e20000100800 */
[-C--:B0-----:R-:W-:Y:S01]  /*9da0*/  IADD3 R118, P1, R38, R3.reuse, RZ ;  /* 0x0000000326767210 */ /* 0x081fe20007f3e0ff */
[----:B------:R-:W-:Y:S01]  /*9db0*/  IMAD R31, R42, 0x2, R29 ;  /* 0x000000022a1f7824 */ /* 0x000fe200078e021d */
[----:B-1----:R-:W-:-:S03]  /*9dc0*/  IADD3 R5, P2, R39, R3, RZ ;  /* 0x0000000327057210 */ /* 0x002fc60007f5e0ff */
[----:B------:R0:W-:Y:S01]  /*9dd0*/  STL [R1+0x328], R118 ;  /* 0x0003287601007387 */ /* 0x0001e20000100800 */
[----:B--2---:R-:W-:-:S03]  /*9de0*/  LEA.HI.X.SX32 R119, R37, R2, 0x1, P0 ;  /* 0x0000000225777211 */ /* 0x004fc600000f0eff */
[----:B------:R1:W-:Y:S01]  /*9df0*/  STL [R1+0x330], R5 ;  /* 0x0003300501007387 */ /* 0x0003e20000100800 */
[----:B------:R-:W-:-:S03]  /*9e00*/  CS2R R36, SRZ ;  /* 0x0000000000247805 */ /* 0x000fc6000001ff00 */
[----:B------:R2:W-:Y:S01]  /*9e10*/  STL [R1+0x31c], R119 ;  /* 0x00031c7701007387 */ /* 0x0005e20000100800 */
[-C--:B0-----:R-:W-:Y:S02]  /*9e20*/  LEA.HI.X.SX32 R118, R38, R2.reuse, 0x1, P1 ;  /* 0x0000000226767211 */ /* 0x081fe400008f0eff */
[----:B-1----:R-:W-:-:S03]  /*9e30*/  LEA.HI.X.SX32 R5, R39, R2, 0x1, P2 ;  /* 0x0000000227057211 */ /* 0x002fc600010f0eff */
[----:B------:R0:W-:Y:S01]  /*9e40*/  STL [R1+0x324], R118 ;  /* 0x0003247601007387 */ /* 0x0001e20000100800 */
[----:B------:R-:W-:Y:S02]  /*9e50*/  CS2R R38, SRZ ;  /* 0x0000000000267805 */ /* 0x000fe4000001ff00 */
[-C--:B--2---:R-:W-:Y:S01]  /*9e60*/  IADD3 R119, P0, R40, R3.reuse, RZ ;  /* 0x0000000328777210 */ /* 0x084fe20007f1e0ff */
[----:B------:R1:W-:Y:S04]  /*9e70*/  STL [R1+0x32c], R5 ;  /* 0x00032c0501007387 */ /* 0x0003e80000100800 */
[----:B------:R-:W-:Y:S01]  /*9e80*/  STL [R1+0x338], R119 ;  /* 0x0003387701007387 */ /* 0x000fe20000100800 */
[-C--:B0-----:R-:W-:Y:S02]  /*9e90*/  IADD3 R118, P2, R6, R3.reuse, RZ ;  /* 0x0000000306767210 */ /* 0x081fe40007f5e0ff */
[----:B-1----:R-:W-:-:S02]  /*9ea0*/  IADD3 R5, P1, R7, R3, RZ ;  /* 0x0000000307057210 */ /* 0x002fc40007f3e0ff */
[-C--:B------:R-:W-:Y:S02]  /*9eb0*/  LEA.HI.X.SX32 R6, R6, R2.reuse, 0x1, P2 ;  /* 0x0000000206067211 */ /* 0x080fe400010f0eff */
[-C--:B------:R-:W-:Y:S01]  /*9ec0*/  LEA.HI.X.SX32 R7, R7, R2.reuse, 0x1, P1 ;  /* 0x0000000207077211 */ /* 0x080fe200008f0eff */
[----:B------:R0:W-:Y:S04]  /*9ed0*/  STL [R1+0x340], R5 ;  /* 0x0003400501007387 */ /* 0x0001e80000100800 */
[----:B------:R1:W-:Y:S01]  /*9ee0*/  STL [R1+0x348], R118 ;  /* 0x0003487601007387 */ /* 0x0003e20000100800 */
[----:B0-----:R-:W-:Y:S02]  /*9ef0*/  LEA.HI.X.SX32 R5, R40, R2, 0x1, P0 ;  /* 0x0000000228057211 */ /* 0x001fe400000f0eff */
[----:B-1----:R-:W-:-:S03]  /*9f00*/  IADD3 R118, P0, R25, R3, RZ ;  /* 0x0000000319767210 */ /* 0x002fc60007f1e0ff */
[----:B------:R0:W-:Y:S04]  /*9f10*/  STL [R1+0x334], R5 ;  /* 0x0003340501007387 */ /* 0x0001e80000100800 */
[----:B------:R1:W-:Y:S04]  /*9f20*/  STL [R1+0x33c], R7 ;  /* 0x00033c0701007387 */ /* 0x0003e80000100800 */
[----:B------:R2:W-:Y:S01]  /*9f30*/  STL [R1+0x344], R6 ;  /* 0x0003440601007387 */ /* 0x0005e20000100800 */
[----:B0-----:R-:W-:-:S03]  /*9f40*/  IMAD R5, R42, 0x2, R31 ;  /* 0x000000022a057824 */ /* 0x001fc600078e021f */
[----:B------:R0:W-:Y:S01]  /*9f50*/  STL [R1+0x350], R118 ;  /* 0x0003507601007387 */ /* 0x0001e20000100800 */
[-C--:B-1----:R-:W-:Y:S01]  /*9f60*/  IADD3 R7, P2, R8, R3.reuse, RZ ;  /* 0x0000000308077210 */ /* 0x082fe20007f5e0ff */
[----:B------:R-:W-:Y:S01]  /*9f70*/  IMAD R32, R42, 0x2, R5 ;  /* 0x000000022a207824 */ /* 0x000fe200078e0205 */
[-C--:B--2---:R-:W-:Y:S02]  /*9f80*/  IADD3 R6, P1, R24, R3.reuse, RZ ;  /* 0x0000000318067210 */ /* 0x084fe40007f3e0ff */
[-C--:B------:R-:W-:Y:S02]  /*9f90*/  LEA.HI.X.SX32 R8, R8, R2.reuse, 0x1, P2 ;  /* 0x0000000208087211 */ /* 0x080fe400010f0eff */
[----:B0-----:R-:W-:Y:S01]  /*9fa0*/  IADD3 R118, P2, R27, R3, RZ ;  /* 0x000000031b767210 */ /* 0x001fe20007f5e0ff */
[----:B------:R0:W-:Y:S04]  /*9fb0*/  STL [R1+0x360], R6 ;  /* 0x0003600601007387 */ /* 0x0001e80000100800 */
[----:B------:R1:W-:Y:S01]  /*9fc0*/  STL [R1+0x368], R7 ;  /* 0x0003680701007387 */ /* 0x0003e20000100800 */
[----:B0-----:R-:W-:-:S02]  /*9fd0*/  LEA.HI.X.SX32 R6, R25, R2, 0x1, P0 ;  /* 0x0000000219067211 */ /* 0x001fc400000f0eff */
[----:B-1----:R-:W-:-:S03]  /*9fe0*/  LEA.HI.X.SX32 R7, R24, R2, 0x1, P1 ;  /* 0x0000000218077211 */ /* 0x002fc600008f0eff */
[----:B------:R0:W-:Y:S04]  /*9ff0*/  STL [R1+0x34c], R6 ;  /* 0x00034c0601007387 */ /* 0x0001e80000100800 */
[----:B------:R1:W-:Y:S04]  /*a000*/  STL [R1+0x35c], R7 ;  /* 0x00035c0701007387 */ /* 0x0003e80000100800 */
[----:B------:R2:W-:Y:S01]  /*a010*/  STL [R1+0x364], R8 ;  /* 0x0003640801007387 */ /* 0x0005e20000100800 */
[----:B0-----:R-:W-:Y:S01]  /*a020*/  IMAD R6, R42, 0x2, R32 ;  /* 0x000000022a067824 */ /* 0x001fe200078e0220 */
[----:B-1----:R-:W-:-:S02]  /*a030*/  IADD3 R7, P0, R41, R3, RZ ;  /* 0x0000000329077210 */ /* 0x002fc40007f1e0ff */
[----:B--2---:R-:W-:-:S03]  /*a040*/  IADD3 R8, P1, R28, R3, RZ ;  /* 0x000000031c087210 */ /* 0x004fc60007f3e0ff */
[----:B------:R0:W-:Y:S01]  /*a050*/  STL [R1+0x370], R7 ;  /* 0x0003700701007387 */ /* 0x0001e20000100800 */
[----:B------:R-:W-:-:S03]  /*a060*/  LEA.HI.X.SX32 R119, R28, R2, 0x1, P1 ;  /* 0x000000021c777211 */ /* 0x000fc600008f0eff */
[----:B------:R1:W-:Y:S04]  /*a070*/  STL [R1+0x378], R8 ;  /* 0x0003780801007387 */ /* 0x0003e80000100800 */
[----:B------:R2:W-:Y:S01]  /*a080*/  STL [R1+0x380], R118 ;  /* 0x0003807601007387 */ /* 0x0005e20000100800 */
[----:B0-----:R-:W-:Y:S01]  /*a090*/  IMAD R7, R42, 0x2, R6 ;  /* 0x000000022a077824 */ /* 0x001fe200078e0206 */
[----:B-1----:R-:W-:Y:S02]  /*a0a0*/  LEA.HI.X.SX32 R8, R41, R2, 0x1, P0 ;  /* 0x0000000229087211 */ /* 0x002fe400000f0eff */
[----:B------:R-:W-:Y:S02]  /*a0b0*/  CS2R R40, SRZ ;  /* 0x0000000000287805 */ /* 0x000fe4000001ff00 */
[----:B------:R-:W-:-:S02]  /*a0c0*/  IADD3 R120, P0, R30, R3, RZ ;  /* 0x000000031e787210 */ /* 0x000fc40007f1e0ff */
[----:B--2---:R-:W-:Y:S01]  /*a0d0*/  LEA.HI.X.SX32 R118, R27, R2, 0x1, P2 ;  /* 0x000000021b767211 */ /* 0x004fe200010f0eff */
[----:B------:R0:W-:Y:S04]  /*a0e0*/  STL [R1+0x36c], R8 ;  /* 0x00036c0801007387 */ /* 0x0001e80000100800 */
[----:B------:R1:W-:Y:S04]  /*a0f0*/  STL [R1+0x374], R119 ;  /* 0x0003747701007387 */ /* 0x0003e80000100800 */
[----:B------:R2:W-:Y:S01]  /*a100*/  STL [R1+0x37c], R118 ;  /* 0x00037c7601007387 */ /* 0x0005e20000100800 */
[----:B0-----:R-:W-:-:S03]  /*a110*/  IMAD R8, R42, 0x4, R7 ;  /* 0x000000042a087824 */ /* 0x001fc600078e0207 */
[----:B------:R0:W-:Y:S01]  /*a120*/  STL [R1+0x388], R120 ;  /* 0x0003887801007387 */ /* 0x0001e20000100800 */
[-C--:B-1----:R-:W-:Y:S01]  /*a130*/  IADD3 R119, P1, R4, R3.reuse, RZ ;  /* 0x0000000304777210 */ /* 0x082fe20007f3e0ff */
[----:B------:R-:W-:Y:S01]  /*a140*/  IMAD R24, R42, 0x2, R8 ;  /* 0x000000022a187824 */ /* 0x000fe200078e0208 */
[----:B--2---:R-:W-:-:S03]  /*a150*/  IADD3 R118, P2, R26, R3, RZ ;  /* 0x000000031a767210 */ /* 0x004fc60007f5e0ff */
[----:B------:R1:W-:Y:S01]  /*a160*/  STL [R1+0x390], R119 ;  /* 0x0003907701007387 */ /* 0x0003e20000100800 */
[----:B0-----:R-:W-:-:S03]  /*a170*/  LEA.HI.X.SX32 R120, R30, R2, 0x1, P0 ;  /* 0x000000021e787211 */ /* 0x001fc600000f0eff */
[----:B------:R0:W-:Y:S04]  /*a180*/  STL [R1+0x3a0], R118 ;  /* 0x0003a07601007387 */ /* 0x0001e80000100800 */
[----:B------:R2:W-:Y:S01]  /*a190*/  STL [R1+0x384], R120 ;  /* 0x0003847801007387 */ /* 0x0005e20000100800 */
[-C--:B-1----:R-:W-:Y:S01]  /*a1a0*/  LEA.HI.X.SX32 R119, R4, R2.reuse, 0x1, P1 ;  /* 0x0000000204777211 */ /* 0x082fe200008f0eff */
[----:B------:R-:W-:Y:S01]  /*a1b0*/  IMAD R4, R42, 0x2, R24 ;  /* 0x000000022a047824 */ /* 0x000fe200078e0218 */
[----:B0-----:R-:W-:-:S03]  /*a1c0*/  LEA.HI.X.SX32 R118, R26, R2, 0x1, P2 ;  /* 0x000000021a767211 */ /* 0x001fc600010f0eff */
[----:B------:R0:W-:Y:S01]  /*a1d0*/  STL [R1+0x38c], R119 ;  /* 0x00038c7701007387 */ /* 0x0001e20000100800 */
[----:B------:R-:W-:Y:S01]  /*a1e0*/  IMAD R26, R42, 0x2, R4 ;  /* 0x000000022a1a7824 */ /* 0x000fe200078e0204 */
[-C--:B--2---:R-:W-:Y:S02]  /*a1f0*/  IADD3 R120, P0, R29, R3.reuse, RZ ;  /* 0x000000031d787210 */ /* 0x084fe40007f1e0ff */
[----:B------:R1:W-:Y:S04]  /*a200*/  STL [R1+0x39c], R118 ;  /* 0x00039c7601007387 */ /* 0x0003e80000100800 */
[----:B------:R2:W-:Y:S01]  /*a210*/  STL [R1+0x3a8], R120 ;  /* 0x0003a87801007387 */ /* 0x0005e20000100800 */
[-C--:B0-----:R-:W-:Y:S02]  /*a220*/  IADD3 R119, P1, R31, R3.reuse, RZ ;  /* 0x000000031f777210 */ /* 0x081fe40007f3e0ff */
[----:B-1----:R-:W-:-:S03]  /*a230*/  IADD3 R118, P2, R5, R3, RZ ;  /* 0x0000000305767210 */ /* 0x002fc60007f5e0ff */
[----:B------:R0:W-:Y:S01]  /*a240*/  STL [R1+0x3b0], R119 ;  /* 0x0003b07701007387 */ /* 0x0001e20000100800 */
[----:B--2---:R-:W-:-:S03]  /*a250*/  LEA.HI.X.SX32 R120, R29, R2, 0x1, P0 ;  /* 0x000000021d787211 */ /* 0x004fc600000f0eff */
[----:B------:R1:W-:Y:S01]  /*a260*/  STL [R1+0x3b8], R118 ;  /* 0x0003b87601007387 */ /* 0x0003e20000100800 */
[----:B------:R-:W-:-:S03]  /*a270*/  CS2R R28, SRZ ;  /* 0x00000000001c7805 */ /* 0x000fc6000001ff00 */
[----:B------:R2:W-:Y:S01]  /*a280*/  STL [R1+0x3a4], R120 ;  /* 0x0003a47801007387 */ /* 0x0005e20000100800 */
[-C--:B0-----:R-:W-:Y:S02]  /*a290*/  LEA.HI.X.SX32 R119, R31, R2.reuse, 0x1, P1 ;  /* 0x000000021f777211 */ /* 0x081fe400008f0eff */
[----:B------:R-:W-:Y:S02]  /*a2a0*/  CS2R R30, SRZ ;  /* 0x00000000001e7805 */ /* 0x000fe4000001ff00 */
[----:B-1----:R-:W-:Y:S01]  /*a2b0*/  LEA.HI.X.SX32 R118, R5, R2, 0x1, P2 ;  /* 0x0000000205767211 */ /* 0x002fe200010f0eff */
[----:B------:R0:W-:Y:S01]  /*a2c0*/  STL [R1+0x3ac], R119 ;  /* 0x0003ac7701007387 */ /* 0x0001e20000100800 */
[----:B------:R-:W-:Y:S01]  /*a2d0*/  IMAD R5, R42, 0x2, R26 ;  /* 0x000000022a057824 */ /* 0x000fe200078e021a */
[----:B--2---:R-:W-:Y:S02]  /*a2e0*/  IADD3 R120, P0, R32, R3, RZ ;  /* 0x0000000320787210 */ /* 0x004fe40007f1e0ff */
[----:B------:R1:W-:Y:S01]  /*a2f0*/  STL [R1+0x3b4], R118 ;  /* 0x0003b47601007387 */ /* 0x0003e20000100800 */
[----:B------:R-:W-:-:S03]  /*a300*/  IMAD R25, R42, 0x2, R5 ;  /* 0x000000022a197824 */ /* 0x000fc600078e0205 */
[----:B------:R2:W-:Y:S01]  /*a310*/  STL [R1+0x3c0], R120 ;  /* 0x0003c07801007387 */ /* 0x0005e20000100800 */
[-C--:B0-----:R-:W-:Y:S02]  /*a320*/  IADD3 R119, P1, R6, R3.reuse, RZ ;  /* 0x0000000306777210 */ /* 0x081fe40007f3e0ff */
[----:B-1----:R-:W-:-:S03]  /*a330*/  IADD3 R118, P2, R7, R3, RZ ;  /* 0x0000000307767210 */ /* 0x002fc60007f5e0ff */
[----:B------:R0:W-:Y:S01]  /*a340*/  STL [R1+0x3c8], R119 ;  /* 0x0003c87701007387 */ /* 0x0001e20000100800 */
[----:B--2---:R-:W-:-:S03]  /*a350*/  LEA.HI.X.SX32 R120, R32, R2, 0x1, P0 ;  /* 0x0000000220787211 */ /* 0x004fc600000f0eff */
[----:B------:R1:W-:Y:S01]  /*a360*/  STL [R1+0x3d0], R118 ;  /* 0x0003d07601007387 */ /* 0x0003e20000100800 */
[----:B------:R-:W-:-:S03]  /*a370*/  CS2R R32, SRZ ;  /* 0x0000000000207805 */ /* 0x000fc6000001ff00 */
[----:B------:R-:W-:Y:S01]  /*a380*/  STL [R1+0x3bc], R120 ;  /* 0x0003bc7801007387 */ /* 0x000fe20000100800 */
[-C--:B0-----:R-:W-:Y:S01]  /*a390*/  LEA.HI.X.SX32 R119, R6, R2.reuse, 0x1, P1 ;  /* 0x0000000206777211 */ /* 0x081fe200008f0eff */
[----:B------:R-:W-:Y:S01]  /*a3a0*/  IMAD R6, R42, 0x2, R25 ;  /* 0x000000022a067824 */ /* 0x000fe200078e0219 */
[----:B-1----:R-:W-:-:S03]  /*a3b0*/  LEA.HI.X.SX32 R118, R7, R2, 0x1, P2 ;  /* 0x0000000207767211 */ /* 0x002fc600010f0eff */
[----:B------:R0:W-:Y:S01]  /*a3c0*/  STL [R1+0x3c4], R119 ;  /* 0x0003c47701007387 */ /* 0x0001e20000100800 */
[----:B------:R-:W-:-:S03]  /*a3d0*/  IADD3 R7, P0, R8, R3, RZ ;  /* 0x0000000308077210 */ /* 0x000fc60007f1e0ff */
[----:B------:R1:W-:Y:S04]  /*a3e0*/  STL [R1+0x3cc], R118 ;  /* 0x0003cc7601007387 */ /* 0x0003e80000100800 */
[----:B------:R2:W-:Y:S01]  /*a3f0*/  STL [R1+0x3e0], R7 ;  /* 0x0003e00701007387 */ /* 0x0005e20000100800 */
[-C--:B0-----:R-:W-:Y:S02]  /*a400*/  IADD3 R119, P1, R24, R3.reuse, RZ ;  /* 0x0000000318777210 */ /* 0x081fe40007f3e0ff */
[----:B-1----:R-:W-:-:S03]  /*a410*/  IADD3 R118, P2, R4, R3, RZ ;  /* 0x0000000304767210 */ /* 0x002fc60007f5e0ff */
[----:B------:R0:W-:Y:S01]  /*a420*/  STL [R1+0x3e8], R119 ;  /* 0x0003e87701007387 */ /* 0x0001e20000100800 */
[----:B--2---:R-:W-:-:S03]  /*a430*/  IMAD R7, R42, 0x4, R6 ;  /* 0x000000042a077824 */ /* 0x004fc600078e0206 */
[----:B------:R1:W-:Y:S01]  /*a440*/  STL [R1+0x3f0], R118 ;  /* 0x0003f07601007387 */ /* 0x0003e20000100800 */
[-C--:B0-----:R-:W-:Y:S02]  /*a450*/  LEA.HI.X.SX32 R119, R8, R2.reuse, 0x1, P0 ;  /* 0x0000000208777211 */ /* 0x081fe400000f0eff */
[-C--:B------:R-:W-:Y:S01]  /*a460*/  LEA.HI.X.SX32 R8, R4, R2.reuse, 0x1, P2 ;  /* 0x0000000204087211 */ /* 0x080fe200010f0eff */
[----:B------:R-:W-:Y:S01]  /*a470*/  IMAD R4, R42, 0x2, R7 ;  /* 0x000000022a047824 */ /* 0x000fe200078e0207 */
[----:B-1----:R-:W-:Y:S01]  /*a480*/  LEA.HI.X.SX32 R118, R24, R2, 0x1, P1 ;  /* 0x0000000218767211 */ /* 0x002fe200008f0eff */
[----:B------:R0:W-:Y:S02]  /*a490*/  STL [R1+0x3dc], R119 ;  /* 0x0003dc7701007387 */ /* 0x0001e40000100800 */
[----:B------:R-:W-:Y:S02]  /*a4a0*/  IMAD R24, R42, 0x2, R4 ;  /* 0x000000022a187824 */ /* 0x000fe400078e0204 */
[----:B------:R1:W-:Y:S04]  /*a4b0*/  STL [R1+0x3e4], R118 ;  /* 0x0003e47601007387 */ /* 0x0003e80000100800 */
[----:B------:R2:W-:Y:S01]  /*a4c0*/  STL [R1+0x3ec], R8 ;  /* 0x0003ec0801007387 */ /* 0x0005e20000100800 */
[----:B0-----:R-:W-:-:S02]  /*a4d0*/  IADD3 R119, P0, R26, R3, RZ ;  /* 0x000000031a777210 */ /* 0x001fc40007f1e0ff */
[----:B-1----:R-:W-:-:S03]  /*a4e0*/  IADD3 R118, P1, R5, R3, RZ ;  /* 0x0000000305767210 */ /* 0x002fc60007f3e0ff */
[----:B------:R0:W-:Y:S01]  /*a4f0*/  STL [R1+0x3f8], R119 ;  /* 0x0003f87701007387 */ /* 0x0001e20000100800 */
[----:B--2---:R-:W-:-:S03]  /*a500*/  IADD3 R8, P2, R25, R3, RZ ;  /* 0x0000000319087210 */ /* 0x004fc60007f5e0ff */
[----:B------:R1:W-:Y:S04]  /*a510*/  STL [R1+0x400], R118 ;  /* 0x0004007601007387 */ /* 0x0003e80000100800 */
[----:B------:R2:W-:Y:S01]  /*a520*/  STL [R1+0x408], R8 ;  /* 0x0004080801007387 */ /* 0x0005e20000100800 */
[-C--:B0-----:R-:W-:Y:S02]  /*a530*/  LEA.HI.X.SX32 R119, R26, R2.reuse, 0x1, P0 ;  /* 0x000000021a777211 */ /* 0x081fe400000f0eff */
[----:B------:R-:W-:Y:S02]  /*a540*/  CS2R R26, SRZ ;  /* 0x00000000001a7805 */ /* 0x000fe4000001ff00 */
[-C--:B-1----:R-:W-:Y:S01]  /*a550*/  LEA.HI.X.SX32 R118, R25, R2.reuse, 0x1, P2 ;  /* 0x0000000219767211 */ /* 0x082fe200010f0eff */
[----:B------:R0:W-:Y:S01]  /*a560*/  STL [R1+0x3f4], R119 ;  /* 0x0003f47701007387 */ /* 0x0001e20000100800 */
[----:B--2---:R-:W-:Y:S01]  /*a570*/  LEA.HI.X.SX32 R8, R5, R2, 0x1, P1 ;  /* 0x0000000205087211 */ /* 0x004fe200008f0eff */
[----:B------:R-:W-:-:S04]  /*a580*/  IMAD R5, R42, 0x2, R24 ;  /* 0x000000022a057824 */ /* 0x000fc800078e0218 */
[----:B------:R1:W-:Y:S01]  /*a590*/  STL [R1+0x3fc], R8 ;  /* 0x0003fc0801007387 */ /* 0x0003e20000100800 */
[----:B0-----:R-:W-:-:S03]  /*a5a0*/  IADD3 R119, P2, R4, R3, RZ ;  /* 0x0000000304777210 */ /* 0x001fc60007f5e0ff */
[----:B------:R0:W-:Y:S01]  /*a5b0*/  STL [R1+0x404], R118 ;  /* 0x0004047601007387 */ /* 0x0001e20000100800 */
[----:B------:R-:W-:Y:S02]  /*a5c0*/  LEA.HI.X.SX32 R4, R4, R2, 0x1, P2 ;  /* 0x0000000204047211 */ /* 0x000fe400010f0eff */
[-C--:B-1----:R-:W-:Y:S02]  /*a5d0*/  IADD3 R8, P0, R6, R3.reuse, RZ ;  /* 0x0000000306087210 */ /* 0x082fe40007f1e0ff */
[----:B0-----:R-:W-:-:S03]  /*a5e0*/  IADD3 R118, P1, R7, R3, RZ ;  /* 0x0000000307767210 */ /* 0x001fc60007f3e0ff */
[----:B------:R0:W-:Y:S04]  /*a5f0*/  STL [R1+0x410], R8 ;  /* 0x0004100801007387 */ /* 0x0001e80000100800 */
[----:B------:R1:W-:Y:S04]  /*a600*/  STL [R1+0x420], R118 ;  /* 0x0004207601007387 */ /* 0x0003e80000100800 */
[----:B------:R-:W-:Y:S01]  /*a610*/  STL [R1+0x428], R119 ;  /* 0x0004287701007387 */ /* 0x000fe20000100800 */
[----:B0-----:R-:W-:Y:S01]  /*a620*/  IMAD R8, R42, 0x2, R5 ;  /* 0x000000022a087824 */ /* 0x001fe200078e0205 */
[----:B-1----:R-:W-:-:S03]  /*a630*/  LEA.HI.X.SX32 R118, R6, R2, 0x1, P0 ;  /* 0x0000000206767211 */ /* 0x002fc600000f0eff */
[----:B------:R-:W-:Y:S01]  /*a640*/  IMAD R42, R42, 0x2, R8 ;  /* 0x000000022a2a7824 */ /* 0x000fe200078e0208 */
[----:B------:R-:W-:Y:S02]  /*a650*/  LEA.HI.X.SX32 R6, R7, R2, 0x1, P1 ;  /* 0x0000000207067211 */ /* 0x000fe400008f0eff */
[-C--:B------:R-:W-:Y:S01]  /*a660*/  IADD3 R7, P0, R24, R3.reuse, RZ ;  /* 0x0000000318077210 */ /* 0x080fe20007f1e0ff */
[----:B------:R-:W-:Y:S04]  /*a670*/  STL [R1+0x40c], R118 ;  /* 0x00040c7601007387 */ /* 0x000fe80000100800 */
[----:B------:R0:W-:Y:S04]  /*a680*/  STL [R1+0x41c], R6 ;  /* 0x00041c0601007387 */ /* 0x0001e80000100800 */
[----:B------:R1:W-:Y:S04]  /*a690*/  STL [R1+0x424], R4 ;  /* 0x0004240401007387 */ /* 0x0003e80000100800 */
[----:B------:R2:W-:Y:S01]  /*a6a0*/  STL [R1+0x42c], R7 ;  /* 0x00042c0701007387 */ /* 0x0005e20000100800 */
[----:B0-----:R-:W-:-:S02]  /*a6b0*/  IADD3 R6, P1, R5, R3, RZ ;  /* 0x0000000305067210 */ /* 0x001fc40007f3e0ff */
[----:B-1----:R-:W-:-:S03]  /*a6c0*/  IADD3 R4, P2, R8, R3, RZ ;  /* 0x0000000308047210 */ /* 0x002fc60007f5e0ff */
[----:B------:R0:W-:Y:S01]  /*a6d0*/  STL [R1+0x430], R6 ;  /* 0x0004300601007387 */ /* 0x0001e20000100800 */
[----:B------:R-:W-:Y:S02]  /*a6e0*/  IADD3 R3, P3, R42, R3, RZ ;  /* 0x000000032a037210 */ /* 0x000fe40007f7e0ff */
[----:B--2---:R-:W-:Y:S01]  /*a6f0*/  LOP3.LUT R7, R9, 0x20, RZ, 0x3c, !PT ;  /* 0x0000002009077812 */ /* 0x004fe200078e3cff */
[----:B------:R1:W-:Y:S04]  /*a700*/  STL [R1+0x434], R4 ;  /* 0x0004340401007387 */ /* 0x0003e80000100800 */
[----:B------:R2:W-:Y:S01]  /*a710*/  STL [R1+0x250], R3 ;  /* 0x0002500301007387 */ /* 0x0005e20000100800 */
[----:B0-----:R-:W-:Y:S02]  /*a720*/  LEA.HI.X.SX32 R6, R24, R2, 0x1, P0 ;  /* 0x0000000218067211 */ /* 0x001fe400000f0eff */
[----:B------:R-:W-:-:S02]  /*a730*/  CS2R R24, SRZ ;  /* 0x0000000000187805 */ /* 0x000fc4000001ff00 */
[-C--:B-1----:R-:W-:Y:S01]  /*a740*/  LEA.HI.X.SX32 R4, R5, R2.reuse, 0x1, P1 ;  /* 0x0000000205047211 */ /* 0x082fe200008f0eff */
[----:B------:R0:W-:Y:S01]  /*a750*/  STL [R1+0x240], R6 ;  /* 0x0002400601007387 */ /* 0x0001e20000100800 */
[C---:B------:R-:W-:Y:S02]  /*a760*/  LOP3.LUT R5, R9.reuse, 0x40, RZ, 0x3c, !PT ;  /* 0x0000004009057812 */ /* 0x040fe400078e3cff */
[-C--:B--2---:R-:W-:Y:S01]  /*a770*/  LEA.HI.X.SX32 R3, R8, R2.reuse, 0x1, P2 ;  /* 0x0000000208037211 */ /* 0x084fe200010f0eff */
[----:B------:R1:W-:Y:S01]  /*a780*/  STL [R1+0x248], R4 ;  /* 0x0002480401007387 */ /* 0x0003e20000100800 */
[----:B------:R-:W-:Y:S02]  /*a790*/  LEA.HI.X.SX32 R2, R42, R2, 0x1, P3 ;  /* 0x000000022a027211 */ /* 0x000fe400018f0eff */
[----:B------:R-:W-:Y:S02]  /*a7a0*/  CS2R R42, SRZ ;  /* 0x00000000002a7805 */ /* 0x000fe4000001ff00 */
[C---:B------:R-:W-:Y:S01]  /*a7b0*/  LOP3.LUT R8, R9.reuse, 0x10, RZ, 0x3c, !PT ;  /* 0x0000001009087812 */ /* 0x040fe200078e3cff */
[----:B------:R2:W-:Y:S01]  /*a7c0*/  STL [R1+0x24c], R3 ;  /* 0x00024c0301007387 */ /* 0x0005e20000100800 */
[----:B0-----:R-:W-:-:S03]  /*a7d0*/  LOP3.LUT R6, R9, 0x30, RZ, 0x3c, !PT ;  /* 0x0000003009067812 */ /* 0x001fc600078e3cff */
[----:B------:R0:W-:Y:S01]  /*a7e0*/  STL [R1+0x244], R2 ;  /* 0x0002440201007387 */ /* 0x0001e20000100800 */
[C---:B-1----:R-:W-:Y:S02]  /*a7f0*/  LOP3.LUT R4, R9.reuse, 0x50, RZ, 0x3c, !PT ;  /* 0x0000005009047812 */ /* 0x042fe400078e3cff */
[----:B--2---:R-:W-:Y:S02]  /*a800*/  LOP3.LUT R3, R9, 0x60, RZ, 0x3c, !PT ;  /* 0x0000006009037812 */ /* 0x004fe400078e3cff */
[----:B0-----:R-:W-:-:S05]  /*a810*/  SHF.R.S32.HI R2, RZ, 0x7, R144 ;  /* 0x00000007ff027819 */ /* 0x001fca0000011490 */
[----:B------:R0:W-:Y:S02]  /*a820*/  STL [R1+0x484], R2 ;  /* 0x0004840201007387 */ /* 0x0001e40000100800 */
[----:B0-----:R-:W-:-:S07]  /*a830*/  LOP3.LUT R2, R9, 0x70, RZ, 0x3c, !PT ;  /* 0x0000007009027812 */ /* 0x001fce00078e3cff */
.L_x_2:
[----:B------:R-:W2:Y:S04]  /*a840*/  LDL R119, [R1+0x244] ;  /* 0x0002440001777983 */ /* 0x000ea80000100800 */
[----:B------:R-:W2:Y:S01]  /*a850*/  LDL R118, [R1+0x250] ;  /* 0x0002500001767983 */ /* 0x000ea20000100800 */
[----:B------:R-:W-:Y:S01]  /*a860*/  UIMAD UR13, UR4, -0x80, UR5 ;  /* 0xffffff80040d78a4 */ /* 0x000fe2000f8e0205 */
[----:B------:R-:W0:Y:S02]  /*a870*/  S2R R120, SR_TID.X ;  /* 0x0000000000787919 */ /* 0x000e240000002100 */
[----:B------:R1:W-:Y:S04]  /*a880*/  STL [R1+0x6cc], R111 ;  /* 0x0006cc6f01007387 */ /* 0x0003e80000100800 */
[----:B------:R-:W-:Y:S04]  /*a890*/  STL [R1+0x6c8], R89 ;  /* 0x0006c85901007387 */ /* 0x000fe80000100800 */
[----:B------:R-:W-:Y:S04]  /*a8a0*/  STL [R1+0x6c4], R103 ;  /* 0x0006c46701007387 */ /* 0x000fe80000100800 */
[----:B------:R3:W-:Y:S04]  /*a8b0*/  STL [R1+0x6c0], R13 ;  /* 0x0006c00d01007387 */ /* 0x0007e80000100800 */
[----:B-----5:R4:W-:Y:S04]  /*a8c0*/  STL [R1+0x568], R0 ;  /* 0x0005680001007387 */ /* 0x0209e80000100800 */
[----:B-1----:R-:W2:Y:S01]  /*a8d0*/  LDL R111, [R1+0x434] ;  /* 0x00043400016f7983 */ /* 0x002ea20000100800 */
[----:B------:R-:W1:Y:S01]  /*a8e0*/  S2R R121, SR_TID.X ;  /* 0x0000000000797919 */ /* 0x000e620000002100 */
[----:B0-----:R-:W-:Y:S01]  /*a8f0*/  SHF.R.U32.HI R120, RZ, 0x6, R120 ;  /* 0x00000006ff787819 */ /* 0x001fe20000011678 */
[----:B---3--:R-:W0:Y:S03]  /*a900*/  S2R R13, SR_TID.X ;  /* 0x00000000000d7919 */ /* 0x008e260000002100 */
[----:B------:R-:W-:Y:S01]  /*a910*/  SGXT.U32 R120, R120, 0x1 ;  /* 0x000000017878781a */ /* 0x000fe20000000000 */
[----:B------:R-:W3:Y:S03]  /*a920*/  LDL R159, [R1+0x248] ;  /* 0x00024800019f7983 */ /* 0x000ee60000100800 */
[----:B------:R-:W-:Y:S01]  /*a930*/  LOP3.LUT R120, R120, 0x4, RZ, 0xfc, !PT ;  /* 0x0000000478787812 */ /* 0x000fe200078efcff */
[----:B------:R-:W3:Y:S03]  /*a940*/  LDL R103, [R1+0x240] ;  /* 0x0002400001677983 */ /* 0x000ee60000100800 */
[----:B------:R-:W-:Y:S01]  /*a950*/  ISETP.GE.AND P2, PT, R120, UR13, PT ;  /* 0x0000000d78007c0c */ /* 0x000fe2000bf46270 */
[----:B------:R-:W3:Y:S04]  /*a960*/  LDL R89, [R1+0x42c] ;  /* 0x00042c0001597983 */ /* 0x000ee80000100800 */
[----:B------:R-:W3:Y:S01]  /*a970*/  LDL R120, [R1+0x24c] ;  /* 0x00024c0001787983 */ /* 0x000ee20000100800 */
[----:B------:R-:W-:-:S03]  /*a980*/  PRMT R141, RZ, 0x7610, R141 ;  /* 0x00007610ff8d7816 */ /* 0x000fc6000000008d */
[----:B----4-:R-:W4:Y:S01]  /*a990*/  LDL R0, [R1+0x428] ;  /* 0x0004280001007983 */ /* 0x010f220000100800 */
[----:B-1----:R-:W-:-:S04]  /*a9a0*/  SHF.R.U32.HI R121, RZ, 0x6, R121 ;  /* 0x00000006ff797819 */ /* 0x002fc80000011679 */
[----:B------:R-:W-:-:S04]  /*a9b0*/  SGXT.U32 R121, R121, 0x1 ;  /* 0x000000017979781a */ /* 0x000fc80000000000 */
[----:B------:R-:W-:-:S04]  /*a9c0*/  LOP3.LUT R121, R121, 0x2, RZ, 0xfc, !PT ;  /* 0x0000000279797812 */ /* 0x000fc800078efcff */
[----:B------:R-:W-:Y:S02]  /*a9d0*/  ISETP.GE.AND P0, PT, R121, UR13, PT ;  /* 0x0000000d79007c0c */ /* 0x000fe4000bf06270 */
[----:B------:R-:W1:Y:S01]  /*a9e0*/  S2R R121, SR_TID.X ;  /* 0x0000000000797919 */ /* 0x000e620000002100 */
[----:B0-----:R-:W-:Y:S02]  /*a9f0*/  SHF.R.U32.HI R13, RZ, 0x6, R13 ;  /* 0x00000006ff0d7819 */ /* 0x001fe4000001160d */
[----:B-1----:R-:W-:-:S04]  /*aa00*/  SHF.R.U32.HI R121, RZ, 0x6, R121 ;  /* 0x00000006ff797819 */ /* 0x002fc80000011679 */
[----:B------:R-:W-:-:S04]  /*aa10*/  SGXT.U32 R121, R121, 0x1 ;  /* 0x000000017979781a */ /* 0x000fc80000000000 */
[----:B------:R-:W-:-:S04]  /*aa20*/  LOP3.LUT R121, R121, 0x6, RZ, 0xfc, !PT ;  /* 0x0000000679797812 */ /* 0x000fc800078efcff */
[----:B------:R-:W-:Y:S02]  /*aa30*/  ISETP.GE.AND P3, PT, R121, UR13, PT ;  /* 0x0000000d79007c0c */ /* 0x000fe4000bf66270 */
[----:B------:R-:W4:Y:S01]  /*aa40*/  LDL R121, [R1+0x430] ;  /* 0x0004300001797983 */ /* 0x000f220000100800 */
[----:B------:R-:W-:-:S04]  /*aa50*/  SGXT.U32 R13, R13, 0x1 ;  /* 0x000000010d0d781a */ /* 0x000fc80000000000 */
[----:B------:R-:W-:-:S04]  /*aa60*/  LOP3.LUT R13, R13, 0x8, RZ, 0xfc, !PT ;  /* 0x000000080d0d7812 */ /* 0x000fc800078efcff */
[----:B------:R-:W-:Y:S02]  /*aa70*/  ISETP.GE.AND P4, PT, R13, UR13, PT ;  /* 0x0000000d0d007c0c */ /* 0x000fe4000bf86270 */
[----:B------:R-:W4:Y:S04]  /*aa80*/  LDL R13, [R1+0x424] ;  /* 0x00042400010d7983 */ /* 0x000f280000100800 */
[----:B--2---:R0:W2:Y:S02]  /*aa90*/  @!P0 LDG.E.U8 R141, desc[UR18][R118.64] ;  /* 0x00000012768d8981 */ /* 0x0040a4000c1e1100 */
[----:B0-----:R-:W0:Y:S01]  /*aaa0*/  S2R R119, SR_TID.X ;  /* 0x0000000000777919 */ /* 0x001e220000002100 */
[----:B------:R-:W1:Y:S01]  /*aab0*/  S2R R118, SR_TID.X ;  /* 0x0000000000767919 */ /* 0x000e620000002100 */
[----:B0-----:R-:W-:-:S02]  /*aac0*/  SHF.R.U32.HI R119, RZ, 0x6, R119 ;  /* 0x00000006ff777819 */ /* 0x001fc40000011677 */
[----:B-1----:R-:W-:Y:S02]  /*aad0*/  SHF.R.U32.HI R118, RZ, 0x6, R118 ;  /* 0x00000006ff767819 */ /* 0x002fe40000011676 */
[----:B------:R-:W-:Y:S02]  /*aae0*/  SGXT.U32 R119, R119, 0x1 ;  /* 0x000000017777781a */ /* 0x000fe40000000000 */
[----:B------:R-:W-:Y:S02]  /*aaf0*/  SGXT.U32 R118, R118, 0x1 ;  /* 0x000000017676781a */ /* 0x000fe40000000000 */
[----:B------:R-:W-:Y:S02]  /*ab00*/  LOP3.LUT R119, R119, 0xc, RZ, 0xfc, !PT ;  /* 0x0000000c77777812 */ /* 0x000fe400078efcff */
[----:B------:R-:W-:Y:S02]  /*ab10*/  LOP3.LUT R118, R118, 0xa, RZ, 0xfc, !PT ;  /* 0x0000000a76767812 */ /* 0x000fe400078efcff */
[----:B------:R-:W-:Y:S01]  /*ab20*/  ISETP.GE.AND P0, PT, R119, UR13, PT ;  /* 0x0000000d77007c0c */ /* 0x000fe2000bf06270 */
[----:B---3--:R-:W-:Y:S01]  /*ab30*/  @!P2 IMAD.MOV.U32 R119, RZ, RZ, R120 ;  /* 0x000000ffff77a224 */ /* 0x008fe200078e0078 */
[----:B------:R-:W-:Y:S01]  /*ab40*/  ISETP.GE.AND P1, PT, R118, UR13, PT ;  /* 0x0000000d76007c0c */ /* 0x000fe2000bf26270 */
[----:B------:R-:W-:Y:S01]  /*ab50*/  @!P2 IMAD.MOV.U32 R118, RZ, RZ, R111 ;  /* 0x000000ffff76a224 */ /* 0x000fe200078e006f */
[----:B------:R-:W3:Y:S04]  /*ab60*/  LDL R120, [R1+0x41c] ;  /* 0x00041c0001787983 */ /* 0x000ee80000100800 */
[----:B------:R-:W2:Y:S01]  /*ab70*/  LDL R111, [R1+0x420] ;  /* 0x00042000016f7983 */ /* 0x000ea20000100800 */
[----:B------:R-:W-:-:S02]  /*ab80*/  PRMT R140, RZ, 0x7610, R140 ;  /* 0x00007610ff8c7816 */ /* 0x000fc4000000008c */
[----:B------:R-:W-:-:S04]  /*ab90*/  PRMT R139, RZ, 0x7610, R139 ;  /* 0x00007610ff8b7816 */ /* 0x000fc8000000008b */
[----:B------:R0:W2:Y:S02]  /*aba0*/  @!P2 LDG.E.U8 R140, desc[UR18][R118.64] ;  /* 0x00000012768ca981 */ /* 0x0000a4000c1e1100 */
[----:B0-----:R-:W-:Y:S01]  /*abb0*/  @!P3 IMAD.MOV.U32 R119, RZ, RZ, R159 ;  /* 0x000000ffff77b224 */ /* 0x001fe200078e009f */
[----:B------:R-:W-:Y:S01]  /*abc0*/  PRMT R138, RZ, 0x7610, R138 ;  /* 0x00007610ff8a7816 */ /* 0x000fe2000000008a */
[----:B------:R-:W2:Y:S01]  /*abd0*/  LDL R159, [R1+0x3fc] ;  /* 0x0003fc00019f7983 */ /* 0x000ea20000100800 */
[----:B------:R-:W-:Y:S02]  /*abe0*/  PRMT R137, RZ, 0x7610, R137 ;  /* 0x00007610ff897816 */ /* 0x000fe40000000089 */
[----:B------:R-:W-:Y:S01]  /*abf0*/  PRMT R136, RZ, 0x7610, R136 ;  /* 0x00007610ff887816 */ /* 0x000fe20000000088 */
[----:B----4-:R-:W-:-:S05]  /*ac00*/  @!P3 IMAD.MOV.U32 R118, RZ, RZ, R121 ;  /* 0x000000ffff76b224 */ /* 0x010fca00078e0079 */
[----:B------:R0:W4:Y:S02]  /*ac10*/  @!P3 LDG.E.U8 R139, desc[UR18][R118.64] ;  /* 0x00000012768bb981 */ /* 0x000124000c1e1100 */
[----:B0-----:R-:W-:Y:S02]  /*ac20*/  @!P4 IMAD.MOV.U32 R118, RZ, RZ, R89 ;  /* 0x000000ffff76c224 */ /* 0x001fe400078e0059 */
[----:B------:R-:W-:Y:S01]  /*ac30*/  @!P4 IMAD.MOV.U32 R119, RZ, RZ, R103 ;  /* 0x000000ffff77c224 */ /* 0x000fe200078e0067 */
[----:B------:R-:W0:Y:S01]  /*ac40*/  S2R R89, SR_TID.X ;  /* 0x0000000000597919 */ /* 0x000e220000002100 */
[----:B------:R-:W1:Y:S03]  /*ac50*/  S2R R103, SR_TID.X ;  /* 0x0000000000677919 */ /* 0x000e660000002100 */
[----:B------:R0:W4:Y:S02]  /*ac60*/  @!P4 LDG.E.U8 R138, desc[UR18][R118.64] ;  /* 0x00000012768ac981 */ /* 0x000124000c1e1100 */
[----:B0-----:R-:W-:-:S02]  /*ac70*/  @!P1 IMAD.MOV.U32 R118, RZ, RZ, R0 ;  /* 0x000000ffff769224 */ /* 0x001fc400078e0000 */
[----:B------:R-:W-:Y:S01]  /*ac80*/  @!P1 IMAD.MOV.U32 R119, RZ, RZ, R13 ;  /* 0x000000ffff779224 */ /* 0x000fe200078e000d */
[----:B------:R-:W4:Y:S04]  /*ac90*/  LDL R0, [R1+0x408] ;  /* 0x0004080001007983 */ /* 0x000f280000100800 */
[----:B------:R3:W4:Y:S04]  /*aca0*/  @!P1 LDG.E.U8 R137, desc[UR18][R118.64] ;  /* 0x0000001276899981 */ /* 0x000728000c1e1100 */
[----:B------:R-:W4:Y:S01]  /*acb0*/  LDL R13, [R1+0x404] ;  /* 0x00040400010d7983 */ /* 0x000f220000100800 */
[----:B------:R-:W-:-:S02]  /*acc0*/  SHF.R.U32.HI R89, RZ, 0x6, R89 ;  /* 0x00000006ff597819 */ /* 0x000fc40000011659 */
[----:B-1----:R-:W-:Y:S02]  /*acd0*/  SHF.R.U32.HI R103, RZ, 0x6, R103 ;  /* 0x00000006ff677819 */ /* 0x002fe40000011667 */
[----:B------:R-:W-:Y:S02]  /*ace0*/  SGXT.U32 R89, R89, 0x1 ;  /* 0x000000015959781a */ /* 0x000fe40000000000 */
[----:B------:R-:W-:Y:S02]  /*acf0*/  SGXT.U32 R103, R103, 0x1 ;  /* 0x000000016767781a */ /* 0x000fe40000000000 */
[----:B------:R-:W-:Y:S02]  /*ad00*/  LOP3.LUT R89, R89, 0x12, RZ, 0xfc, !PT ;  /* 0x0000001259597812 */ /* 0x000fe400078efcff */
[----:B------:R-:W-:Y:S02]  /*ad10*/  LOP3.LUT R103, R103, 0x10, RZ, 0xfc, !PT ;  /* 0x0000001067677812 */ /* 0x000fe400078efcff */
[----:B------:R-:W-:-:S02]  /*ad20*/  ISETP.GE.AND P4, PT, R89, UR13, PT ;  /* 0x0000000d59007c0c */ /* 0x000fc4000bf86270 */
[----:B------:R-:W-:Y:S01]  /*ad30*/  ISETP.GE.AND P3, PT, R103, UR13, PT ;  /* 0x0000000d67007c0c */ /* 0x000fe2000bf66270 */
[----:B------:R-:W4:Y:S04]  /*ad40*/  LDL R89, [R1+0x410] ;  /* 0x0004100001597983 */ /* 0x000f280000100800 */
[----:B------:R-:W4:Y:S01]  /*ad50*/  LDL R103, [R1+0x40c] ;  /* 0x00040c0001677983 */ /* 0x000f220000100800 */
[----:B---3--:R-:W-:Y:S02]  /*ad60*/  @!P0 IMAD.MOV.U32 R119, RZ, RZ, R120 ;  /* 0x000000ffff778224 */ /* 0x008fe400078e0078 */
[----:B--2---:R-:W-:-:S05]  /*ad70*/  @!P0 IMAD.MOV.U32 R118, RZ, RZ, R111 ;  /* 0x000000ffff768224 */ /* 0x004fca00078e006f */
[----:B------:R0:W2:Y:S04]  /*ad80*/  @!P0 LDG.E.U8 R136, desc[UR18][R118.64] ;  /* 0x0000001276888981 */ /* 0x0000a8000c1e1100 */
[----:B------:R-:W0:Y:S04]  /*ad90*/  LDL R118, [R1+0x414] ;  /* 0x0004140001767983 */ /* 0x000e280000100800 */
[----:B------:R-:W0:Y:S01]  /*ada0*/  LDL R119, [R1+0x418] ;  /* 0x0004180001777983 */ /* 0x000e220000100800 */
[----:B------:R-:W1:Y:S01]  /*adb0*/  S2R R121, SR_TID.X ;  /* 0x0000000000797919 */ /* 0x000e620000002100 */
[----:B------:R-:W3:Y:S01]  /*adc0*/  S2R R111, SR_TID.X ;  /* 0x00000000006f7919 */ /* 0x000ee20000002100 */
[----:B------:R-:W3:Y:S01]  /*add0*/  S2R R120, SR_TID.X ;  /* 0x0000000000787919 */ /* 0x000ee20000002100 */
[----:B-1----:R-:W-:-:S04]  /*ade0*/  LEA.HI R121, R121, 0xe, RZ, 0x1a ;  /* 0x0000000e79797811 */ /* 0x002fc800078fd0ff */
[----:B------:R-:W-:Y:S02]  /*adf0*/  ISETP.GE.AND P2, PT, R121, UR13, PT ;  /* 0x0000000d79007c0c */ /* 0x000fe4000bf46270 */
[----:B---3--:R-:W-:Y:S01]  /*ae00*/  SHF.R.U32.HI R111, RZ, 0x6, R111 ;  /* 0x00000006ff6f7819 */ /* 0x008fe2000001166f */
[----:B------:R-:W3:Y:S01]  /*ae10*/  LDL R121, [R1+0x400] ;  /* 0x0004000001797983 */ /* 0x000ee20000100800 */
[----:B------:R-:W-:Y:S02]  /*ae20*/  SHF.R.U32.HI R120, RZ, 0x6, R120 ;  /* 0x00000006ff787819 */ /* 0x000fe40000011678 */
[----:B------:R-:W-:Y:S02]  /*ae30*/  SGXT.U32 R111, R111, 0x1 ;  /* 0x000000016f6f781a */ /* 0x000fe40000000000 */
[----:B------:R-:W-:Y:S02]  /*ae40*/  SGXT.U32 R120, R120, 0x1 ;  /* 0x000000017878781a */ /* 0x000fe40000000000 */
[----:B------:R-:W-:-:S02]  /*ae50*/  LOP3.LUT R111, R111, 0x16, RZ, 0xfc, !PT ;  /* 0x000000166f6f7812 */ /* 0x000fc400078efcff */
[----:B------:R-:W-:Y:S02]  /*ae60*/  LOP3.LUT R120, R120, 0x14, RZ, 0xfc, !PT ;  /* 0x0000001478787812 */ /* 0x000fe400078efcff */
[----:B------:R-:W-:Y:S02]  /*ae70*/  PRMT R135, RZ, 0x7610, R135 ;  /* 0x00007610ff877816 */ /* 0x000fe40000000087 */
[----:B------:R-:W-:Y:S02]  /*ae80*/  ISETP.GE.AND P0, PT, R120, UR13, PT ;  /* 0x0000000d78007c0c */ /* 0x000fe4000bf06270 */
[----:B------:R-:W-:Y:S01]  /*ae90*/  ISETP.GE.AND P1, PT, R111, UR13, PT ;  /* 0x0000000d6f007c0c */ /* 0x000fe2000bf26270 */
[----:B------:R-:W2:Y:S04]  /*aea0*/  LDL R120, [R1+0x3f4] ;  /* 0x0003f40001787983 */ /* 0x000ea80000100800 */
[----:B------:R-:W2:Y:S01]  /*aeb0*/  LDL R111, [R1+0x3f8] ;  /* 0x0003f800016f7983 */ /* 0x000ea20000100800 */
[----:B------:R-:W-:-:S02]  /*aec0*/  PRMT R134, RZ, 0x7610, R134 ;  /* 0x00007610ff867816 */ /* 0x000fc40000000086 */
[----:B0-----:R-:W-:-:S04]  /*aed0*/  @!P2 LOP3.LUT R119, R119, R118, RZ, 0x3c, !PT ;  /* 0x000000767777a212 */ /* 0x001fc800078e3cff */
[----:B------:R-:W-:-:S04]  /*aee0*/  @!P2 LOP3.LUT R118, R119, R118, RZ, 0x3c, !PT ;  /* 0x000000767776a212 */ /* 0x000fc800078e3cff */
[----:B------:R-:W-:-:S05]  /*aef0*/  @!P2 LOP3.LUT R119, R119, R118, RZ, 0x3c, !PT ;  /* 0x000000767777a212 */ /* 0x000fca00078e3cff */
[----:B------:R4:W2:Y:S02]  /*af00*/  @!P2 LDG.E.U8 R135, desc[UR18][R118.64] ;  /* 0x000000127687a981 */ /* 0x0008a4000c1e1100 */
[----:B----4-:R-:W-:Y:S02]  /*af10*/  @!P3 IMAD.MOV.U32 R118, RZ, RZ, R89 ;  /* 0x000000ffff76b224 */ /* 0x010fe400078e0059 */
[----:B------:R-:W-:Y:S01]  /*af20*/  @!P3 IMAD.MOV.U32 R119, RZ, RZ, R103 ;  /* 0x000000ffff77b224 */ /* 0x000fe200078e0067 */
[----:B------:R-:W4:Y:S04]  /*af30*/  LDL R89, [R1+0x3f0] ;  /* 0x0003f00001597983 */ /* 0x000f280000100800 */
[----:B------:R-:W4:Y:S04]  /*af40*/  LDL R103, [R1+0x3ec] ;  /* 0x0003ec0001677983 */ /* 0x000f280000100800 */
[----:B------:R0:W4:Y:S02]  /*af50*/  @!P3 LDG.E.U8 R134, desc[UR18][R118.64] ;  /* 0x000000127686b981 */ /* 0x000124000c1e1100 */
[----:B0-----:R-:W-:-:S02]  /*af60*/  @!P4 IMAD.MOV.U32 R118, RZ, RZ, R0 ;  /* 0x000000ffff76c224 */ /* 0x001fc400078e0000 */
[----:B------:R-:W-:Y:S01]  /*af70*/  @!P4 IMAD.MOV.U32 R119, RZ, RZ, R13 ;  /* 0x000000ffff77c224 */ /* 0x000fe200078e000d */
[----:B------:R-:W4:Y:S04]  /*af80*/  LDL R0, [R1+0x3e8] ;  /* 0x0003e80001007983 */ /* 0x000f280000100800 */
[----:B------:R-:W4:Y:S01]  /*af90*/  LDL R13, [R1+0x3e4] ;  /* 0x0003e400010d7983 */ /* 0x000f220000100800 */
[----:B------:R-:W-:-:S06]  /*afa0*/  PRMT R133, RZ, 0x7610, R133 ;  /* 0x00007610ff857816 */ /* 0x000fcc0000000085 */
[----:B------:R0:W4:Y:S02]  /*afb0*/  @!P4 LDG.E.U8 R133, desc[UR18][R118.64] ;  /* 0x000000127685c981 */ /* 0x000124000c1e1100 */
[----:B0-----:R-:W0:Y:S01]  /*afc0*/  S2R R119, SR_TID.X ;  /* 0x0000000000777919 */ /* 0x001e220000002100 */
[----:B------:R-:W1:Y:S01]  /*afd0*/  S2R R118, SR_TID.X ;  /* 0x0000000000767919 */ /* 0x000e620000002100 */
[----:B------:R-:W-:Y:S02]  /*afe0*/  PRMT R132, RZ, 0x7610, R132 ;  /* 0x00007610ff847816 */ /* 0x000fe40000000084 */
[----:B------:R-:W-:Y:S02]  /*aff0*/  PRMT R131, RZ, 0x7610, R131 ;  /* 0x00007610ff837816 */ /* 0x000fe40000000083 */
[----:B0-----:R-:W-:Y:S02]  /*b000*/  SHF.R.U32.HI R119, RZ, 0x6, R119 ;  /* 0x00000006ff777819 */ /* 0x001fe40000011677 */
[----:B-1----:R-:W-:-:S02]  /*b010*/  SHF.R.U32.HI R118, RZ, 0x6, R118 ;  /* 0x00000006ff767819 */ /* 0x002fc40000011676 */
[----:B------:R-:W-:Y:S02]  /*b020*/  SGXT.U32 R119, R119, 0x1 ;  /* 0x000000017777781a */ /* 0x000fe40000000000 */
[----:B------:R-:W-:Y:S02]  /*b030*/  SGXT.U32 R118, R118, 0x1 ;  /* 0x000000017676781a */ /* 0x000fe40000000000 */
[----:B------:R-:W-:Y:S02]  /*b040*/  LOP3.LUT R119, R119, 0x1a, RZ, 0xfc, !PT ;  /* 0x0000001a77777812 */ /* 0x000fe400078efcff */
[----:B------:R-:W-:Y:S02]  /*b050*/  LOP3.LUT R118, R118, 0x18, RZ, 0xfc, !PT ;  /* 0x0000001876767812 */ /* 0x000fe400078efcff */
[----:B------:R-:W-:Y:S01]  /*b060*/  ISETP.GE.AND P3, PT, R119, UR13, PT ;  /* 0x0000000d77007c0c */ /* 0x000fe2000bf66270 */
[----:B------:R-:W-:Y:S01]  /*b070*/  @!P0 IMAD.MOV.U32 R119, RZ, RZ, R159 ;  /* 0x000000ffff778224 */ /* 0x000fe200078e009f */
[----:B------:R-:W-:Y:S01]  /*b080*/  ISETP.GE.AND P2, PT, R118, UR13, PT ;  /* 0x0000000d76007c0c */ /* 0x000fe2000bf46270 */
[----:B---3--:R-:W-:Y:S01]  /*b090*/  @!P0 IMAD.MOV.U32 R118, RZ, RZ, R121 ;  /* 0x000000ffff768224 */ /* 0x008fe200078e0079 */
[----:B------:R-:W-:Y:S01]  /*b0a0*/  PRMT R130, RZ, 0x7610, R130 ;  /* 0x00007610ff827816 */ /* 0x000fe20000000082 */
[----:B------:R-:W3:Y:S04]  /*b0b0*/  LDL R159, [R1+0x3cc] ;  /* 0x0003cc00019f7983 */ /* 0x000ee80000100800 */
[----:B------:R2:W3:Y:S02]  /*b0c0*/  @!P0 LDG.E.U8 R132, desc[UR18][R118.64] ;  /* 0x0000001276848981 */ /* 0x0004e4000c1e1100 */
[----:B--2---:R-:W-:-:S02]  /*b0d0*/  @!P1 IMAD.MOV.U32 R118, RZ, RZ, R111 ;  /* 0x000000ffff769224 */ /* 0x004fc400078e006f */
[----:B------:R-:W-:-:S05]  /*b0e0*/  @!P1 IMAD.MOV.U32 R119, RZ, RZ, R120 ;  /* 0x000000ffff779224 */ /* 0x000fca00078e0078 */
[----:B------:R4:W2:Y:S01]  /*b0f0*/  @!P1 LDG.E.U8 R131, desc[UR18][R118.64] ;  /* 0x0000001276839981 */ /* 0x0008a2000c1e1100 */
[----:B------:R-:W-:Y:S01]  /*b100*/  PRMT R129, RZ, 0x7610, R129 ;  /* 0x00007610ff817816 */ /* 0x000fe20000000081 */
[----:B----4-:R-:W-:Y:S01]  /*b110*/  @!P2 IMAD.MOV.U32 R118, RZ, RZ, R89 ;  /* 0x000000ffff76a224 */ /* 0x010fe200078e0059 */
[----:B------:R-:W0:Y:S01]  /*b120*/  S2R R111, SR_TID.X ;  /* 0x00000000006f7919 */ /* 0x000e220000002100 */
[----:B------:R-:W-:Y:S01]  /*b130*/  @!P2 IMAD.MOV.U32 R119, RZ, RZ, R103 ;  /* 0x000000ffff77a224 */ /* 0x000fe200078e0067 */
[----:B------:R-:W1:Y:S04]  /*b140*/  S2R R121, SR_TID.X ;  /* 0x0000000000797919 */ /* 0x000e680000002100 */
[----:B------:R4:W2:Y:S01]  /*b150*/  @!P2 LDG.E.U8 R130, desc[UR18][R118.64] ;  /* 0x000000127682a981 */ /* 0x0008a2000c1e1100 */
[----:B------:R-:W-:-:S03]  /*b160*/  PRMT R128, RZ, 0x7610, R128 ;  /* 0x00007610ff807816 */ /* 0x000fc60000000080 */
[----:B------:R-:W2:Y:S04]  /*b170*/  LDL R103, [R1+0x3c4] ;  /* 0x0003c40001677983 */ /* 0x000ea80000100800 */
[----:B------:R-:W2:Y:S01]  /*b180*/  LDL R89, [R1+0x3c8] ;  /* 0x0003c80001597983 */ /* 0x000ea20000100800 */
[----:B----4-:R-:W-:-:S03]  /*b190*/  @!P3 IMAD.MOV.U32 R118, RZ, RZ, R0 ;  /* 0x000000ffff76b224 */ /* 0x010fc600078e0000 */
[----:B------:R-:W4:Y:S01]  /*b1a0*/  LDL R0, [R1+0x3c0] ;  /* 0x0003c00001007983 */ /* 0x000f220000100800 */
[----:B------:R-:W-:-:S03]  /*b1b0*/  @!P3 IMAD.MOV.U32 R119, RZ, RZ, R13 ;  /* 0x000000ffff77b224 */ /* 0x000fc600078e000d */
[----:B------:R-:W4:Y:S04]  /*b1c0*/  LDL R13, [R1+0x3bc] ;  /* 0x0003bc00010d7983 */ /* 0x000f280000100800 */
[----:B------:R3:W4:Y:S04]  /*b1d0*/  @!P3 LDG.E.U8 R129, desc[UR18][R118.64] ;  /* 0x000000127681b981 */ /* 0x000728000c1e1100 */
[----:B------:R-:W3:Y:S04]  /*b1e0*/  LDL R118, [R1+0x3dc] ;  /* 0x0003dc0001767983 */ /* 0x000ee80000100800 */
[----:B------:R-:W3:Y:S01]  /*b1f0*/  LDL R119, [R1+0x3e0] ;  /* 0x0003e00001777983 */ /* 0x000ee20000100800 */
[----:B0-----:R-:W-:-:S04]  /*b200*/  SHF.R.U32.HI R111, RZ, 0x6, R111 ;  /* 0x00000006ff6f7819 */ /* 0x001fc8000001166f */
[----:B------:R-:W-:-:S04]  /*b210*/  SGXT.U32 R111, R111, 0x1 ;  /* 0x000000016f6f781a */ /* 0x000fc80000000000 */
[----:B------:R-:W-:-:S04]  /*b220*/  LOP3.LUT R111, R111, 0x20, RZ, 0xfc, !PT ;  /* 0x000000206f6f7812 */ /* 0x000fc800078efcff */
[----:B------:R-:W-:Y:S02]  /*b230*/  ISETP.GE.AND P4, PT, R111, UR13, PT ;  /* 0x0000000d6f007c0c */ /* 0x000fe4000bf86270 */
[----:B------:R-:W0:Y:S01]  /*b240*/  S2R R111, SR_TID.X ;  /* 0x00000000006f7919 */ /* 0x000e220000002100 */
[----:B-1----:R-:W-:-:S04]  /*b250*/  SHF.R.U32.HI R121, RZ, 0x6, R121 ;  /* 0x00000006ff797819 */ /* 0x002fc80000011679 */
[----:B------:R-:W-:-:S04]  /*b260*/  SGXT.U32 R121, R121, 0x1 ;  /* 0x000000017979781a */ /* 0x000fc80000000000 */
[----:B------:R-:W-:-:S04]  /*b270*/  LOP3.LUT R121, R121, 0x1c, RZ, 0xfc, !PT ;  /* 0x0000001c79797812 */ /* 0x000fc800078efcff */
[----:B------:R-:W-:Y:S02]  /*b280*/  ISETP.GE.AND P0, PT, R121, UR13, PT ;  /* 0x0000000d79007c0c */ /* 0x000fe4000bf06270 */
[----:B------:R-:W2:Y:S01]  /*b290*/  LDL R121, [R1+0x3d0] ;  /* 0x0003d00001797983 */ /* 0x000ea20000100800 */
[----:B0-----:R-:W-:-:S04]  /*b2a0*/  SHF.R.U32.HI R111, RZ, 0x6, R111 ;  /* 0x00000006ff6f7819 */ /* 0x001fc8000001166f */
[----:B------:R-:W-:-:S04]  /*b2b0*/  SGXT.U32 R111, R111, 0x1 ;  /* 0x000000016f6f781a */ /* 0x000fc80000000000 */
[----:B------:R-:W-:-:S04]  /*b2c0*/  LOP3.LUT R111, R111, 0x22, RZ, 0xfc, !PT ;  /* 0x000000226f6f7812 */ /* 0x000fc800078efcff */
[----:B------:R-:W-:Y:S02]  /*b2d0*/  ISETP.GE.AND P2, PT, R111, UR13, PT ;  /* 0x0000000d6f007c0c */ /* 0x000fe4000bf46270 */
[----:B------:R-:W4:Y:S01]  /*b2e0*/  LDL.LU R111, [R1+0x6cc] ;  /* 0x0006cc00016f7983 */ /* 0x000f220000300800 */
[----:B---3--:R-:W-:-:S04]  /*b2f0*/  @!P0 LOP3.LUT R119, R119, R118, RZ, 0x3c, !PT ;  /* 0x0000007677778212 */ /* 0x008fc800078e3cff */
[----:B------:R-:W-:-:S04]  /*b300*/  @!P0 LOP3.LUT R118, R119, R118, RZ, 0x3c, !PT ;  /* 0x0000007677768212 */ /* 0x000fc800078e3cff */
[----:B------:R-:W-:-:S05]  /*b310*/  @!P0 LOP3.LUT R119, R119, R118, RZ, 0x3c, !PT ;  /* 0x0000007677778212 */ /* 0x000fca00078e3cff */
[----:B------:R0:W3:Y:S04]  /*b320*/  @!P0 LDG.E.U8 R128, desc[UR18][R118.64] ;  /* 0x0000001276808981 */ /* 0x0000e8000c1e1100 */
[----:B------:R-:W0:Y:S04]  /*b330*/  LDL R118, [R1+0x3d4] ;  /* 0x0003d40001767983 */ /* 0x000e280000100800 */
[----:B------:R-:W0:Y:S01]  /*b340*/  LDL R119, [R1+0x3d8] ;  /* 0x0003d80001777983 */ /* 0x000e220000100800 */
[----:B------:R-:W1:Y:S02]  /*b350*/  S2R R120, SR_TID.X ;  /* 0x0000000000787919 */ /* 0x000e640000002100 */
[----:B-1----:R-:W-:-:S04]  /*b360*/  LEA.HI R120, R120, 0x1e, RZ, 0x1a ;  /* 0x0000001e78787811 */ /* 0x002fc800078fd0ff */
[----:B------:R-:W-:Y:S02]  /*b370*/  ISETP.GE.AND P1, PT, R120, UR13, PT ;  /* 0x0000000d78007c0c */ /* 0x000fe4000bf26270 */
[----:B------:R-:W1:Y:S01]  /*b380*/  S2R R120, SR_TID.X ;  /* 0x0000000000787919 */ /* 0x000e620000002100 */
[----:B------:R-:W-:Y:S02]  /*b390*/  PRMT R127, RZ, 0x7610, R127 ;  /* 0x00007610ff7f7816 */ /* 0x000fe4000000007f */
[----:B------:R-:W-:Y:S02]  /*b3a0*/  PRMT R126, RZ, 0x7610, R126 ;  /* 0x00007610ff7e7816 */ /* 0x000fe4000000007e */
[----:B------:R-:W-:Y:S02]  /*b3b0*/  PRMT R125, RZ, 0x7610, R125 ;  /* 0x00007610ff7d7816 */ /* 0x000fe4000000007d */
[----:B------:R-:W-:Y:S02]  /*b3c0*/  PRMT R124, RZ, 0x7610, R124 ;  /* 0x00007610ff7c7816 */ /* 0x000fe4000000007c */
[----:B-1----:R-:W-:-:S04]  /*b3d0*/  SHF.R.U32.HI R120, RZ, 0x6, R120 ;  /* 0x00000006ff787819 */ /* 0x002fc80000011678 */
[----:B------:R-:W-:-:S04]  /*b3e0*/  SGXT.U32 R120, R120, 0x1 ;  /* 0x000000017878781a */ /* 0x000fc80000000000 */
[----:B------:R-:W-:-:S04]  /*b3f0*/  LOP3.LUT R120, R120, 0x24, RZ, 0xfc, !PT ;  /* 0x0000002478787812 */ /* 0x000fc800078efcff */
[----:B------:R-:W-:Y:S02]  /*b400*/  ISETP.GE.AND P3, PT, R120, UR13, PT ;  /* 0x0000000d78007c0c */ /* 0x000fe4000bf66270 */
[----:B0-----:R-:W-:-:S04]  /*b410*/  @!P1 LOP3.LUT R119, R119, R118, RZ, 0x3c, !PT ;  /* 0x0000007677779212 */ /* 0x001fc800078e3cff */
[----:B------:R-:W-:-:S04]  /*b420*/  @!P1 LOP3.LUT R118, R119, R118, RZ, 0x3c, !PT ;  /* 0x0000007677769212 */ /* 0x000fc800078e3cff */
[----:B------:R-:W-:-:S05]  /*b430*/  @!P1 LOP3.LUT R119, R119, R118, RZ, 0x3c, !PT ;  /* 0x0000007677779212 */ /* 0x000fca00078e3cff */
[----:B------:R2:W3:Y:S02]  /*b440*/  @!P1 LDG.E.U8 R127, desc[UR18][R118.64] ;  /* 0x00000012767f9981 */ /* 0x0004e4000c1e1100 */
[----:B--2---:R-:W-:Y:S02]  /*b450*/  @!P4 IMAD.MOV.U32 R118, RZ, RZ, R121 ;  /* 0x000000ffff76c224 */ /* 0x004fe400078e0079 */
[----:B------:R-:W-:-:S05]  /*b460*/  @!P4 IMAD.MOV.U32 R119, RZ, RZ, R159 ;  /* 0x000000ffff77c224 */ /* 0x000fca00078e009f */
[----:B------:R0:W2:Y:S02]  /*b470*/  @!P4 LDG.E.U8 R126, desc[UR18][R118.64] ;  /* 0x00000012767ec981 */ /* 0x0000a4000c1e1100 */
[----:B0-----:R-:W-:Y:S02]  /*b480*/  @!P2 IMAD.MOV.U32 R118, RZ, RZ, R89 ;  /* 0x000000ffff76a224 */ /* 0x001fe400078e0059 */
[----:B------:R-:W-:Y:S01]  /*b490*/  @!P2 IMAD.MOV.U32 R119, RZ, RZ, R103 ;  /* 0x000000ffff77a224 */ /* 0x000fe200078e0067 */
[----:B------:R-:W0:Y:S04]  /*b4a0*/  S2R R159, SR_TID.X ;  /* 0x00000000009f7919 */ /* 0x000e280000002100 */
[----:B------:R4:W2:Y:S01]  /*b4b0*/  @!P2 LDG.E.U8 R125, desc[UR18][R118.64] ;  /* 0x00000012767da981 */ /* 0x0008a2000c1e1100 */
[----:B------:R-:W1:Y:S01]  /*b4c0*/  S2R R121, SR_TID.X ;  /* 0x0000000000797919 */ /* 0x000e620000002100 */
[----:B------:R-:W-:-:S02]  /*b4d0*/  PRMT R123, RZ, 0x7610, R123 ;  /* 0x00007610ff7b7816 */ /* 0x000fc4000000007b */
[----:B------:R-:W3:Y:S01]  /*b4e0*/  LDL R103, [R1+0x3a0] ;  /* 0x0003a00001677983 */ /* 0x000ee20000100800 */
[----:B----4-:R-:W-:Y:S02]  /*b4f0*/  @!P3 IMAD.MOV.U32 R118, RZ, RZ, R0 ;  /* 0x000000ffff76b224 */ /* 0x010fe400078e0000 */
[----:B------:R-:W-:Y:S01]  /*b500*/  @!P3 IMAD.MOV.U32 R119, RZ, RZ, R13 ;  /* 0x000000ffff77b224 */ /* 0x000fe200078e000d */
[----:B------:R-:W4:Y:S04]  /*b510*/  LDL R89, [R1+0x394] ;  /* 0x0003940001597983 */ /* 0x000f280000100800 */
[----:B------:R1:W2:Y:S04]  /*b520*/  @!P3 LDG.E.U8 R124, desc[UR18][R118.64] ;  /* 0x00000012767cb981 */ /* 0x0002a8000c1e1100 */
[----:B------:R-:W3:Y:S04]  /*b530*/  LDL R118, [R1+0x3b4] ;  /* 0x0003b40001767983 */ /* 0x000ee80000100800 */
[----:B------:R-:W3:Y:S01]  /*b540*/  LDL R119, [R1+0x3b8] ;  /* 0x0003b80001777983 */ /* 0x000ee20000100800 */
[----:B------:R-:W1:Y:S01]  /*b550*/  S2R R0, SR_TID.X ;  /* 0x0000000000007919 */ /* 0x000e620000002100 */
[----:B------:R-:W1:Y:S01]  /*b560*/  S2R R13, SR_TID.X ;  /* 0x00000000000d7919 */ /* 0x000e620000002100 */
[----:B0-----:R-:W-:-:S04]  /*b570*/  SHF.R.U32.HI R159, RZ, 0x6, R159 ;  /* 0x00000006ff9f7819 */ /* 0x001fc8000001169f */
[----:B------:R-:W-:Y:S02]  /*b580*/  SGXT.U32 R159, R159, 0x1 ;  /* 0x000000019f9f781a */ /* 0x000fe40000000000 */
[----:B-1----:R-:W-:-:S04]  /*b590*/  SHF.R.U32.HI R0, RZ, 0x6, R0 ;  /* 0x00000006ff007819 */ /* 0x002fc80000011600 */
[----:B------:R-:W-:-:S04]  /*b5a0*/  SGXT.U32 R0, R0, 0x1 ;  /* 0x000000010000781a */ /* 0x000fc80000000000 */
[----:B------:R-:W-:-:S04]  /*b5b0*/  LOP3.LUT R0, R0, 0x2c, RZ, 0xfc, !PT ;  /* 0x0000002c00007812 */ /* 0x000fc800078efcff */
[----:B------:R-:W-:Y:S02]  /*b5c0*/  ISETP.GE.AND P3, PT, R0, UR13, PT ;  /* 0x0000000d00007c0c */ /* 0x000fe4000bf66270 */
[----:B------:R-:W0:Y:S01]  /*b5d0*/  S2R R0, SR_TID.X ;  /* 0x0000000000007919 */ /* 0x000e220000002100 */
[----:B------:R-:W-:-:S04]  /*b5e0*/  LOP3.LUT R159, R159, 0x26, RZ, 0xfc, !PT ;  /* 0x000000269f9f7812 */ /* 0x000fc800078efcff */
[----:B------:R-:W-:Y:S02]  /*b5f0*/  ISETP.GE.AND P0, PT, R159, UR13, PT ;  /* 0x0000000d9f007c0c */ /* 0x000fe4000bf06270 */
[----:B------:R-:W-:Y:S01]  /*b600*/  SHF.R.U32.HI R121, RZ, 0x6, R121 ;  /* 0x00000006ff797819 */ /* 0x000fe20000011679 */
[----:B------:R-:W4:Y:S01]  /*b610*/  LDL R159, [R1+0x3a8] ;  /* 0x0003a800019f7983 */ /* 0x000f220000100800 */
[----:B------:R-:W-:Y:S02]  /*b620*/  SHF.R.U32.HI R13, RZ, 0x6, R13 ;  /* 0x00000006ff0d7819 */ /* 0x000fe4000001160d */
[----:B------:R-:W-:Y:S02]  /*b630*/  SGXT.U32 R121, R121, 0x1 ;  /* 0x000000017979781a */ /* 0x000fe40000000000 */
[----:B------:R-:W-:Y:S02]  /*b640*/  SGXT.U32 R13, R13, 0x1 ;  /* 0x000000010d0d781a */ /* 0x000fe40000000000 */
[----:B------:R-:W-:-:S02]  /*b650*/  LOP3.LUT R121, R121, 0x28, RZ, 0xfc, !PT ;  /* 0x0000002879797812 */ /* 0x000fc400078efcff */
[----:B------:R-:W-:Y:S02]  /*b660*/  LOP3.LUT R13, R13, 0x2a, RZ, 0xfc, !PT ;  /* 0x0000002a0d0d7812 */ /* 0x000fe400078efcff */
[----:B------:R-:W-:Y:S02]  /*b670*/  ISETP.GE.AND P1, PT, R121, UR13, PT ;  /* 0x0000000d79007c0c */ /* 0x000fe4000bf26270 */
[----:B------:R-:W-:Y:S01]  /*b680*/  ISETP.GE.AND P2, PT, R13, UR13, PT ;  /* 0x0000000d0d007c0c */ /* 0x000fe2000bf46270 */
[----:B------:R-:W2:Y:S04]  /*b690*/  LDL R121, [R1+0x39c] ;  /* 0x00039c0001797983 */ /* 0x000ea80000100800 */
[----:B------:R-:W2:Y:S01]  /*b6a0*/  LDL R13, [R1+0x398] ;  /* 0x00039800010d7983 */ /* 0x000ea20000100800 */
[----:B0-----:R-:W-:-:S04]  /*b6b0*/  LEA.HI R0, R0, 0x2e, RZ, 0x1a ;  /* 0x0000002e00007811 */ /* 0x001fc800078fd0ff */
[----:B------:R-:W-:Y:S02]  /*b6c0*/  ISETP.GE.AND P4, PT, R0, UR13, PT ;  /* 0x0000000d00007c0c */ /* 0x000fe4000bf86270 */
[----:B------:R-:W2:Y:S01]  /*b6d0*/  LDL.LU R0, [R1+0x438] ;  /* 0x0004380001007983 */ /* 0x000ea20000300800 */
[----:B---3--:R-:W-:-:S04]  /*b6e0*/  @!P0 LOP3.LUT R119, R119, R118, RZ, 0x3c, !PT ;  /* 0x0000007677778212 */ /* 0x008fc800078e3cff */
[----:B------:R-:W-:-:S04]  /*b6f0*/  @!P0 LOP3.LUT R118, R119, R118, RZ, 0x3c, !PT ;  /* 0x0000007677768212 */ /* 0x000fc800078e3cff */
[----:B------:R-:W-:-:S05]  /*b700*/  @!P0 LOP3.LUT R119, R119, R118, RZ, 0x3c, !PT ;  /* 0x0000007677778212 */ /* 0x000fca00078e3cff */
[----:B------:R0:W3:Y:S04]  /*b710*/  @!P0 LDG.E.U8 R123, desc[UR18][R118.64] ;  /* 0x00000012767b8981 */ /* 0x0000e8000c1e1100 */
[----:B------:R-:W0:Y:S04]  /*b720*/  LDL R118, [R1+0x3ac] ;  /* 0x0003ac0001767983 */ /* 0x000e280000100800 */
[----:B------:R-:W0:Y:S01]  /*b730*/  LDL R119, [R1+0x3b0] ;  /* 0x0003b00001777983 */ /* 0x000e220000100800 */
[----:B------:R-:W-:Y:S02]  /*b740*/  PRMT R122, RZ, 0x7610, R122 ;  /* 0x00007610ff7a7816 */ /* 0x000fe4000000007a */
[----:B0-----:R-:W-:-:S04]  /*b750*/  @!P1 LOP3.LUT R119, R119, R118, RZ, 0x3c, !PT ;  /* 0x0000007677779212 */ /* 0x001fc800078e3cff */
[----:B------:R-:W-:-:S04]  /*b760*/  @!P1 LOP3.LUT R118, R119, R118, RZ, 0x3c, !PT ;  /* 0x0000007677769212 */ /* 0x000fc800078e3cff */
[----:B------:R-:W-:-:S05]  /*b770*/  @!P1 LOP3.LUT R119, R119, R118, RZ, 0x3c, !PT ;  /* 0x0000007677779212 */ /* 0x000fca00078e3cff */
[----:B------:R0:W3:Y:S04]  /*b780*/  @!P1 LDG.E.U8 R122, desc[UR18][R118.64] ;  /* 0x00000012767a9981 */ /* 0x0000e8000c1e1100 */
[----:B------:R-:W2:Y:S01]  /*b790*/  LDL R119, [R1+0x3a4] ;  /* 0x0003a40001777983 */ /* 0x000ea20000100800 */
[----:B0-----:R-:W0:Y:S01]  /*b7a0*/  S2R R118, SR_TID.X ;  /* 0x0000000000767919 */ /* 0x001e220000002100 */
[----:B------:R-:W-:Y:S02]  /*b7b0*/  PRMT R158, RZ, 0x7610, R158 ;  /* 0x00007610ff9e7816 */ /* 0x000fe4000000009e */
[----:B------:R-:W-:Y:S02]  /*b7c0*/  PRMT R192, RZ, 0x7610, R192 ;  /* 0x00007610ffc07816 */ /* 0x000fe400000000c0 */
[----:B------:R-:W-:-:S02]  /*b7d0*/  PRMT R191, RZ, 0x7610, R191 ;  /* 0x00007610ffbf7816 */ /* 0x000fc400000000bf */
[----:B0-----:R-:W-:-:S04]  /*b7e0*/  SHF.R.U32.HI R118, RZ, 0x6, R118 ;  /* 0x00000006ff767819 */ /* 0x001fc80000011676 */
[----:B------:R-:W-:-:S04]  /*b7f0*/  SGXT.U32 R118, R118, 0x1 ;  /* 0x000000017676781a */ /* 0x000fc80000000000 */
[----:B------:R-:W-:-:S04]  /*b800*/  LOP3.LUT R118, R118, 0x30, RZ, 0xfc, !PT ;  /* 0x0000003076767812 */ /* 0x000fc800078efcff */
[----:B------:R-:W-:Y:S01]  /*b810*/  ISETP.GE.AND P1, PT, R118, UR13, PT ;  /* 0x0000000d76007c0c */ /* 0x000fe2000bf26270 */
[----:B----4-:R-:W-:Y:S01]  /*b820*/  @!P2 IMAD.MOV.U32 R118, RZ, RZ, R159 ;  /* 0x000000ffff76a224 */ /* 0x010fe200078e009f */
[----:B------:R-:W0:Y:S01]  /*b830*/  S2R R120, SR_TID.X ;  /* 0x0000000000787919 */ /* 0x000e220000002100 */
[----:B------:R-:W-:Y:S01]  /*b840*/  PRMT R149, RZ, 0x7610, R149 ;  /* 0x00007610ff957816 */ /* 0x000fe20000000095 */
[----:B------:R-:W4:Y:S04]  /*b850*/  LDL R159, [R1+0x388] ;  /* 0x00038800019f7983 */ /* 0x000f280000100800 */
[----:B--2---:R1:W2:Y:S02]  /*b860*/  @!P2 LDG.E.U8 R158, desc[UR18][R118.64] ;  /* 0x00000012769ea981 */ /* 0x0042a4000c1e1100 */
[----:B-1----:R-:W-:-:S02]  /*b870*/  @!P3 IMAD.MOV.U32 R118, RZ, RZ, R103 ;  /* 0x000000ffff76b224 */ /* 0x002fc400078e0067 */
[----:B------:R-:W-:Y:S01]  /*b880*/  @!P3 IMAD.MOV.U32 R119, RZ, RZ, R121 ;  /* 0x000000ffff77b224 */ /* 0x000fe200078e0079 */
[----:B0-----:R-:W-:Y:S01]  /*b890*/  SHF.R.U32.HI R120, RZ, 0x6, R120 ;  /* 0x00000006ff787819 */ /* 0x001fe20000011678 */
[----:B------:R-:W3:Y:S04]  /*b8a0*/  LDL R121, [R1+0x37c] ;  /* 0x00037c0001797983 */ /* 0x000ee80000100800 */
[----:B------:R0:W2:Y:S04]  /*b8b0*/  @!P3 LDG.E.U8 R192, desc[UR18][R118.64] ;  /* 0x0000001276c0b981 */ /* 0x0000a8000c1e1100 */
[----:B------:R-:W2:Y:S01]  /*b8c0*/  LDL R103, [R1+0x374] ;  /* 0x0003740001677983 */ /* 0x000ea20000100800 */
[----:B0-----:R-:W-:-:S02]  /*b8d0*/  @!P4 IMAD.MOV.U32 R118, RZ, RZ, R13 ;  /* 0x000000ffff76c224 */ /* 0x001fc400078e000d */
[----:B------:R-:W-:-:S05]  /*b8e0*/  @!P4 IMAD.MOV.U32 R119, RZ, RZ, R89 ;  /* 0x000000ffff77c224 */ /* 0x000fca00078e0059 */
[----:B------:R0:W2:Y:S04]  /*b8f0*/  @!P4 LDG.E.U8 R191, desc[UR18][R118.64] ;  /* 0x0000001276bfc981 */ /* 0x0000a8000c1e1100 */
[----:B------:R-:W0:Y:S04]  /*b900*/  LDL R118, [R1+0x38c] ;  /* 0x00038c0001767983 */ /* 0x000e280000100800 */
[----:B------:R-:W0:Y:S01]  /*b910*/  LDL R119, [R1+0x390] ;  /* 0x0003900001777983 */ /* 0x000e220000100800 */
[----:B------:R-:W1:Y:S01]  /*b920*/  S2R R89, SR_TID.X ;  /* 0x0000000000597919 */ /* 0x000e620000002100 */
[----:B------:R-:W4:Y:S01]  /*b930*/  S2R R13, SR_TID.X ;  /* 0x00000000000d7919 */ /* 0x000f220000002100 */
[----:B-1----:R-:W-:-:S04]  /*b940*/  SHF.R.U32.HI R89, RZ, 0x6, R89 ;  /* 0x00000006ff597819 */ /* 0x002fc80000011659 */
[----:B------:R-:W-:-:S04]  /*b950*/  SGXT.U32 R89, R89, 0x1 ;  /* 0x000000015959781a */ /* 0x000fc80000000000 */
[----:B------:R-:W-:-:S04]  /*b960*/  LOP3.LUT R89, R89, 0x32, RZ, 0xfc, !PT ;  /* 0x0000003259597812 */ /* 0x000fc800078efcff */
[----:B------:R-:W-:Y:S02]  /*b970*/  ISETP.GE.AND P2, PT, R89, UR13, PT ;  /* 0x0000000d59007c0c */ /* 0x000fe4000bf46270 */
[----:B------:R-:W1:Y:S01]  /*b980*/  S2R R89, SR_TID.X ;  /* 0x0000000000597919 */ /* 0x000e620000002100 */
[----:B----4-:R-:W-:-:S04]  /*b990*/  SHF.R.U32.HI R13, RZ, 0x6, R13 ;  /* 0x00000006ff0d7819 */ /* 0x010fc8000001160d */
[----:B------:R-:W-:Y:S02]  /*b9a0*/  SGXT.U32 R13, R13, 0x1 ;  /* 0x000000010d0d781a */ /* 0x000fe40000000000 */
[----:B------:R-:W-:Y:S02]  /*b9b0*/  SGXT.U32 R120, R120, 0x1 ;  /* 0x000000017878781a */ /* 0x000fe40000000000 */
[----:B------:R-:W-:Y:S02]  /*b9c0*/  LOP3.LUT R13, R13, 0x34, RZ, 0xfc, !PT ;  /* 0x000000340d0d7812 */ /* 0x000fe400078efcff */
[----:B------:R-:W-:Y:S02]  /*b9d0*/  ISETP.GE.AND P0, PT, R120, UR13, PT ;  /* 0x0000000d78007c0c */ /* 0x000fe4000bf06270 */
[----:B------:R-:W-:Y:S01]  /*b9e0*/  ISETP.GE.AND P3, PT, R13, UR13, PT ;  /* 0x0000000d0d007c0c */ /* 0x000fe2000bf66270 */
[----:B------:R-:W4:Y:S04]  /*b9f0*/  LDL R120, [R1+0x380] ;  /* 0x0003800001787983 */ /* 0x000f280000100800 */
[----:B------:R-:W2:Y:S01]  /*ba00*/  LDL R13, [R1+0x378] ;  /* 0x00037800010d7983 */ /* 0x000ea20000100800 */
[----:B-1----:R-:W-:-:S04]  /*ba10*/  SHF.R.U32.HI R89, RZ, 0x6, R89 ;  /* 0x00000006ff597819 */ /* 0x002fc80000011659 */
[----:B------:R-:W-:-:S04]  /*ba20*/  SGXT.U32 R89, R89, 0x1 ;  /* 0x000000015959781a */ /* 0x000fc80000000000 */
[----:B------:R-:W-:-:S04]  /*ba30*/  LOP3.LUT R89, R89, 0x36, RZ, 0xfc, !PT ;  /* 0x0000003659597812 */ /* 0x000fc800078efcff */
[----:B------:R-:W-:Y:S02]  /*ba40*/  ISETP.GE.AND P4, PT, R89, UR13, PT ;  /* 0x0000000d59007c0c */ /* 0x000fe4000bf86270 */
[----:B------:R-:W2:Y:S01]  /*ba50*/  LDL.LU R89, [R1+0x6c8] ;  /* 0x0006c80001597983 */ /* 0x000ea20000300800 */
[----:B0-----:R-:W-:-:S04]  /*ba60*/  @!P1 LOP3.LUT R119, R119, R118, RZ, 0x3c, !PT ;  /* 0x0000007677779212 */ /* 0x001fc800078e3cff */
[----:B------:R-:W-:-:S04]  /*ba70*/  @!P1 LOP3.LUT R118, R119, R118, RZ, 0x3c, !PT ;  /* 0x0000007677769212 */ /* 0x000fc800078e3cff */
[----:B------:R-:W-:-:S05]  /*ba80*/  @!P1 LOP3.LUT R119, R119, R118, RZ, 0x3c, !PT ;  /* 0x0000007677779212 */ /* 0x000fca00078e3cff */
[----:B------:R0:W2:Y:S04]  /*ba90*/  @!P1 LDG.E.U8 R149, desc[UR18][R118.64] ;  /* 0x0000001276959981 */ /* 0x0000a8000c1e1100 */
[----:B------:R-:W0:Y:S04]  /*baa0*/  LDL R119, [R1+0x454] ;  /* 0x0004540001777983 */ /* 0x000e280000100800 */
[----:B------:R1:W-:Y:S01]  /*bab0*/  STL [R1+0x56c], R0 ;  /* 0x00056c0001007387 */ /* 0x0003e20000100800 */
[----:B------:R-:W-:Y:S01]  /*bac0*/  PRMT R142, RZ, 0x7610, R142 ;  /* 0x00007610ff8e7816 */ /* 0x000fe2000000008e */
[----:B0-----:R-:W-:-:S02]  /*bad0*/  @!P0 IMAD.MOV.U32 R118, RZ, RZ, R119 ;  /* 0x000000ffff768224 */ /* 0x001fc400078e0077 */
[----:B------:R-:W-:Y:S02]  /*bae0*/  @!P0 IMAD.MOV.U32 R119, RZ, RZ, R0 ;  /* 0x000000ffff778224 */ /* 0x000fe400078e0000 */
[----:B-1----:R-:W3:Y:S04]  /*baf0*/  LDL R0, [R1+0x384] ;  /* 0x0003840001007983 */ /* 0x002ee80000100800 */
[----:B------:R0:W2:Y:S02]  /*bb00*/  @!P0 LDG.E.U8 R142, desc[UR18][R118.64] ;  /* 0x00000012768e8981 */ /* 0x0000a4000c1e1100 */
[----:B0-----:R-:W0:Y:S01]  /*bb10*/  S2R R119, SR_TID.X ;  /* 0x0000000000777919 */ /* 0x001e220000002100 */
[----:B------:R-:W1:Y:S01]  /*bb20*/  S2R R118, SR_TID.X ;  /* 0x0000000000767919 */ /* 0x000e620000002100 */
[----:B------:R-:W-:-:S02]  /*bb30*/  PRMT R151, RZ, 0x7610, R151 ;  /* 0x00007610ff977816 */ /* 0x000fc40000000097 */
[----:B------:R-:W-:Y:S02]  /*bb40*/  PRMT R152, RZ, 0x7610, R152 ;  /* 0x00007610ff987816 */ /* 0x000fe40000000098 */
[----:B0-----:R-:W-:Y:S02]  /*bb50*/  SHF.R.U32.HI R119, RZ, 0x6, R119 ;  /* 0x00000006ff777819 */ /* 0x001fe40000011677 */
[----:B-1----:R-:W-:Y:S02]  /*bb60*/  SHF.R.U32.HI R118, RZ, 0x6, R118 ;  /* 0x00000006ff767819 */ /* 0x002fe40000011676 */
[----:B------:R-:W-:Y:S02]  /*bb70*/  SGXT.U32 R119, R119, 0x1 ;  /* 0x000000017777781a */ /* 0x000fe40000000000 */
[----:B------:R-:W-:Y:S02]  /*bb80*/  SGXT.U32 R118, R118, 0x1 ;  /* 0x000000017676781a */ /* 0x000fe40000000000 */
[----:B------:R-:W-:-:S02]  /*bb90*/  LOP3.LUT R119, R119, 0x3a, RZ, 0xfc, !PT ;  /* 0x0000003a77777812 */ /* 0x000fc400078efcff */
[----:B------:R-:W-:Y:S02]  /*bba0*/  LOP3.LUT R118, R118, 0x38, RZ, 0xfc, !PT ;  /* 0x0000003876767812 */ /* 0x000fe400078efcff */
[----:B------:R-:W-:Y:S02]  /*bbb0*/  ISETP.GE.AND P0, PT, R119, UR13, PT ;  /* 0x0000000d77007c0c */ /* 0x000fe4000bf06270 */
[----:B------:R-:W-:Y:S01]  /*bbc0*/  ISETP.GE.AND P1, PT, R118, UR13, PT ;  /* 0x0000000d76007c0c */ /* 0x000fe2000bf26270 */
[----:B------:R-:W-:Y:S01]  /*bbd0*/  @!P2 IMAD.MOV.U32 R118, RZ, RZ, R159 ;  /* 0x000000ffff76a224 */ /* 0x000fe200078e009f */
[----:B------:R-:W-:Y:S01]  /*bbe0*/  PRMT R155, RZ, 0x7610, R155 ;  /* 0x00007610ff9b7816 */ /* 0x000fe2000000009b */
[----:B------:R-:W2:Y:S01]  /*bbf0*/  LDL R159, [R1+0x368] ;  /* 0x00036800019f7983 */ /* 0x000ea20000100800 */
[----:B---3--:R-:W-:-:S05]  /*bc00*/  @!P2 IMAD.MOV.U32 R119, RZ, RZ, R0 ;  /* 0x000000ffff77a224 */ /* 0x008fca00078e0000 */
[----:B------:R4:W3:Y:S02]  /*bc10*/  @!P2 LDG.E.U8 R151, desc[UR18][R118.64] ;  /* 0x000000127697a981 */ /* 0x0008e4000c1e1100 */
[----:B----4-:R-:W-:Y:S02]  /*bc20*/  @!P3 IMAD.MOV.U32 R118, RZ, RZ, R120 ;  /* 0x000000ffff76b224 */ /* 0x010fe400078e0078 */
[----:B------:R-:W-:Y:S01]  /*bc30*/  @!P3 IMAD.MOV.U32 R119, RZ, RZ, R121 ;  /* 0x000000ffff77b224 */ /* 0x000fe200078e0079 */
[----:B------:R-:W-:Y:S01]  /*bc40*/  PRMT R156, RZ, 0x7610, R156 ;  /* 0x00007610ff9c7816 */ /* 0x000fe2000000009c */
[----:B------:R-:W4:Y:S04]  /*bc50*/  LDL R120, [R1+0x35c] ;  /* 0x00035c0001787983 */ /* 0x000f280000100800 */
[----:B------:R2:W3:Y:S02]  /*bc60*/  @!P3 LDG.E.U8 R152, desc[UR18][R118.64] ;  /* 0x000000127698b981 */ /* 0x0004e4000c1e1100 */
[----:B--2---:R-:W-:-:S02]  /*bc70*/  @!P4 IMAD.MOV.U32 R118, RZ, RZ, R13 ;  /* 0x000000ffff76c224 */ /* 0x004fc400078e000d */
[----:B------:R-:W-:Y:S01]  /*bc80*/  @!P4 IMAD.MOV.U32 R119, RZ, RZ, R103 ;  /* 0x000000ffff77c224 */ /* 0x000fe200078e0067 */
[----:B------:R-:W2:Y:S04]  /*bc90*/  LDL R13, [R1+0x360] ;  /* 0x00036000010d7983 */ /* 0x000ea80000100800 */
[----:B------:R0:W3:Y:S04]  /*bca0*/  @!P4 LDG.E.U8 R155, desc[UR18][R118.64] ;  /* 0x00000012769bc981 */ /* 0x0000e8000c1e1100 */
[----:B------:R-:W0:Y:S04]  /*bcb0*/  LDL R118, [R1+0x36c] ;  /* 0x00036c0001767983 */ /* 0x000e280000100800 */
[----:B------:R-:W0:Y:S01]  /*bcc0*/  LDL R119, [R1+0x370] ;  /* 0x0003700001777983 */ /* 0x000e220000100800 */
[----:B------:R-:W1:Y:S02]  /*bcd0*/  S2R R103, SR_TID.X ;  /* 0x0000000000677919 */ /* 0x000e640000002100 */
[----:B-1----:R-:W-:-:S04]  /*bce0*/  SHF.R.U32.HI R103, RZ, 0x6, R103 ;  /* 0x00000006ff677819 */ /* 0x002fc80000011667 */
[----:B------:R-:W-:-:S04]  /*bcf0*/  SGXT.U32 R103, R103, 0x1 ;  /* 0x000000016767781a */ /* 0x000fc80000000000 */
[----:B------:R-:W-:-:S04]  /*bd00*/  LOP3.LUT R103, R103, 0x3c, RZ, 0xfc, !PT ;  /* 0x0000003c67677812 */ /* 0x000fc800078efcff */
[----:B------:R-:W-:Y:S02]  /*bd10*/  ISETP.GE.AND P2, PT, R103, UR13, PT ;  /* 0x0000000d67007c0c */ /* 0x000fe4000bf46270 */
[----:B------:R-:W3:Y:S01]  /*bd20*/  LDL.LU R103, [R1+0x6c4] ;  /* 0x0006c40001677983 */ /* 0x000ee20000300800 */
[----:B0-----:R-:W-:-:S04]  /*bd30*/  @!P1 LOP3.LUT R119, R119, R118, RZ, 0x3c, !PT ;  /* 0x0000007677779212 */ /* 0x001fc800078e3cff */
[----:B------:R-:W-:-:S04]  /*bd40*/  @!P1 LOP3.LUT R118, R119, R118, RZ, 0x3c, !PT ;  /* 0x0000007677769212 */ /* 0x000fc800078e3cff */
[----:B------:R-:W-:-:S05]  /*bd50*/  @!P1 LOP3.LUT R119, R119, R118, RZ, 0x3c, !PT ;  /* 0x0000007677779212 */ /* 0x000fca00078e3cff */
[----:B------:R0:W3:Y:S04]  /*bd60*/  @!P1 LDG.E.U8 R156, desc[UR18][R118.64] ;  /* 0x00000012769c9981 */ /* 0x0000e8000c1e1100 */
[----:B------:R-:W4:Y:S01]  /*bd70*/  LDL R119, [R1+0x364] ;  /* 0x0003640001777983 */ /* 0x000f220000100800 */
[----:B------:R-:W-:Y:S01]  /*bd80*/  PRMT R160, RZ, 0x7610, R160 ;  /* 0x00007610ffa07816 */ /* 0x000fe200000000a0 */
[----:B0-----:R-:W-:Y:S01]  /*bd90*/  @!P0 IMAD.MOV.U32 R118, RZ, RZ, R159 ;  /* 0x000000ffff768224 */ /* 0x001fe200078e009f */
[----:B------:R-:W0:Y:S01]  /*bda0*/  S2R R0, SR_TID.X ;  /* 0x0000000000007919 */ /* 0x000e220000002100 */
[----:B------:R-:W1:Y:S01]  /*bdb0*/  S2R R121, SR_TID.X ;  /* 0x0000000000797919 */ /* 0x000e620000002100 */
[----:B------:R-:W-:Y:S02]  /*bdc0*/  PRMT R163, RZ, 0x7610, R163 ;  /* 0x00007610ffa37816 */ /* 0x000fe400000000a3 */
[----:B------:R-:W-:Y:S01]  /*bdd0*/  PRMT R165, RZ, 0x7610, R165 ;  /* 0x00007610ffa57816 */ /* 0x000fe200000000a5 */
[----:B------:R-:W3:Y:S01]  /*bde0*/  LDL R159, [R1+0x348] ;  /* 0x00034800019f7983 */ /* 0x000ee20000100800 */
[----:B0-----:R-:W-:-:S04]  /*bdf0*/  SHF.R.U32.HI R0, RZ, 0x6, R0 ;  /* 0x00000006ff007819 */ /* 0x001fc80000011600 */
[----:B------:R-:W-:Y:S02]  /*be00*/  SGXT.U32 R0, R0, 0x1 ;  /* 0x000000010000781a */ /* 0x000fe40000000000 */
[----:B-1----:R-:W-:Y:S02]  /*be10*/  LEA.HI R121, R121, 0x3e, RZ, 0x1a ;  /* 0x0000003e79797811 */ /* 0x002fe400078fd0ff */
[----:B------:R-:W-:Y:S02]  /*be20*/  LOP3.LUT R0, R0, 0x40, RZ, 0xfc, !PT ;  /* 0x0000004000007812 */ /* 0x000fe400078efcff */
[----:B------:R-:W-:Y:S02]  /*be30*/  ISETP.GE.AND P3, PT, R121, UR13, PT ;  /* 0x0000000d79007c0c */ /* 0x000fe4000bf66270 */
[----:B------:R-:W-:Y:S01]  /*be40*/  ISETP.GE.AND P4, PT, R0, UR13, PT ;  /* 0x0000000d00007c0c */ /* 0x000fe2000bf86270 */
[----:B------:R-:W3:Y:S04]  /*be50*/  LDL R121, [R1+0x34c] ;  /* 0x00034c0001797983 */ /* 0x000ee80000100800 */
[----:B------:R-:W3:Y:S04]  /*be60*/  LDL R0, [R1+0x350] ;  /* 0x0003500001007983 */ /* 0x000ee80000100800 */
[----:B----4-:R0:W4:Y:S02]  /*be70*/  @!P0 LDG.E.U8 R160, desc[UR18][R118.64] ;  /* 0x0000001276a08981 */ /* 0x010124000c1e1100 */
        /* <DEDUP_REMOVED lines=9> */
[----:B------:R-:W-:Y:S01]  /*bf10*/  @!P2 IMAD.MOV.U32 R119, RZ, RZ, R120 ;  /* 0x000000ffff77a224 */ /* 0x000fe200078e0078 */
[----:B------:R-:W-:Y:S01]  /*bf20*/  ISETP.GE.AND P0, PT, R118, UR13, PT ;  /* 0x0000000d76007c0c */ /* 0x000fe2000bf06270 */
[----:B--2---:R-:W-:Y:S01]  /*bf30*/  @!P2 IMAD.MOV.U32 R118, RZ, RZ, R13 ;  /* 0x000000ffff76a224 */ /* 0x004fe200078e000d */
[----:B------:R-:W-:Y:S01]  /*bf40*/  PRMT R166, RZ, 0x7610, R166 ;  /* 0x00007610ffa67816 */ /* 0x000fe200000000a6 */
[----:B------:R-:W2:Y:S04]  /*bf50*/  LDL R120, [R1+0x334] ;  /* 0x0003340001787983 */ /* 0x000ea80000100800 */
[----:B------:R0:W4:Y:S01]  /*bf60*/  @!P2 LDG.E.U8 R163, desc[UR18][R118.64] ;  /* 0x0000001276a3a981 */ /* 0x000122000c1e1100 */
[----:B------:R-:W-:-:S03]  /*bf70*/  PRMT R169, RZ, 0x7610, R169 ;  /* 0x00007610ffa97816 */ /* 0x000fc600000000a9 */
[----:B------:R-:W2:Y:S04]  /*bf80*/  LDL R13, [R1+0x338] ;  /* 0x00033800010d7983 */ /* 0x000ea80000100800 */
[----:B------:R-:W0:Y:S04]  /*bf90*/  LDL R118, [R1+0x354] ;  /* 0x0003540001767983 */ /* 0x000e280000100800 */
[----:B------:R-:W0:Y:S02]  /*bfa0*/  LDL R119, [R1+0x358] ;  /* 0x0003580001777983 */ /* 0x000e240000100800 */
[----:B0-----:R-:W-:-:S04]  /*bfb0*/  @!P3 LOP3.LUT R119, R119, R118, RZ, 0x3c, !PT ;  /* 0x000000767777b212 */ /* 0x001fc800078e3cff */
[----:B------:R-:W-:-:S04]  /*bfc0*/  @!P3 LOP3.LUT R118, R119, R118, RZ, 0x3c, !PT ;  /* 0x000000767776b212 */ /* 0x000fc800078e3cff */
[----:B------:R-:W-:-:S05]  /*bfd0*/  @!P3 LOP3.LUT R119, R119, R118, RZ, 0x3c, !PT ;  /* 0x000000767777b212 */ /* 0x000fca00078e3cff */
[----:B------:R3:W4:Y:S02]  /*bfe0*/  @!P3 LDG.E.U8 R165, desc[UR18][R118.64] ;  /* 0x0000001276a5b981 */ /* 0x000724000c1e1100 */
[----:B---3--:R-:W-:Y:S02]  /*bff0*/  @!P4 IMAD.MOV.U32 R118, RZ, RZ, R0 ;  /* 0x000000ffff76c224 */ /* 0x008fe400078e0000 */
[----:B------:R-:W-:Y:S01]  /*c000*/  @!P4 IMAD.MOV.U32 R119, RZ, RZ, R121 ;  /* 0x000000ffff77c224 */ /* 0x000fe200078e0079 */
[----:B------:R-:W0:Y:S04]  /*c010*/  S2R R0, SR_TID.X ;  /* 0x0000000000007919 */ /* 0x000e280000002100 */
[----:B------:R1:W3:Y:S01]  /*c020*/  @!P4 LDG.E.U8 R166, desc[UR18][R118.64] ;  /* 0x0000001276a6c981 */ /* 0x0002e2000c1e1100 */
[----:B------:R-:W-:-:S02]  /*c030*/  PRMT R170, RZ, 0x7610, R170 ;  /* 0x00007610ffaa7816 */ /* 0x000fc400000000aa */
[----:B------:R-:W-:Y:S01]  /*c040*/  PRMT R173, RZ, 0x7610, R173 ;  /* 0x00007610ffad7816 */ /* 0x000fe200000000ad */
[----:B------:R-:W4:Y:S04]  /*c050*/  LDL R121, [R1+0x324] ;  /* 0x0003240001797983 */ /* 0x000f280000100800 */
[----:B------:R-:W2:Y:S01]  /*c060*/  LDL R119, [R1+0x344] ;  /* 0x0003440001777983 */ /* 0x000ea20000100800 */
[----:B-1----:R-:W-:-:S05]  /*c070*/  @!P0 IMAD.MOV.U32 R118, RZ, RZ, R159 ;  /* 0x000000ffff768224 */ /* 0x002fca00078e009f */
[----:B--2---:R1:W2:Y:S04]  /*c080*/  @!P0 LDG.E.U8 R169, desc[UR18][R118.64] ;  /* 0x0000001276a98981 */ /* 0x0042a8000c1e1100 */
[----:B------:R-:W1:Y:S04]  /*c090*/  LDL R118, [R1+0x33c] ;  /* 0x00033c0001767983 */ /* 0x000e680000100800 */
[----:B------:R-:W1:Y:S01]  /*c0a0*/  LDL R119, [R1+0x340] ;  /* 0x0003400001777983 */ /* 0x000e620000100800 */
[----:B0-----:R-:W-:-:S04]  /*c0b0*/  SHF.R.U32.HI R0, RZ, 0x6, R0 ;  /* 0x00000006ff007819 */ /* 0x001fc80000011600 */
[----:B------:R-:W-:-:S04]  /*c0c0*/  SGXT.U32 R0, R0, 0x1 ;  /* 0x000000010000781a */ /* 0x000fc80000000000 */
[----:B------:R-:W-:-:S04]  /*c0d0*/  LOP3.LUT R0, R0, 0x46, RZ, 0xfc, !PT ;  /* 0x0000004600007812 */ /* 0x000fc800078efcff */
[----:B------:R-:W-:Y:S02]  /*c0e0*/  ISETP.GE.AND P2, PT, R0, UR13, PT ;  /* 0x0000000d00007c0c */ /* 0x000fe4000bf46270 */
[----:B------:R-:W3:Y:S01]  /*c0f0*/  LDL R0, [R1+0x328] ;  /* 0x0003280001007983 */ /* 0x000ee20000100800 */
[----:B------:R-:W0:Y:S01]  /*c100*/  S2R R159, SR_TID.X ;  /* 0x00000000009f7919 */ /* 0x000e220000002100 */
[----:B-1----:R-:W-:-:S04]  /*c110*/  @!P1 LOP3.LUT R119, R119, R118, RZ, 0x3c, !PT ;  /* 0x0000007677779212 */ /* 0x002fc800078e3cff */
[----:B------:R-:W-:-:S04]  /*c120*/  @!P1 LOP3.LUT R118, R119, R118, RZ, 0x3c, !PT ;  /* 0x0000007677769212 */ /* 0x000fc800078e3cff */
[----:B------:R-:W-:-:S05]  /*c130*/  @!P1 LOP3.LUT R119, R119, R118, RZ, 0x3c, !PT ;  /* 0x0000007677779212 */ /* 0x000fca00078e3cff */
[----:B------:R1:W2:Y:S02]  /*c140*/  @!P1 LDG.E.U8 R170, desc[UR18][R118.64] ;  /* 0x0000001276aa9981 */ /* 0x0002a4000c1e1100 */
[----:B-1----:R-:W-:Y:S02]  /*c150*/  @!P2 IMAD.MOV.U32 R118, RZ, RZ, R13 ;  /* 0x000000ffff76a224 */ /* 0x002fe400078e000d */
[----:B------:R-:W-:Y:S01]  /*c160*/  @!P2 IMAD.MOV.U32 R119, RZ, RZ, R120 ;  /* 0x000000ffff77a224 */ /* 0x000fe200078e0078 */
[----:B0-----:R-:W-:Y:S01]  /*c170*/  SHF.R.U32.HI R159, RZ, 0x6, R159 ;  /* 0x00000006ff9f7819 */ /* 0x001fe2000001169f */
[----:B------:R-:W2:Y:S04]  /*c180*/  LDL R120, [R1+0x314] ;  /* 0x0003140001787983 */ /* 0x000ea80000100800 */
[----:B------:R0:W2:Y:S01]  /*c190*/  @!P2 LDG.E.U8 R173, desc[UR18][R118.64] ;  /* 0x0000001276ada981 */ /* 0x0000a2000c1e1100 */
[----:B------:R-:W-:-:S02]  /*c1a0*/  PRMT R175, RZ, 0x7610, R175 ;  /* 0x00007610ffaf7816 */ /* 0x000fc400000000af */
[----:B------:R-:W-:Y:S01]  /*c1b0*/  PRMT R176, RZ, 0x7610, R176 ;  /* 0x00007610ffb07816 */ /* 0x000fe200000000b0 */
[----:B------:R-:W2:Y:S04]  /*c1c0*/  LDL R13, [R1+0x318] ;  /* 0x00031800010d7983 */ /* 0x000ea80000100800 */
[----:B------:R-:W0:Y:S04]  /*c1d0*/  LDL R118, [R1+0x32c] ;  /* 0x00032c0001767983 */ /* 0x000e280000100800 */
[----:B------:R-:W0:Y:S01]  /*c1e0*/  LDL R119, [R1+0x330] ;  /* 0x0003300001777983 */ /* 0x000e220000100800 */
[----:B------:R-:W-:-:S04]  /*c1f0*/  SGXT.U32 R159, R159, 0x1 ;  /* 0x000000019f9f781a */ /* 0x000fc80000000000 */
[----:B------:R-:W-:-:S04]  /*c200*/  LOP3.LUT R159, R159, 0x48, RZ, 0xfc, !PT ;  /* 0x000000489f9f7812 */ /* 0x000fc800078efcff */
[----:B------:R-:W-:Y:S02]  /*c210*/  ISETP.GE.AND P0, PT, R159, UR13, PT ;  /* 0x0000000d9f007c0c */ /* 0x000fe4000bf06270 */
[----:B------:R-:W1:Y:S02]  /*c220*/  S2R R159, SR_TID.X ;  /* 0x00000000009f7919 */ /* 0x000e640000002100 */
[----:B-1----:R-:W-:-:S04]  /*c230*/  SHF.R.U32.HI R159, RZ, 0x6, R159 ;  /* 0x00000006ff9f7819 */ /* 0x002fc8000001169f */
[----:B------:R-:W-:-:S04]  /*c240*/  SGXT.U32 R159, R159, 0x1 ;  /* 0x000000019f9f781a */ /* 0x000fc80000000000 */
[----:B------:R-:W-:-:S04]  /*c250*/  LOP3.LUT R159, R159, 0x4a, RZ, 0xfc, !PT ;  /* 0x0000004a9f9f7812 */ /* 0x000fc800078efcff */
[----:B------:R-:W-:Y:S02]  /*c260*/  ISETP.GE.AND P1, PT, R159, UR13, PT ;  /* 0x0000000d9f007c0c */ /* 0x000fe4000bf26270 */
[----:B------:R-:W1:Y:S01]  /*c270*/  S2R R159, SR_TID.X ;  /* 0x00000000009f7919 */ /* 0x000e620000002100 */
[----:B0-----:R-:W-:-:S04]  /*c280*/  @!P0 LOP3.LUT R119, R119, R118, RZ, 0x3c, !PT ;  /* 0x0000007677778212 */ /* 0x001fc800078e3cff */
[----:B------:R-:W-:-:S04]  /*c290*/  @!P0 LOP3.LUT R118, R119, R118, RZ, 0x3c, !PT ;  /* 0x0000007677768212 */ /* 0x000fc800078e3cff */
[----:B------:R-:W-:-:S05]  /*c2a0*/  @!P0 LOP3.LUT R119, R119, R118, RZ, 0x3c, !PT ;  /* 0x0000007677778212 */ /* 0x000fca00078e3cff */
[----:B------:R3:W2:Y:S02]  /*c2b0*/  @!P0 LDG.E.U8 R175, desc[UR18][R118.64] ;  /* 0x0000001276af8981 */ /* 0x0006a4000c1e1100 */
[----:B---3--:R-:W-:Y:S02]  /*c2c0*/  @!P1 IMAD.MOV.U32 R118, RZ, RZ, R0 ;  /* 0x000000ffff769224 */ /* 0x008fe400078e0000 */
[----:B----4-:R-:W-:Y:S01]  /*c2d0*/  @!P1 IMAD.MOV.U32 R119, RZ, RZ, R121 ;  /* 0x000000ffff779224 */ /* 0x010fe200078e0079 */
[----:B-1----:R-:W-:Y:S01]  /*c2e0*/  SHF.R.U32.HI R159, RZ, 0x6, R159 ;  /* 0x00000006ff9f7819 */ /* 0x002fe2000001169f */
[----:B------:R-:W3:Y:S04]  /*c2f0*/  LDL R121, [R1+0x304] ;  /* 0x0003040001797983 */ /* 0x000ee80000100800 */
[----:B------:R0:W4:Y:S01]  /*c300*/  @!P1 LDG.E.U8 R176, desc[UR18][R118.64] ;  /* 0x0000001276b09981 */ /* 0x000122000c1e1100 */
[----:B------:R-:W-:-:S02]  /*c310*/  PRMT R179, RZ, 0x7610, R179 ;  /* 0x00007610ffb37816 */ /* 0x000fc400000000b3 */
[----:B------:R-:W-:Y:S01]  /*c320*/  PRMT R181, RZ, 0x7610, R181 ;  /* 0x00007610ffb57816 */ /* 0x000fe200000000b5 */
[----:B------:R-:W3:Y:S04]  /*c330*/  LDL R0, [R1+0x308] ;  /* 0x0003080001007983 */ /* 0x000ee80000100800 */
[----:B------:R-:W0:Y:S04]  /*c340*/  LDL R118, [R1+0x31c] ;  /* 0x00031c0001767983 */ /* 0x000e280000100800 */
[----:B------:R-:W0:Y:S01]  /*c350*/  LDL R119, [R1+0x320] ;  /* 0x0003200001777983 */ /* 0x000e220000100800 */
[----:B------:R-:W-:-:S04]  /*c360*/  SGXT.U32 R159, R159, 0x1 ;  /* 0x000000019f9f781a */ /* 0x000fc80000000000 */
[----:B------:R-:W-:-:S04]  /*c370*/  LOP3.LUT R159, R159, 0x4c, RZ, 0xfc, !PT ;  /* 0x0000004c9f9f7812 */ /* 0x000fc800078efcff */
[----:B------:R-:W-:Y:S02]  /*c380*/  ISETP.GE.AND P0, PT, R159, UR13, PT ;  /* 0x0000000d9f007c0c */ /* 0x000fe4000bf06270 */
[----:B------:R-:W1:Y:S02]  /*c390*/  S2R R159, SR_TID.X ;  /* 0x00000000009f7919 */ /* 0x000e640000002100 */
[----:B-1----:R-:W-:-:S04]  /*c3a0*/  LEA.HI R159, R159, 0x4e, RZ, 0x1a ;  /* 0x0000004e9f9f7811 */ /* 0x002fc800078fd0ff */
[----:B------:R-:W-:Y:S02]  /*c3b0*/  ISETP.GE.AND P1, PT, R159, UR13, PT ;  /* 0x0000000d9f007c0c */ /* 0x000fe4000bf26270 */
[----:B------:R-:W1:Y:S03]  /*c3c0*/  S2R R159, SR_TID.X ;  /* 0x00000000009f7919 */ /* 0x000e660000002100 */
[----:B0-----:R-:W-:-:S04]  /*c3d0*/  @!P0 LOP3.LUT R119, R119, R118, RZ, 0x3c, !PT ;  /* 0x0000007677778212 */ /* 0x001fc800078e3cff */
[----:B------:R-:W-:-:S04]  /*c3e0*/  @!P0 LOP3.LUT R118, R119, R118, RZ, 0x3c, !PT ;  /* 0x0000007677768212 */ /* 0x000fc800078e3cff */
[----:B------:R-:W-:-:S05]  /*c3f0*/  @!P0 LOP3.LUT R119, R119, R118, RZ, 0x3c, !PT ;  /* 0x0000007677778212 */ /* 0x000fca00078e3cff */
[----:B------:R2:W4:Y:S02]  /*c400*/  @!P0 LDG.E.U8 R179, desc[UR18][R118.64] ;  /* 0x0000001276b38981 */ /* 0x000524000c1e1100 */
[----:B--2---:R-:W-:Y:S02]  /*c410*/  @!P1 IMAD.MOV.U32 R118, RZ, RZ, R13 ;  /* 0x000000ffff769224 */ /* 0x004fe400078e000d */
[----:B------:R-:W-:Y:S01]  /*c420*/  @!P1 IMAD.MOV.U32 R119, RZ, RZ, R120 ;  /* 0x000000ffff779224 */ /* 0x000fe200078e0078 */
[----:B-1----:R-:W-:Y:S01]  /*c430*/  SHF.R.U32.HI R159, RZ, 0x6, R159 ;  /* 0x00000006ff9f7819 */ /* 0x002fe2000001169f */
[----:B------:R-:W2:Y:S04]  /*c440*/  LDL R120, [R1+0x2f4] ;  /* 0x0002f40001787983 */ /* 0x000ea80000100800 */
[----:B------:R0:W4:Y:S01]  /*c450*/  @!P1 LDG.E.U8 R181, desc[UR18][R118.64] ;  /* 0x0000001276b59981 */ /* 0x000122000c1e1100 */
        /* <DEDUP_REMOVED lines=17> */
[----:B------:R3:W4:Y:S02]  /*c570*/  @!P0 LDG.E.U8 R183, desc[UR18][R118.64] ;  /* 0x0000001276b78981 */ /* 0x000724000c1e1100 */
[----:B---3--:R-:W-:Y:S02]  /*c580*/  @!P1 IMAD.MOV.U32 R118, RZ, RZ, R0 ;  /* 0x000000ffff769224 */ /* 0x008fe400078e0000 */
[----:B------:R-:W-:Y:S01]  /*c590*/  @!P1 IMAD.MOV.U32 R119, RZ, RZ, R121 ;  /* 0x000000ffff779224 */ /* 0x000fe200078e0079 */
        /* <DEDUP_REMOVED lines=184> */
[----:B------:R-:W1:Y:S04]  /*d120*/  LDL R118, [R1+0x27c] ;  /* 0x00027c0001767983 */ /* 0x000e680000100800 */
[----:B------:R-:W1:Y:S01]  /*d130*/  LDL R119, [R1+0x280] ;  /* 0x0002800001777983 */ /* 0x000e620000100800 */
[----:B------:R-:W2:Y:S01]  /*d140*/  S2R R121, SR_TID.X ;  /* 0x0000000000797919 */ /* 0x000ea20000002100 */
[----:B0-----:R-:W-:-:S04]  /*d150*/  SHF.R.U32.HI R159, RZ, 0x6, R159 ;  /* 0x00000006ff9f7819 */ /* 0x001fc8000001169f */
[----:B------:R-:W-:-:S04]  /*d160*/  SGXT.U32 R159, R159, 0x1 ;  /* 0x000000019f9f781a */ /* 0x000fc80000000000 */
[----:B------:R-:W-:-:S04]  /*d170*/  LOP3.LUT R159, R159, 0x74, RZ, 0xfc, !PT ;  /* 0x000000749f9f7812 */ /* 0x000fc800078efcff */
[----:B------:R-:W-:Y:S02]  /*d180*/  ISETP.GE.AND P0, PT, R159, UR13, PT ;  /* 0x0000000d9f007c0c */ /* 0x000fe4000bf06270 */
[----:B------:R-:W3:Y:S01]  /*d190*/  LDL R159, [R1+0x264] ;  /* 0x00026400019f7983 */ /* 0x000ee20000100800 */
[----:B--2---:R-:W-:-:S04]  /*d1a0*/  SHF.R.U32.HI R121, RZ, 0x6, R121 ;  /* 0x00000006ff797819 */ /* 0x004fc80000011679 */
[----:B------:R-:W-:-:S04]  /*d1b0*/  SGXT.U32 R121, R121, 0x1 ;  /* 0x000000017979781a */ /* 0x000fc80000000000 */
[----:B------:R-:W-:-:S04]  /*d1c0*/  LOP3.LUT R121, R121, 0x76, RZ, 0xfc, !PT ;  /* 0x0000007679797812 */ /* 0x000fc800078efcff */
[----:B------:R-:W-:Y:S02]  /*d1d0*/  ISETP.GE.AND P1, PT, R121, UR13, PT ;  /* 0x0000000d79007c0c */ /* 0x000fe4000bf26270 */
[----:B-1----:R-:W-:-:S04]  /*d1e0*/  @!P0 LOP3.LUT R119, R119, R118, RZ, 0x3c, !PT ;  /* 0x0000007677778212 */ /* 0x002fc800078e3cff */
[----:B------:R-:W-:-:S04]  /*d1f0*/  @!P0 LOP3.LUT R118, R119, R118, RZ, 0x3c, !PT ;  /* 0x0000007677768212 */ /* 0x000fc800078e3cff */
[----:B------:R-:W-:-:S05]  /*d200*/  @!P0 LOP3.LUT R119, R119, R118, RZ, 0x3c, !PT ;  /* 0x0000007677778212 */ /* 0x000fca00078e3cff */
[----:B------:R0:W2:Y:S02]  /*d210*/  @!P0 LDG.E.U8 R162, desc[UR18][R118.64] ;  /* 0x0000001276a28981 */ /* 0x0000a4000c1e1100 */
[----:B0-----:R-:W-:Y:S02]  /*d220*/  @!P1 IMAD.MOV.U32 R118, RZ, RZ, R13 ;  /* 0x000000ffff769224 */ /* 0x001fe400078e000d */
[----:B------:R-:W-:Y:S01]  /*d230*/  @!P1 IMAD.MOV.U32 R119, RZ, RZ, R120 ;  /* 0x000000ffff779224 */ /* 0x000fe200078e0078 */
[----:B------:R-:W0:Y:S04]  /*d240*/  S2R R121, SR_TID.X ;  /* 0x0000000000797919 */ /* 0x000e280000002100 */
[----:B------:R1:W2:Y:S01]  /*d250*/  @!P1 LDG.E.U8 R161, desc[UR18][R118.64] ;  /* 0x0000001276a19981 */ /* 0x0002a2000c1e1100 */
[----:B------:R-:W4:Y:S01]  /*d260*/  S2R R13, SR_TID.X ;  /* 0x00000000000d7919 */ /* 0x000f220000002100 */
[----:B------:R-:W-:-:S02]  /*d270*/  PRMT R157, RZ, 0x7610, R157 ;  /* 0x00007610ff9d7816 */ /* 0x000fc4000000009d */
[----:B------:R-:W-:Y:S01]  /*d280*/  PRMT R154, RZ, 0x7610, R154 ;  /* 0x00007610ff9a7816 */ /* 0x000fe2000000009a */
[----:B------:R-:W2:Y:S04]  /*d290*/  LDL R120, [R1+0x258] ;  /* 0x0002580001787983 */ /* 0x000ea80000100800 */
[----:B------:R-:W1:Y:S04]  /*d2a0*/  LDL R118, [R1+0x26c] ;  /* 0x00026c0001767983 */ /* 0x000e680000100800 */
[----:B------:R-:W1:Y:S01]  /*d2b0*/  LDL R119, [R1+0x270] ;  /* 0x0002700001777983 */ /* 0x000e620000100800 */
[----:B0-----:R-:W-:-:S04]  /*d2c0*/  SHF.R.U32.HI R121, RZ, 0x6, R121 ;  /* 0x00000006ff797819 */ /* 0x001fc80000011679 */
[----:B------:R-:W-:-:S04]  /*d2d0*/  SGXT.U32 R121, R121, 0x1 ;  /* 0x000000017979781a */ /* 0x000fc80000000000 */
[----:B------:R-:W-:-:S04]  /*d2e0*/  LOP3.LUT R121, R121, 0x78, RZ, 0xfc, !PT ;  /* 0x0000007879797812 */ /* 0x000fc800078efcff */
[----:B------:R-:W-:Y:S02]  /*d2f0*/  ISETP.GE.AND P0, PT, R121, UR13, PT ;  /* 0x0000000d79007c0c */ /* 0x000fe4000bf06270 */
[----:B----4-:R-:W-:Y:S01]  /*d300*/  SHF.R.U32.HI R13, RZ, 0x6, R13 ;  /* 0x00000006ff0d7819 */ /* 0x010fe2000001160d */
[----:B------:R-:W4:Y:S03]  /*d310*/  LDL R121, [R1+0x254] ;  /* 0x0002540001797983 */ /* 0x000f260000100800 */
[----:B------:R-:W-:-:S04]  /*d320*/  SGXT.U32 R13, R13, 0x1 ;  /* 0x000000010d0d781a */ /* 0x000fc80000000000 */
[----:B------:R-:W-:-:S04]  /*d330*/  LOP3.LUT R13, R13, 0x7a, RZ, 0xfc, !PT ;  /* 0x0000007a0d0d7812 */ /* 0x000fc800078efcff */
[----:B------:R-:W-:Y:S02]  /*d340*/  ISETP.GE.AND P1, PT, R13, UR13, PT ;  /* 0x0000000d0d007c0c */ /* 0x000fe4000bf26270 */
[----:B------:R-:W4:Y:S01]  /*d350*/  LDL.LU R13, [R1+0x6c0] ;  /* 0x0006c000010d7983 */ /* 0x000f220000300800 */
[----:B-1----:R-:W-:-:S04]  /*d360*/  @!P0 LOP3.LUT R119, R119, R118, RZ, 0x3c, !PT ;  /* 0x0000007677778212 */ /* 0x002fc800078e3cff */
[----:B------:R-:W-:-:S04]  /*d370*/  @!P0 LOP3.LUT R118, R119, R118, RZ, 0x3c, !PT ;  /* 0x0000007677768212 */ /* 0x000fc800078e3cff */
[----:B------:R-:W-:-:S05]  /*d380*/  @!P0 LOP3.LUT R119, R119, R118, RZ, 0x3c, !PT ;  /* 0x0000007677778212 */ /* 0x000fca00078e3cff */
[----:B------:R0:W4:Y:S02]  /*d390*/  @!P0 LDG.E.U8 R157, desc[UR18][R118.64] ;  /* 0x00000012769d8981 */ /* 0x000124000c1e1100 */
[----:B0-----:R-:W0:Y:S01]  /*d3a0*/  S2R R119, SR_TID.X ;  /* 0x0000000000777919 */ /* 0x001e220000002100 */
[----:B------:R-:W-:Y:S01]  /*d3b0*/  @!P1 IMAD.MOV.U32 R118, RZ, RZ, R0 ;  /* 0x000000ffff769224 */ /* 0x000fe200078e0000 */
[----:B0-----:R-:W-:-:S04]  /*d3c0*/  SHF.R.U32.HI R119, RZ, 0x6, R119 ;  /* 0x00000006ff777819 */ /* 0x001fc80000011677 */
[----:B------:R-:W-:-:S04]  /*d3d0*/  SGXT.U32 R119, R119, 0x1 ;  /* 0x000000017777781a */ /* 0x000fc80000000000 */
[----:B------:R-:W-:-:S04]  /*d3e0*/  LOP3.LUT R119, R119, 0x7c, RZ, 0xfc, !PT ;  /* 0x0000007c77777812 */ /* 0x000fc800078efcff */
[----:B------:R-:W-:Y:S01]  /*d3f0*/  ISETP.GE.AND P0, PT, R119, UR13, PT ;  /* 0x0000000d77007c0c */ /* 0x000fe2000bf06270 */
[----:B---3--:R-:W-:-:S05]  /*d400*/  @!P1 IMAD.MOV.U32 R119, RZ, RZ, R159 ;  /* 0x000000ffff779224 */ /* 0x008fca00078e009f */
[----:B------:R0:W3:Y:S04]  /*d410*/  @!P1 LDG.E.U8 R154, desc[UR18][R118.64] ;  /* 0x00000012769a9981 */ /* 0x0000e8000c1e1100 */
[----:B------:R-:W0:Y:S04]  /*d420*/  LDL R118, [R1+0x25c] ;  /* 0x00025c0001767983 */ /* 0x000e280000100800 */
[----:B------:R-:W0:Y:S01]  /*d430*/  LDL R119, [R1+0x260] ;  /* 0x0002600001777983 */ /* 0x000e220000100800 */
[----:B------:R-:W1:Y:S01]  /*d440*/  S2R R0, SR_TID.X ;  /* 0x0000000000007919 */ /* 0x000e620000002100 */
[----:B------:R-:W2:Y:S01]  /*d450*/  S2R R159, SR_TID.X ;  /* 0x00000000009f7919 */ /* 0x000ea20000002100 */
[----:B------:R-:W-:-:S02]  /*d460*/  PRMT R153, RZ, 0x7610, R153 ;  /* 0x00007610ff997816 */ /* 0x000fc40000000099 */
[----:B------:R-:W-:Y:S02]  /*d470*/  PRMT R150, RZ, 0x7610, R150 ;  /* 0x00007610ff967816 */ /* 0x000fe40000000096 */
[----:B-1----:R-:W-:-:S04]  /*d480*/  LEA.HI R0, R0, 0x7e, RZ, 0x1a ;  /* 0x0000007e00007811 */ /* 0x002fc800078fd0ff */
[----:B------:R-:W-:Y:S02]  /*d490*/  ISETP.GE.AND P1, PT, R0, UR13, PT ;  /* 0x0000000d00007c0c */ /* 0x000fe4000bf26270 */
[----:B--2---:R-:W-:Y:S01]  /*d4a0*/  LOP3.LUT R159, R159, 0x7f, RZ, 0xc0, !PT ;  /* 0x0000007f9f9f7812 */ /* 0x004fe200078ec0ff */
[----:B------:R-:W2:Y:S01]  /*d4b0*/  LDL.LU R0, [R1+0x8] ;  /* 0x0000080001007983 */ /* 0x000ea20000300800 */
[----:B0-----:R-:W-:-:S04]  /*d4c0*/  @!P0 LOP3.LUT R119, R119, R118, RZ, 0x3c, !PT ;  /* 0x0000007677778212 */ /* 0x001fc800078e3cff */
[----:B------:R-:W-:-:S04]  /*d4d0*/  @!P0 LOP3.LUT R118, R119, R118, RZ, 0x3c, !PT ;  /* 0x0000007677768212 */ /* 0x000fc800078e3cff */
[----:B------:R-:W-:-:S05]  /*d4e0*/  @!P0 LOP3.LUT R119, R119, R118, RZ, 0x3c, !PT ;  /* 0x0000007677778212 */ /* 0x000fca00078e3cff */
[----:B------:R0:W3:Y:S02]  /*d4f0*/  @!P0 LDG.E.U8 R153, desc[UR18][R118.64] ;  /* 0x0000001276998981 */ /* 0x0000e4000c1e1100 */
[----:B0-----:R-:W-:Y:S02]  /*d500*/  @!P1 IMAD.MOV.U32 R118, RZ, RZ, R120 ;  /* 0x000000ffff769224 */ /* 0x001fe400078e0078 */
[----:B----4-:R-:W-:-:S05]  /*d510*/  @!P1 IMAD.MOV.U32 R119, RZ, RZ, R121 ;  /* 0x000000ffff779224 */ /* 0x010fca00078e0079 */
[----:B------:R0:W4:Y:S01]  /*d520*/  @!P1 LDG.E.U8 R150, desc[UR18][R118.64] ;  /* 0x0000001276969981 */ /* 0x000122000c1e1100 */
[----:B------:R-:W-:Y:S01]  /*d530*/  BAR.SYNC.DEFER_BLOCKING 0x0 ;  /* 0x0000000000007b1d */ /* 0x000fe20000010000 */
[----:B------:R-:W-:Y:S02]  /*d540*/  ISETP.GE.AND P0, PT, R159, UR13, PT ;  /* 0x0000000d9f007c0c */ /* 0x000fe4000bf06270 */
[----:B0-----:R-:W-:-:S03]  /*d550*/  PRMT R118, RZ, 0x7610, R118 ;  /* 0x00007610ff767816 */ /* 0x001fc60000000076 */
[----:B------:R-:W2:Y:S04]  /*d560*/  LDL R159, [R1+0x15c] ;  /* 0x00015c00019f7983 */ /* 0x000ea80000100800 */
[----:B------:R0:W-:Y:S04]  /*d570*/  STL [R1+0x574], R91 ;  /* 0x0005745b01007387 */ /* 0x0001e80000100800 */
[----:B------:R-:W-:Y:S02]  /*d580*/  @!P0 IMAD.MOV.U32 R120, RZ, RZ, R91 ;  /* 0x000000ffff788224 */ /* 0x000fe400078e005b */
[----:B------:R-:W-:Y:S01]  /*d590*/  @!P0 IMAD.MOV.U32 R121, RZ, RZ, R18 ;  /* 0x000000ffff798224 */ /* 0x000fe200078e0012 */
[----:B0-----:R-:W3:Y:S04]  /*d5a0*/  LDL.LU R91, [R1+0x18] ;  /* 0x00001800015b7983 */ /* 0x001ee80000300800 */
[----:B------:R0:W-:Y:S04]  /*d5b0*/  STL [R1+0x570], R18 ;  /* 0x0005701201007387 */ /* 0x0001e80000100800 */
[----:B------:R1:W4:Y:S04]  /*d5c0*/  @!P0 LDG.E.U8 R118, desc[UR18][R120.64] ;  /* 0x0000001278768981 */ /* 0x000328000c1e1100 */
[----:B0-----:R-:W4:Y:S04]  /*d5d0*/  LDL.LU R18, [R1+0x10] ;  /* 0x0000100001127983 */ /* 0x001f280000300800 */
[----:B------:R-:W1:Y:S04]  /*d5e0*/  LDL R120, [R1+0x458] ;  /* 0x0004580001787983 */ /* 0x000e680000100800 */
[----:B------:R-:W1:Y:S01]  /*d5f0*/  LDL R121, [R1+0x45c] ;  /* 0x00045c0001797983 */ /* 0x000e620000100800 */
[----:B------:R-:W-:-:S02]  /*d600*/  PRMT R148, RZ, 0x7610, R148 ;  /* 0x00007610ff947816 */ /* 0x000fc40000000094 */
[----:B-1----:R-:W-:-:S04]  /*d610*/  @!P0 LOP3.LUT R121, R121, R120, RZ, 0x3c, !PT ;  /* 0x0000007879798212 */ /* 0x002fc800078e3cff */
[----:B------:R-:W-:-:S04]  /*d620*/  @!P0 LOP3.LUT R120, R121, R120, RZ, 0x3c, !PT ;  /* 0x0000007879788212 */ /* 0x000fc800078e3cff */
[----:B------:R-:W-:-:S05]  /*d630*/  @!P0 LOP3.LUT R121, R121, R120, RZ, 0x3c, !PT ;  /* 0x0000007879798212 */ /* 0x000fca00078e3cff */
[----:B------:R0:W4:Y:S04]  /*d640*/  @!P0 LDG.E.U8 R148, desc[UR18][R120.64] ;  /* 0x0000001278948981 */ /* 0x000128000c1e1100 */
[----:B------:R-:W0:Y:S04]  /*d650*/  LDL R120, [R1+0x218] ;  /* 0x0002180001787983 */ /* 0x000e280000100800 */
[----:B------:R-:W0:Y:S01]  /*d660*/  LDL R121, [R1+0x21c] ;  /* 0x00021c0001797983 */ /* 0x000e220000100800 */
[----:B------:R-:W-:Y:S02]  /*d670*/  PRMT R147, RZ, 0x7610, R147 ;  /* 0x00007610ff937816 */ /* 0x000fe40000000093 */
[----:B0-----:R-:W-:-:S04]  /*d680*/  @!P0 LOP3.LUT R121, R121, R120, RZ, 0x3c, !PT ;  /* 0x0000007879798212 */ /* 0x001fc800078e3cff */
        /* <DEDUP_REMOVED lines=17> */
[----:B------:R-:W3:Y:S01]  /*d7a0*/  LDL R121, [R1+0x158] ;  /* 0x0001580001797983 */ /* 0x000ee20000100800 */
[----:B------:R-:W-:Y:S01]  /*d7b0*/  PRMT R144, RZ, 0x7610, R144 ;  /* 0x00007610ff907816 */ /* 0x000fe20000000090 */
[----:B--2---:R-:W-:Y:S01]  /*d7c0*/  @!P0 IMAD.MOV.U32 R120, RZ, RZ, R159 ;  /* 0x000000ffff788224 */ /* 0x004fe200078e009f */
[----:B------:R-:W-:Y:S01]  /*d7d0*/  PRMT R143, RZ, 0x7610, R143 ;  /* 0x00007610ff8f7816 */ /* 0x000fe2000000008f */
[----:B------:R0:W-:Y:S04]  /*d7e0*/  STS.U8 [R9+UR7+0x4000], R142 ;  /* 0x0040008e09007988 */ /* 0x0001e80008000007 */
[----:B------:R1:W-:Y:S04]  /*d7f0*/  STS.U8 [R9+UR7+0x4002], R141 ;  /* 0x0040028d09007988 */ /* 0x0003e80008000007 */
[----:B------:R-:W2:Y:S04]  /*d800*/  LDL R159, [R1+0x1c] ;  /* 0x00001c00019f7983 */ /* 0x000ea80000100800 */
[----:B---3--:R3:W4:Y:S04]  /*d810*/  @!P0 LDG.E.U8 R144, desc[UR18][R120.64] ;  /* 0x0000001278908981 */ /* 0x008728000c1e1100 */
[----:B------:R-:W3:Y:S04]  /*d820*/  LDL R120, [R1+0x118] ;  /* 0x0001180001787983 */ /* 0x000ee80000100800 */
[----:B------:R-:W3:Y:S02]  /*d830*/  LDL R121, [R1+0x11c] ;  /* 0x00011c0001797983 */ /* 0x000ee40000100800 */
[----:B---3--:R-:W-:-:S04]  /*d840*/  @!P0 LOP3.LUT R121, R121, R120, RZ, 0x3c, !PT ;  /* 0x0000007879798212 */ /* 0x008fc800078e3cff */
[----:B------:R-:W-:-:S04]  /*d850*/  @!P0 LOP3.LUT R120, R121, R120, RZ, 0x3c, !PT ;  /* 0x0000007879788212 */ /* 0x000fc800078e3cff */
[----:B------:R-:W-:-:S05]  /*d860*/  @!P0 LOP3.LUT R121, R121, R120, RZ, 0x3c, !PT ;  /* 0x0000007879798212 */ /* 0x000fca00078e3cff */
[----:B------:R3:W4:Y:S04]  /*d870*/  @!P0 LDG.E.U8 R143, desc[UR18][R120.64] ;  /* 0x00000012788f8981 */ /* 0x000728000c1e1100 */
[----:B------:R-:W3:Y:S04]  /*d880*/  LDL R120, [R1+0xd8] ;  /* 0x0000d80001787983 */ /* 0x000ee80000100800 */
[----:B------:R-:W3:Y:S01]  /*d890*/  LDL R121, [R1+0xdc] ;  /* 0x0000dc0001797983 */ /* 0x000ee20000100800 */
[----:B0-----:R-:W-:Y:S02]  /*d8a0*/  PRMT R142, RZ, 0x7610, R142 ;  /* 0x00007610ff8e7816 */ /* 0x001fe4000000008e */
[----:B---3--:R-:W-:-:S04]  /*d8b0*/  @!P0 LOP3.LUT R121, R121, R120, RZ, 0x3c, !PT ;  /* 0x0000007879798212 */ /* 0x008fc800078e3cff */
[----:B------:R-:W-:-:S04]  /*d8c0*/  @!P0 LOP3.LUT R120, R121, R120, RZ, 0x3c, !PT ;  /* 0x0000007879788212 */ /* 0x000fc800078e3cff */
[----:B------:R-:W-:-:S05]  /*d8d0*/  @!P0 LOP3.LUT R121, R121, R120, RZ, 0x3c, !PT ;  /* 0x0000007879798212 */ /* 0x000fca00078e3cff */
[----:B------:R0:W3:Y:S04]  /*d8e0*/  @!P0 LDG.E.U8 R142, desc[UR18][R120.64] ;  /* 0x00000012788e8981 */ /* 0x0000e8000c1e1100 */
[----:B------:R-:W0:Y:S04]  /*d8f0*/  LDL R120, [R1+0x98] ;  /* 0x0000980001787983 */ /* 0x000e280000100800 */
[----:B------:R-:W0:Y:S01]  /*d900*/  LDL R121, [R1+0x9c] ;  /* 0x00009c0001797983 */ /* 0x000e220000100800 */
[----:B-1----:R-:W-:Y:S02]  /*d910*/  PRMT R141, RZ, 0x7610, R141 ;  /* 0x00007610ff8d7816 */ /* 0x002fe4000000008d */
[----:B0-----:R-:W-:-:S04]  /*d920*/  @!P0 LOP3.LUT R121, R121, R120, RZ, 0x3c, !PT ;  /* 0x0000007879798212 */ /* 0x001fc800078e3cff */
[----:B------:R-:W-:-:S04]  /*d930*/  @!P0 LOP3.LUT R120, R121, R120, RZ, 0x3c, !PT ;  /* 0x0000007879788212 */ /* 0x000fc800078e3cff */
[----:B------:R-:W-:-:S05]  /*d940*/  @!P0 LOP3.LUT R121, R121, R120, RZ, 0x3c, !PT ;  /* 0x0000007879798212 */ /* 0x000fca00078e3cff */
[----:B------:R0:W3:Y:S04]  /*d950*/  @!P0 LDG.E.U8 R141, desc[UR18][R120.64] ;  /* 0x00000012788d8981 */ /* 0x0000e8000c1e1100 */
[----:B------:R-:W0:Y:S04]  /*d960*/  LDL R120, [R1+0x58] ;  /* 0x0000580001787983 */ /* 0x000e280000100800 */
[----:B------:R-:W0:Y:S04]  /*d970*/  LDL R121, [R1+0x5c] ;  /* 0x00005c0001797983 */ /* 0x000e280000100800 */
[----:B------:R1:W-:Y:S04]  /*d980*/  STS.U8 [R9+UR7+0x4004], R140 ;  /* 0x0040048c09007988 */ /* 0x0003e80008000007 */
[----:B------:R2:W-:Y:S01]  /*d990*/  STS.U8 [R9+UR7+0x4006], R139 ;  /* 0x0040068b09007988 */ /* 0x0005e20008000007 */
[----:B-1----:R-:W-:-:S02]  /*d9a0*/  PRMT R140, RZ, 0x7610, R140 ;  /* 0x00007610ff8c7816 */ /* 0x002fc4000000008c */
[----:B--2---:R-:W-:Y:S01]  /*d9b0*/  PRMT R139, RZ, 0x7610, R139 ;  /* 0x00007610ff8b7816 */ /* 0x004fe2000000008b */
[----:B------:R1:W-:Y:S04]  /*d9c0*/  STS.U8 [R9+UR7+0x4008], R138 ;  /* 0x0040088a09007988 */ /* 0x0003e80008000007 */
[----:B------:R2:W-:Y:S01]  /*d9d0*/  STS.U8 [R9+UR7+0x400a], R137 ;  /* 0x00400a8909007988 */ /* 0x0005e20008000007 */
[----:B-1----:R-:W-:Y:S02]  /*d9e0*/  PRMT R138, RZ, 0x7610, R138 ;  /* 0x00007610ff8a7816 */ /* 0x002fe4000000008a */
[----:B--2---:R-:W-:Y:S01]  /*d9f0*/  PRMT R137, RZ, 0x7610, R137 ;  /* 0x00007610ff897816 */ /* 0x004fe20000000089 */
[----:B------:R1:W-:Y:S04]  /*da00*/  STS.U8 [R9+UR7+0x400c], R136 ;  /* 0x00400c8809007988 */ /* 0x0003e80008000007 */
[----:B------:R2:W-:Y:S01]  /*da10*/  STS.U8 [R9+UR7+0x400e], R135 ;  /* 0x00400e8709007988 */ /* 0x0005e20008000007 */
[----:B-1----:R-:W-:-:S02]  /*da20*/  PRMT R136, RZ, 0x7610, R136 ;  /* 0x00007610ff887816 */ /* 0x002fc40000000088 */
[----:B--2---:R-:W-:Y:S01]  /*da30*/  PRMT R135, RZ, 0x7610, R135 ;  /* 0x00007610ff877816 */ /* 0x004fe20000000087 */
[----:B------:R1:W-:Y:S04]  /*da40*/  STS.U8 [R8+UR7+0x4000], R134 ;  /* 0x0040008608007988 */ /* 0x0003e80008000007 */
[----:B------:R2:W-:Y:S01]  /*da50*/  STS.U8 [R8+UR7+0x4002], R133 ;  /* 0x0040028508007988 */ /* 0x0005e20008000007 */
[----:B-1----:R-:W-:Y:S02]  /*da60*/  PRMT R134, RZ, 0x7610, R134 ;  /* 0x00007610ff867816 */ /* 0x002fe40000000086 */
[----:B--2---:R-:W-:Y:S02]  /*da70*/  PRMT R133, RZ, 0x7610, R133 ;  /* 0x00007610ff857816 */ /* 0x004fe40000000085 */
[----:B0-----:R-:W-:-:S04]  /*da80*/  @!P0 LOP3.LUT R121, R121, R120, RZ, 0x3c, !PT ;  /* 0x0000007879798212 */ /* 0x001fc800078e3cff */
[----:B------:R-:W-:-:S04]  /*da90*/  @!P0 LOP3.LUT R120, R121, R120, RZ, 0x3c, !PT ;  /* 0x0000007879788212 */ /* 0x000fc800078e3cff */
[----:B------:R-:W-:-:S05]  /*daa0*/  @!P0 LOP3.LUT R121, R121, R120, RZ, 0x3c, !PT ;  /* 0x0000007879798212 */ /* 0x000fca00078e3cff */
[----:B------:R0:W2:Y:S02]  /*dab0*/  @!P0 LDG.E.U8 R140, desc[UR18][R120.64] ;  /* 0x00000012788c8981 */ /* 0x0000a4000c1e1100 */
[----:B0-----:R-:W-:Y:S02]  /*dac0*/  @!P0 IMAD.MOV.U32 R120, RZ, RZ, R159 ;  /* 0x000000ffff788224 */ /* 0x001fe400078e009f */
[----:B------:R-:W-:Y:S01]  /*dad0*/  @!P0 IMAD.MOV.U32 R121, RZ, RZ, R91 ;  /* 0x000000ffff798224 */ /* 0x000fe200078e005b */
[----:B------:R-:W4:Y:S04]  /*dae0*/  LDL R159, [R1+0x1d4] ;  /* 0x0001d400019f7983 */ /* 0x000f280000100800 */
[----:B------:R0:W2:Y:S02]  /*daf0*/  @!P0 LDG.E.U8 R139, desc[UR18][R120.64] ;  /* 0x00000012788b8981 */ /* 0x0000a4000c1e1100 */
[----:B0-----:R-:W-:-:S02]  /*db00*/  @!P0 IMAD.MOV.U32 R120, RZ, RZ, R244 ;  /* 0x000000ffff788224 */ /* 0x001fc400078e00f4 */
[----:B------:R-:W-:Y:S01]  /*db10*/  @!P0 IMAD.MOV.U32 R121, RZ, RZ, R243 ;  /* 0x000000ffff798224 */ /* 0x000fe200078e00f3 */
[----:B------:R0:W-:Y:S04]  /*db20*/  STL [R1+0x584], R91 ;  /* 0x0005845b01007387 */ /* 0x0001e80000100800 */
[----:B------:R1:W2:Y:S04]  /*db30*/  @!P0 LDG.E.U8 R138, desc[UR18][R120.64] ;  /* 0x00000012788a8981 */ /* 0x0002a8000c1e1100 */
[----:B0-----:R-:W3:Y:S01]  /*db40*/  LDL.LU R91, [R1+0xc] ;  /* 0x00000c00015b7983 */ /* 0x001ee20000300800 */
[----:B-1----:R-:W-:-:S02]  /*db50*/  @!P0 IMAD.MOV.U32 R120, RZ, RZ, R228 ;  /* 0x000000ffff788224 */ /* 0x002fc400078e00e4 */
[----:B------:R-:W-:Y:S01]  /*db60*/  @!P0 IMAD.MOV.U32 R121, RZ, RZ, R227 ;  /* 0x000000ffff798224 */ /* 0x000fe200078e00e3 */
[----:B------:R0:W-:Y:S04]  /*db70*/  STL [R1+0x57c], R244 ;  /* 0x00057cf401007387 */ /* 0x0001e80000100800 */
[----:B------:R1:W2:Y:S04]  /*db80*/  @!P0 LDG.E.U8 R137, desc[UR18][R120.64] ;  /* 0x0000001278898981 */ /* 0x0002a8000c1e1100 */
[----:B0-----:R-:W2:Y:S01]  /*db90*/  LDL.LU R244, [R1+0x4] ;  /* 0x0000040001f47983 */ /* 0x001ea20000300800 */
[----:B-1----:R-:W-:-:S03]  /*dba0*/  @!P0 IMAD.MOV.U32 R120, RZ, RZ, R212 ;  /* 0x000000ffff788224 */ /* 0x002fc600078e00d4 */
[----:B------:R0:W-:Y:S01]  /*dbb0*/  STL [R1+0x578], R243 ;  /* 0x000578f301007387 */ /* 0x0001e20000100800 */
[----:B------:R-:W-:-:S05]  /*dbc0*/  @!P0 IMAD.MOV.U32 R121, RZ, RZ, R211 ;  /* 0x000000ffff798224 */ /* 0x000fca00078e00d3 */
[----:B------:R1:W2:Y:S04]  /*dbd0*/  @!P0 LDG.E.U8 R136, desc[UR18][R120.64] ;  /* 0x0000001278888981 */ /* 0x0002a8000c1e1100 */
[----:B0-----:R-:W3:Y:S04]  /*dbe0*/  LDL R243, [R1+0x1d0] ;  /* 0x0001d00001f37983 */ /* 0x001ee80000100800 */
[----:B------:R0:W-:Y:S01]  /*dbf0*/  STL [R1+0x588], R228 ;  /* 0x000588e401007387 */ /* 0x0001e20000100800 */
[----:B-1----:R-:W-:Y:S02]  /*dc00*/  @!P0 IMAD.MOV.U32 R120, RZ, RZ, R196 ;  /* 0x000000ffff788224 */ /* 0x002fe400078e00c4 */
[----:B------:R-:W-:-:S05]  /*dc10*/  @!P0 IMAD.MOV.U32 R121, RZ, RZ, R195 ;  /* 0x000000ffff798224 */ /* 0x000fca00078e00c3 */
[----:B------:R1:W2:Y:S04]  /*dc20*/  @!P0 LDG.E.U8 R135, desc[UR18][R120.64] ;  /* 0x0000001278878981 */ /* 0x0002a8000c1e1100 */
[----:B0-----:R-:W2:Y:S04]  /*dc30*/  LDL.LU R228, [R1+0x38] ;  /* 0x0000380001e47983 */ /* 0x001ea80000300800 */
[----:B------:R0:W-:Y:S01]  /*dc40*/  STL [R1+0x580], R227 ;  /* 0x000580e301007387 */ /* 0x0001e20000100800 */
[----:B-1----:R-:W-:Y:S02]  /*dc50*/  @!P0 IMAD.MOV.U32 R120, RZ, RZ, R110 ;  /* 0x000000ffff788224 */ /* 0x002fe400078e006e */
[----:B------:R-:W-:-:S05]  /*dc60*/  @!P0 IMAD.MOV.U32 R121, RZ, RZ, R23 ;  /* 0x000000ffff798224 */ /* 0x000fca00078e0017 */
[----:B------:R1:W2:Y:S04]  /*dc70*/  @!P0 LDG.E.U8 R134, desc[UR18][R120.64] ;  /* 0x0000001278868981 */ /* 0x0002a8000c1e1100 */
[----:B0-----:R-:W2:Y:S04]  /*dc80*/  LDL.LU R227, [R1+0x30] ;  /* 0x0000300001e37983 */ /* 0x001ea80000300800 */
[----:B------:R0:W-:Y:S04]  /*dc90*/  STL [R1+0x590], R212 ;  /* 0x000590d401007387 */ /* 0x0001e80000100800 */
[----:B0-----:R-:W2:Y:S04]  /*dca0*/  LDL.LU R212, [R1+0x40] ;  /* 0x0000400001d47983 */ /* 0x001ea80000300800 */
[----:B------:R0:W-:Y:S01]  /*dcb0*/  STL [R1+0x58c], R211 ;  /* 0x00058cd301007387 */ /* 0x0001e20000100800 */
[----:B-1----:R-:W-:-:S03]  /*dcc0*/  @!P0 IMAD.MOV.U32 R120, RZ, RZ, R102 ;  /* 0x000000ffff788224 */ /* 0x002fc600078e0066 */
[----:B0-----:R-:W2:Y:S04]  /*dcd0*/  LDL.LU R211, [R1+0x14] ;  /* 0x0000140001d37983 */ /* 0x001ea80000300800 */
[----:B------:R0:W-:Y:S01]  /*dce0*/  STL [R1+0x594], R9 ;  /* 0x0005940901007387 */ /* 0x0001e20000100800 */
[----:B------:R-:W-:-:S05]  /*dcf0*/  @!P0 IMAD.MOV.U32 R121, RZ, RZ, R12 ;  /* 0x000000ffff798224 */ /* 0x000fca00078e000c */
[----:B------:R1:W2:Y:S04]  /*dd00*/  @!P0 LDG.E.U8 R133, desc[UR18][R120.64] ;  /* 0x0000001278858981 */ /* 0x0002a8000c1e1100 */
[----:B0-----:R-:W2:Y:S04]  /*dd10*/  LDL.LU R9, [R1+0x48] ;  /* 0x0000480001097983 */ /* 0x001ea80000300800 */
[----:B------:R0:W-:Y:S04]  /*dd20*/  STL [R1+0x59c], R196 ;  /* 0x00059cc401007387 */ /* 0x0001e80000100800 */
[----:B0-----:R-:W2:Y:S04]  /*dd30*/  LDL.LU R196, [R1+0x50] ;  /* 0x0000500001c47983 */ /* 0x001ea80000300800 */
[----:B------:R0:W-:Y:S04]  /*dd40*/  STL [R1+0x598], R195 ;  /* 0x000598c301007387 */ /* 0x0001e80000100800 */
[----:B0-----:R-:W4:Y:S04]  /*dd50*/  LDL R195, [R1+0x214] ;  /* 0x0002140001c37983 */ /* 0x001f280000100800 */
[----:B------:R0:W-:Y:S04]  /*dd60*/  STL [R1+0x5a4], R110 ;  /* 0x0005a46e01007387 */ /* 0x0001e80000100800 */
[----:B0-----:R-:W2:Y:S04]  /*dd70*/  LDL R110, [R1+0x194] ;  /* 0x00019400016e7983 */ /* 0x001ea80000100800 */
[----:B------:R0:W-:Y:S04]  /*dd80*/  STL [R1+0x5a0], R23 ;  /* 0x0005a01701007387 */ /* 0x0001e80000100800 */
[----:B0-----:R-:W2:Y:S04]  /*dd90*/  LDL R23, [R1+0x190] ;  /* 0x0001900001177983 */ /* 0x001ea80000100800 */
[----:B------:R0:W-:Y:S04]  /*dda0*/  STL [R1+0x5ac], R102 ;  /* 0x0005ac6601007387 */ /* 0x0001e80000100800 */
[----:B0-----:R-:W2:Y:S04]  /*ddb0*/  LDL.LU R102, [R1+0x3c] ;  /* 0x00003c0001667983 */ /* 0x001ea80000300800 */
[----:B------:R0:W-:Y:S04]  /*ddc0*/  STL [R1+0x5a8], R12 ;  /* 0x0005a80c01007387 */ /* 0x0001e80000100800 */
[----:B------:R-:W1:Y:S04]  /*ddd0*/  LDL R120, [R1+0x23c] ;  /* 0x00023c0001787983 */ /* 0x000e680000100800 */
[----:B------:R-:W1:Y:S04]  /*dde0*/  LDL R121, [R1+0x450] ;  /* 0x0004500001797983 */ /* 0x000e680000100800 */
[----:B0-----:R-:W3:Y:S04]  /*ddf0*/  LDL R12, [R1+0x210] ;  /* 0x00021000010c7983 */ /* 0x001ee80000100800 */
[----:B------:R0:W-:Y:S04]  /*de00*/  STS.U8 [R8+UR7+0x4004], R132 ;  /* 0x0040048408007988 */ /* 0x0001e80008000007 */
[----:B------:R0:W-:Y:S02]  /*de10*/  STS.U8 [R8+UR7+0x4006], R131 ;  /* 0x0040068308007988 */ /* 0x0001e40008000007 */
[----:B0-----:R-:W-:-:S02]  /*de20*/  PRMT R132, RZ, 0x7610, R132 ;  /* 0x00007610ff847816 */ /* 0x001fc40000000084 */
[----:B------:R-:W-:Y:S01]  /*de30*/  PRMT R131, RZ, 0x7610, R131 ;  /* 0x00007610ff837816 */ /* 0x000fe20000000083 */
[----:B------:R0:W-:Y:S04]  /*de40*/  STS.U8 [R8+UR7+0x4008], R130 ;  /* 0x0040088208007988 */ /* 0x0001e80008000007 */
[----:B------:R0:W-:Y:S02]  /*de50*/  STS.U8 [R8+UR7+0x400a], R129 ;  /* 0x00400a8108007988 */ /* 0x0001e40008000007 */
[----:B0-----:R-:W-:Y:S02]  /*de60*/  PRMT R130, RZ, 0x7610, R130 ;  /* 0x00007610ff827816 */ /* 0x001fe40000000082 */
[----:B------:R-:W-:Y:S02]  /*de70*/  PRMT R129, RZ, 0x7610, R129 ;  /* 0x00007610ff817816 */ /* 0x000fe40000000081 */
[----:B-1----:R-:W-:-:S04]  /*de80*/  @!P0 LOP3.LUT R121, R121, R120, RZ, 0x3c, !PT ;  /* 0x0000007879798212 */ /* 0x002fc800078e3cff */
[----:B------:R-:W-:-:S04]  /*de90*/  @!P0 LOP3.LUT R120, R121, R120, RZ, 0x3c, !PT ;  /* 0x0000007879788212 */ /* 0x000fc800078e3cff */
[----:B------:R-:W-:-:S05]  /*dea0*/  @!P0 LOP3.LUT R121, R121, R120, RZ, 0x3c, !PT ;  /* 0x0000007879798212 */ /* 0x000fca00078e3cff */
[----:B------:R4:W2:Y:S02]  /*deb0*/  @!P0 LDG.E.U8 R132, desc[UR18][R120.64] ;  /* 0x0000001278848981 */ /* 0x0008a4000c1e1100 */
[----:B----4-:R-:W-:Y:S02]  /*dec0*/  @!P0 IMAD.MOV.U32 R120, RZ, RZ, R195 ;  /* 0x000000ffff788224 */ /* 0x010fe400078e00c3 */
[----:B---3--:R-:W-:Y:S01]  /*ded0*/  @!P0 IMAD.MOV.U32 R121, RZ, RZ, R12 ;  /* 0x000000ffff798224 */ /* 0x008fe200078e000c */
[----:B------:R0:W-:Y:S04]  /*dee0*/  STS.U8 [R8+UR7+0x400c], R128 ;  /* 0x00400c8008007988 */ /* 0x0001e80008000007 */
[----:B------:R1:W3:Y:S04]  /*def0*/  @!P0 LDG.E.U8 R131, desc[UR18][R120.64] ;  /* 0x0000001278838981 */ /* 0x0002e8000c1e1100 */
[----:B------:R-:W4:Y:S04]  /*df00*/  LDL R12, [R1+0x154] ;  /* 0x00015400010c7983 */ /* 0x000f280000100800 */
[----:B------:R-:W3:Y:S01]  /*df10*/  LDL R195, [R1+0xd0] ;  /* 0x0000d00001c37983 */ /* 0x000ee20000100800 */
[----:B-1----:R-:W-:-:S02]  /*df20*/  @!P0 IMAD.MOV.U32 R120, RZ, RZ, R159 ;  /* 0x000000ffff788224 */ /* 0x002fc400078e009f */
[----:B------:R-:W-:Y:S01]  /*df30*/  @!P0 IMAD.MOV.U32 R121, RZ, RZ, R243 ;  /* 0x000000ffff798224 */ /* 0x000fe200078e00f3 */
[----:B0-----:R-:W-:Y:S01]  /*df40*/  PRMT R128, RZ, 0x7610, R128 ;  /* 0x00007610ff807816 */ /* 0x001fe20000000080 */
[----:B------:R-:W3:Y:S04]  /*df50*/  LDL R243, [R1+0x114] ;  /* 0x0001140001f37983 */ /* 0x000ee80000100800 */
[----:B------:R2:W3:Y:S04]  /*df60*/  @!P0 LDG.E.U8 R130, desc[UR18][R120.64] ;  /* 0x0000001278828981 */ /* 0x0004e8000c1e1100 */
[----:B------:R-:W3:Y:S01]  /*df70*/  LDL R159, [R1+0xd4] ;  /* 0x0000d400019f7983 */ /* 0x000ee20000100800 */
[----:B--2---:R-:W-:-:S02]  /*df80*/  @!P0 IMAD.MOV.U32 R120, RZ, RZ, R110 ;  /* 0x000000ffff788224 */ /* 0x004fc400078e006e */
[----:B------:R-:W-:Y:S01]  /*df90*/  @!P0 IMAD.MOV.U32 R121, RZ, RZ, R23 ;  /* 0x000000ffff798224 */ /* 0x000fe200078e0017 */
[----:B------:R-:W2:Y:S04]  /*dfa0*/  LDL R110, [R1+0x90] ;  /* 0x00009000016e7983 */ /* 0x000ea80000100800 */
[----:B------:R4:W2:Y:S04]  /*dfb0*/  @!P0 LDG.E.U8 R129, desc[UR18][R120.64] ;  /* 0x0000001278818981 */ /* 0x0008a8000c1e1100 */
[----:B------:R-:W2:Y:S04]  /*dfc0*/  LDL R23, [R1+0x94] ;  /* 0x0000940001177983 */ /* 0x000ea80000100800 */
[----:B------:R-:W3:Y:S01]  /*dfd0*/  LDL R121, [R1+0x150] ;  /* 0x0001500001797983 */ /* 0x000ee20000100800 */
[----:B----4-:R-:W-:-:S03]  /*dfe0*/  @!P0 IMAD.MOV.U32 R120, RZ, RZ, R12 ;  /* 0x000000ffff788224 */ /* 0x010fc600078e000c */
[----:B------:R-:W4:Y:S04]  /*dff0*/  LDL R12, [R1+0x54] ;  /* 0x00005400010c7983 */ /* 0x000f280000100800 */
[----:B---3--:R0:W3:Y:S04]  /*e000*/  @!P0 LDG.E.U8 R128, desc[UR18][R120.64] ;  /* 0x0000001278808981 */ /* 0x0080e8000c1e1100 */
[----:B------:R-:W2:Y:S01]  /*e010*/  LDL R121, [R1+0x110] ;  /* 0x0001100001797983 */ /* 0x000ea20000100800 */
[----:B0-----:R-:W-:-:S03]  /*e020*/  @!P0 IMAD.MOV.U32 R120, RZ, RZ, R243 ;  /* 0x000000ffff788224 */ /* 0x001fc600078e00f3 */
[----:B------:R0:W-:Y:S04]  /*e030*/  STS.U8 [R8+UR7+0x400e], R127 ;  /* 0x00400e7f08007988 */ /* 0x0001e80008000007 */
[----:B------:R1:W-:Y:S01]  /*e040*/  STS.U8 [R7+UR7+0x4000], R126 ;  /* 0x0040007e07007988 */ /* 0x0003e20008000007 */
[----:B0-----:R-:W-:-:S03]  /*e050*/  PRMT R127, RZ, 0x7610, R127 ;  /* 0x00007610ff7f7816 */ /* 0x001fc6000000007f */
[----:B------:R0:W-:Y:S01]  /*e060*/  STL [R1+0x5b0], R8 ;  /* 0x0005b00801007387 */ /* 0x0001e20000100800 */
[----:B-1----:R-:W-:-:S03]  /*e070*/  PRMT R126, RZ, 0x7610, R126 ;  /* 0x00007610ff7e7816 */ /* 0x002fc6000000007e */
[----:B------:R1:W-:Y:S04]  /*e080*/  STS.U8 [R7+UR7+0x4002], R125 ;  /* 0x0040027d07007988 */ /* 0x0003e80008000007 */
[----:B------:R1:W-:Y:S04]  /*e090*/  STS.U8 [R7+UR7+0x4004], R124 ;  /* 0x0040047c07007988 */ /* 0x0003e80008000007 */
[----:B0-----:R-:W3:Y:S01]  /*e0a0*/  LDL R8, [R1+0x1cc] ;  /* 0x0001cc0001087983 */ /* 0x001ee20000100800 */
[----:B-1----:R-:W-:-:S03]  /*e0b0*/  PRMT R125, RZ, 0x7610, R125 ;  /* 0x00007610ff7d7816 */ /* 0x002fc6000000007d */
[----:B------:R0:W-:Y:S01]  /*e0c0*/  STS.U8 [R7+UR7+0x4006], R123 ;  /* 0x0040067b07007988 */ /* 0x0001e20008000007 */
[----:B------:R-:W-:-:S03]  /*e0d0*/  PRMT R124, RZ, 0x7610, R124 ;  /* 0x00007610ff7c7816 */ /* 0x000fc6000000007c */
[----:B------:R1:W-:Y:S04]  /*e0e0*/  STS.U8 [R7+UR7+0x4008], R122 ;  /* 0x0040087a07007988 */ /* 0x0003e80008000007 */
[----:B------:R1:W-:Y:S01]  /*e0f0*/  STS.U8 [R7+UR7+0x400a], R158 ;  /* 0x00400a9e07007988 */ /* 0x0003e20008000007 */
[----:B0-----:R-:W-:-:S03]  /*e100*/  PRMT R123, RZ, 0x7610, R123 ;  /* 0x00007610ff7b7816 */ /* 0x001fc6000000007b */
[----:B------:R-:W3:Y:S04]  /*e110*/  LDL R243, [R1+0x1c8] ;  /* 0x0001c80001f37983 */ /* 0x000ee80000100800 */
[----:B--2---:R0:W2:Y:S02]  /*e120*/  @!P0 LDG.E.U8 R127, desc[UR18][R120.64] ;  /* 0x00000012787f8981 */ /* 0x0040a4000c1e1100 */
[----:B0-----:R-:W-:Y:S02]  /*e130*/  @!P0 IMAD.MOV.U32 R120, RZ, RZ, R159 ;  /* 0x000000ffff788224 */ /* 0x001fe400078e009f */
[----:B------:R-:W-:Y:S02]  /*e140*/  @!P0 IMAD.MOV.U32 R121, RZ, RZ, R195 ;  /* 0x000000ffff798224 */ /* 0x000fe400078e00c3 */
[----:B------:R-:W3:Y:S04]  /*e150*/  LDL R195, [R1+0x448] ;  /* 0x0004480001c37983 */ /* 0x000ee80000100800 */
[----:B------:R0:W2:Y:S02]  /*e160*/  @!P0 LDG.E.U8 R126, desc[UR18][R120.64] ;  /* 0x00000012787e8981 */ /* 0x0000a4000c1e1100 */
[----:B0-----:R-:W-:-:S02]  /*e170*/  @!P0 IMAD.MOV.U32 R120, RZ, RZ, R23 ;  /* 0x000000ffff788224 */ /* 0x001fc400078e0017 */
[----:B------:R-:W-:Y:S01]  /*e180*/  @!P0 IMAD.MOV.U32 R121, RZ, RZ, R110 ;  /* 0x000000ffff798224 */ /* 0x000fe200078e006e */
[----:B------:R-:W2:Y:S04]  /*e190*/  LDL R23, [R1+0x208] ;  /* 0x0002080001177983 */ /* 0x000ea80000100800 */
[----:B------:R-:W2:Y:S04]  /*e1a0*/  LDL R110, [R1+0x44c] ;  /* 0x00044c00016e7983 */ /* 0x000ea80000100800 */
[----:B------:R4:W2:Y:S02]  /*e1b0*/  @!P0 LDG.E.U8 R125, desc[UR18][R120.64] ;  /* 0x00000012787d8981 */ /* 0x0008a4000c1e1100 */
[----:B----4-:R-:W-:-:S02]  /*e1c0*/  @!P0 IMAD.MOV.U32 R120, RZ, RZ, R12 ;  /* 0x000000ffff788224 */ /* 0x010fc400078e000c */
[----:B------:R-:W4:Y:S01]  /*e1d0*/  LDL R12, [R1+0x20c] ;  /* 0x00020c00010c7983 */ /* 0x000f220000100800 */
[----:B------:R-:W-:-:S05]  /*e1e0*/  @!P0 IMAD.MOV.U32 R121, RZ, RZ, R196 ;  /* 0x000000ffff798224 */ /* 0x000fca00078e00c4 */
[----:B------:R0:W4:Y:S01]  /*e1f0*/  @!P0 LDG.E.U8 R124, desc[UR18][R120.64] ;  /* 0x00000012787c8981 */ /* 0x000122000c1e1100 */
[----:B-1----:R-:W-:Y:S01]  /*e200*/  PRMT R122, RZ, 0x7610, R122 ;  /* 0x00007610ff7a7816 */ /* 0x002fe2000000007a */
[----:B0-----:R-:W-:Y:S02]  /*e210*/  @!P0 IMAD.MOV.U32 R120, RZ, RZ, R211 ;  /* 0x000000ffff788224 */ /* 0x001fe400078e00d3 */
[----:B------:R-:W-:-:S05]  /*e220*/  @!P0 IMAD.MOV.U32 R121, RZ, RZ, R18 ;  /* 0x000000ffff798224 */ /* 0x000fca00078e0012 */
[----:B------:R0:W4:Y:S01]  /*e230*/  @!P0 LDG.E.U8 R123, desc[UR18][R120.64] ;  /* 0x00000012787b8981 */ /* 0x000122000c1e1100 */
[----:B------:R-:W-:Y:S02]  /*e240*/  @!P0 IMAD.MOV.U32 R158, RZ, RZ, R226 ;  /* 0x000000ffff9e8224 */ /* 0x000fe400078e00e2 */
[----:B------:R-:W-:Y:S02]  /*e250*/  @!P0 IMAD.MOV.U32 R159, RZ, RZ, R225 ;  /* 0x000000ffff9f8224 */ /* 0x000fe400078e00e1 */
[----:B0-----:R-:W-:Y:S02]  /*e260*/  @!P0 IMAD.MOV.U32 R120, RZ, RZ, R242 ;  /* 0x000000ffff788224 */ /* 0x001fe400078e00f2 */
[----:B------:R-:W-:Y:S01]  /*e270*/  @!P0 IMAD.MOV.U32 R121, RZ, RZ, R241 ;  /* 0x000000ffff798224 */ /* 0x000fe200078e00f1 */
[----:B------:R0:W-:Y:S04]  /*e280*/  STL [R1+0x5b4], R196 ;  /* 0x0005b4c401007387 */ /* 0x0001e80000100800 */
[----:B------:R1:W4:Y:S04]  /*e290*/  @!P0 LDG.E.U8 R122, desc[UR18][R120.64] ;  /* 0x00000012787a8981 */ /* 0x000328000c1e1100 */
[----:B0-----:R-:W4:Y:S01]  /*e2a0*/  LDL.LU R196, [R1+0x44] ;  /* 0x0000440001c47983 */ /* 0x001f220000300800 */
[----:B-1----:R-:W-:-:S03]  /*e2b0*/  PRMT R121, RZ, 0x7610, R121 ;  /* 0x00007610ff797816 */ /* 0x002fc60000000079 */
[----:B------:R0:W-:Y:S01]  /*e2c0*/  STL [R1+0x5bc], R211 ;  /* 0x0005bcd301007387 */ /* 0x0001e20000100800 */
[----:B------:R-:W-:-:S03]  /*e2d0*/  PRMT R120, RZ, 0x7610, R120 ;  /* 0x00007610ff787816 */ /* 0x000fc60000000078 */
[----:B------:R1:W4:Y:S04]  /*e2e0*/  @!P0 LDG.E.U8 R121, desc[UR18][R158.64] ;  /* 0x000000129e798981 */ /* 0x000328000c1e1100 */
[----:B0-----:R-:W4:Y:S04]  /*e2f0*/  LDL.LU R211, [R1+0x4c] ;  /* 0x00004c0001d37983 */ /* 0x001f280000300800 */
[----:B------:R0:W-:Y:S01]  /*e300*/  STL [R1+0x5b8], R18 ;  /* 0x0005b81201007387 */ /* 0x0001e20000100800 */
[----:B-1----:R-:W-:Y:S02]  /*e310*/  @!P0 IMAD.MOV.U32 R158, RZ, RZ, R210 ;  /* 0x000000ffff9e8224 */ /* 0x002fe400078e00d2 */
[----:B------:R-:W-:Y:S01]  /*e320*/  @!P0 IMAD.MOV.U32 R159, RZ, RZ, R209 ;  /* 0x000000ffff9f8224 */ /* 0x000fe200078e00d1 */
[----:B------:R-:W-:Y:S01]  /*e330*/  PRMT R119, RZ, 0x7610, R119 ;  /* 0x00007610ff777816 */ /* 0x000fe20000000077 */
[----:B------:R-:W-:Y:S04]  /*e340*/  STS.U8 [R7+UR7+0x400c], R192 ;  /* 0x00400cc007007988 */ /* 0x000fe80008000007 */
[----:B------:R1:W4:Y:S04]  /*e350*/  @!P0 LDG.E.U8 R120, desc[UR18][R158.64] ;  /* 0x000000129e788981 */ /* 0x000328000c1e1100 */
[----:B0-----:R-:W4:Y:S04]  /*e360*/  LDL.LU R18, [R1+0x70] ;  /* 0x0000700001127983 */ /* 0x001f280000300800 */
[----:B------:R0:W-:Y:S01]  /*e370*/  STL [R1+0x5c4], R242 ;  /* 0x0005c4f201007387 */ /* 0x0001e20000100800 */
[----:B-1----:R-:W-:-:S02]  /*e380*/  @!P0 IMAD.MOV.U32 R158, RZ, RZ, R194 ;  /* 0x000000ffff9e8224 */ /* 0x002fc400078e00c2 */
[----:B------:R-:W-:Y:S01]  /*e390*/  @!P0 IMAD.MOV.U32 R159, RZ, RZ, R193 ;  /* 0x000000ffff9f8224 */ /* 0x000fe200078e00c1 */
[----:B------:R-:W-:Y:S04]  /*e3a0*/  STS.U8 [R7+UR7+0x400e], R191 ;  /* 0x00400ebf07007988 */ /* 0x000fe80008000007 */
[----:B0-----:R-:W4:Y:S04]  /*e3b0*/  LDL.LU R242, [R1+0x80] ;  /* 0x0000800001f27983 */ /* 0x001f280000300800 */
[----:B------:R0:W-:Y:S04]  /*e3c0*/  STL [R1+0x5c0], R241 ;  /* 0x0005c0f101007387 */ /* 0x0001e80000100800 */
[----:B------:R1:W-:Y:S04]  /*e3d0*/  STS.U8 [R6+UR7+0x4000], R149 ;  /* 0x0040009506007988 */ /* 0x0003e80008000007 */
[----:B------:R1:W4:Y:S04]  /*e3e0*/  @!P0 LDG.E.U8 R119, desc[UR18][R158.64] ;  /* 0x000000129e778981 */ /* 0x000328000c1e1100 */
[----:B0-----:R-:W4:Y:S04]  /*e3f0*/  LDL.LU R241, [R1+0x78] ;  /* 0x0000780001f17983 */ /* 0x001f280000300800 */
[----:B------:R-:W-:Y:S04]  /*e400*/  STL [R1+0x5cc], R226 ;  /* 0x0005cce201007387 */ /* 0x000fe80000100800 */
[----:B------:R0:W-:Y:S01]  /*e410*/  STL [R1+0x5c8], R225 ;  /* 0x0005c8e101007387 */ /* 0x0001e20000100800 */
[----:B-1----:R-:W-:Y:S01]  /*e420*/  PRMT R149, RZ, 0x7610, R149 ;  /* 0x00007610ff957816 */ /* 0x002fe20000000095 */
[----:B------:R-:W-:-:S02]  /*e430*/  @!P0 IMAD.MOV.U32 R158, RZ, RZ, R109 ;  /* 0x000000ffff9e8224 */ /* 0x000fc400078e006d */
[----:B------:R-:W-:Y:S01]  /*e440*/  @!P0 IMAD.MOV.U32 R159, RZ, RZ, R21 ;  /* 0x000000ffff9f8224 */ /* 0x000fe200078e0015 */
[----:B------:R1:W-:Y:S04]  /*e450*/  STS.U8 [R6+UR7+0x4002], R151 ;  /* 0x0040029706007988 */ /* 0x0003e80008000007 */
[----:B------:R1:W4:Y:S04]  /*e460*/  @!P0 LDG.E.U8 R149, desc[UR18][R158.64] ;  /* 0x000000129e958981 */ /* 0x000328000c1e1100 */
[----:B0-----:R-:W4:Y:S04]  /*e470*/  LDL.LU R225, [R1+0x88] ;  /* 0x0000880001e17983 */ /* 0x001f280000300800 */
[----:B------:R-:W4:Y:S04]  /*e480*/  LDL.LU R192, [R1] ;  /* 0x0000000001c07983 */ /* 0x000f280000300800 */
[----:B------:R0:W-:Y:S01]  /*e490*/  STL [R1+0x5d4], R210 ;  /* 0x0005d4d201007387 */ /* 0x0001e20000100800 */
[----:B-1----:R-:W-:Y:S01]  /*e4a0*/  PRMT R151, RZ, 0x7610, R151 ;  /* 0x00007610ff977816 */ /* 0x002fe20000000097 */
[----:B------:R-:W-:-:S02]  /*e4b0*/  @!P0 IMAD.MOV.U32 R158, RZ, RZ, R101 ;  /* 0x000000ffff9e8224 */ /* 0x000fc400078e0065 */
[----:B0-----:R-:W4:Y:S04]  /*e4c0*/  LDL.LU R210, [R1+0x74] ;  /* 0x0000740001d27983 */ /* 0x001f280000300800 */
[----:B------:R-:W-:Y:S04]  /*e4d0*/  STL [R1+0x5d0], R209 ;  /* 0x0005d0d101007387 */ /* 0x000fe80000100800 */
[----:B------:R-:W-:Y:S04]  /*e4e0*/  STL [R1+0x5d8], R7 ;  /* 0x0005d80701007387 */ /* 0x000fe80000100800 */
[----:B------:R-:W-:Y:S01]  /*e4f0*/  STL [R1+0x5e0], R194 ;  /* 0x0005e0c201007387 */ /* 0x000fe20000100800 */
[----:B------:R-:W-:-:S03]  /*e500*/  @!P0 IMAD.MOV.U32 R159, RZ, RZ, R11 ;  /* 0x000000ffff9f8224 */ /* 0x000fc600078e000b */
[----:B------:R0:W-:Y:S04]  /*e510*/  STL [R1+0x5dc], R193 ;  /* 0x0005dcc101007387 */ /* 0x0001e80000100800 */
[----:B------:R3:W4:Y:S04]  /*e520*/  @!P0 LDG.E.U8 R151, desc[UR18][R158.64] ;  /* 0x000000129e978981 */ /* 0x000728000c1e1100 */
[----:B0-----:R-:W4:Y:S04]  /*e530*/  LDL.LU R193, [R1+0x7c] ;  /* 0x00007c0001c17983 */ /* 0x001f280000300800 */
[----:B------:R0:W-:Y:S04]  /*e540*/  STL [R1+0x5e8], R109 ;  /* 0x0005e86d01007387 */ /* 0x0001e80000100800 */
[----:B0-----:R-:W4:Y:S04]  /*e550*/  LDL.LU R109, [R1+0xb0] ;  /* 0x0000b000016d7983 */ /* 0x001f280000300800 */
[----:B------:R0:W-:Y:S04]  /*e560*/  STL [R1+0x5e4], R21 ;  /* 0x0005e41501007387 */ /* 0x0001e80000100800 */
[----:B0-----:R-:W4:Y:S04]  /*e570*/  LDL.LU R21, [R1+0x84] ;  /* 0x0000840001157983 */ /* 0x001f280000300800 */
[----:B------:R0:W-:Y:S04]  /*e580*/  STL [R1+0x5f0], R101 ;  /* 0x0005f06501007387 */ /* 0x0001e80000100800 */
[----:B------:R1:W-:Y:S04]  /*e590*/  STS.U8 [R6+UR7+0x4004], R152 ;  /* 0x0040049806007988 */ /* 0x0003e80008000007 */
[----:B0-----:R-:W4:Y:S04]  /*e5a0*/  LDL.LU R101, [R1+0xb8] ;  /* 0x0000b80001657983 */ /* 0x001f280000300800 */
[----:B------:R0:W-:Y:S01]  /*e5b0*/  STL [R1+0x5ec], R11 ;  /* 0x0005ec0b01007387 */ /* 0x0001e20000100800 */
[----:B-1----:R-:W-:-:S03]  /*e5c0*/  PRMT R152, RZ, 0x7610, R152 ;  /* 0x00007610ff987816 */ /* 0x002fc60000000098 */
[----:B0-----:R-:W4:Y:S04]  /*e5d0*/  LDL.LU R11, [R1+0x8c] ;  /* 0x00008c00010b7983 */ /* 0x001f280000300800 */
[----:B------:R-:W4:Y:S04]  /*e5e0*/  LDL R209, [R1+0x188] ;  /* 0x0001880001d17983 */ /* 0x000f280000100800 */
[----:B------:R-:W4:Y:S04]  /*e5f0*/  LDL R194, [R1+0x148] ;  /* 0x0001480001c27983 */ /* 0x000f280000100800 */
[----:B------:R0:W-:Y:S04]  /*e600*/  STS.U8 [R6+UR7+0x4006], R155 ;  /* 0x0040069b06007988 */ /* 0x0001e80008000007 */
[----:B------:R-:W4:Y:S01]  /*e610*/  LDL R7, [R1+0xcc] ;  /* 0x0000cc0001077983 */ /* 0x000f220000100800 */
[----:B0-----:R-:W-:Y:S01]  /*e620*/  PRMT R155, RZ, 0x7610, R155 ;  /* 0x00007610ff9b7816 */ /* 0x001fe2000000009b */
[----:B---3--:R-:W-:-:S02]  /*e630*/  @!P0 IMAD.MOV.U32 R159, RZ, RZ, R195 ;  /* 0x000000ffff9f8224 */ /* 0x008fc400078e00c3 */
[----:B------:R-:W3:Y:S01]  /*e640*/  LDL R195, [R1+0x18c] ;  /* 0x00018c0001c37983 */ /* 0x000ee20000100800 */
[----:B--2---:R-:W-:-:S03]  /*e650*/  @!P0 IMAD.MOV.U32 R158, RZ, RZ, R110 ;  /* 0x000000ffff9e8224 */ /* 0x004fc600078e006e */
[----:B------:R-:W2:Y:S04]  /*e660*/  LDL R110, [R1+0x14c] ;  /* 0x00014c00016e7983 */ /* 0x000ea80000100800 */
[----:B------:R4:W2:Y:S02]  /*e670*/  @!P0 LDG.E.U8 R152, desc[UR18][R158.64] ;  /* 0x000000129e988981 */ /* 0x0008a4000c1e1100 */
[----:B----4-:R-:W-:Y:S02]  /*e680*/  @!P0 IMAD.MOV.U32 R158, RZ, RZ, R12 ;  /* 0x000000ffff9e8224 */ /* 0x010fe400078e000c */
[----:B------:R-:W-:Y:S01]  /*e690*/  @!P0 IMAD.MOV.U32 R159, RZ, RZ, R23 ;  /* 0x000000ffff9f8224 */ /* 0x000fe200078e0017 */
[----:B------:R-:W4:Y:S04]  /*e6a0*/  LDL R12, [R1+0x10c] ;  /* 0x00010c00010c7983 */ /* 0x000f280000100800 */
[----:B------:R-:W4:Y:S04]  /*e6b0*/  LDL R23, [R1+0x108] ;  /* 0x0001080001177983 */ /* 0x000f280000100800 */
[----:B------:R0:W4:Y:S02]  /*e6c0*/  @!P0 LDG.E.U8 R155, desc[UR18][R158.64] ;  /* 0x000000129e9b8981 */ /* 0x000124000c1e1100 */
[----:B0-----:R-:W-:-:S02]  /*e6d0*/  @!P0 IMAD.MOV.U32 R158, RZ, RZ, R8 ;  /* 0x000000ffff9e8224 */ /* 0x001fc400078e0008 */
[----:B------:R-:W4:Y:S01]  /*e6e0*/  LDL R8, [R1+0xc8] ;  /* 0x0000c80001087983 */ /* 0x000f220000100800 */
[----:B------:R-:W-:-:S03]  /*e6f0*/  @!P0 IMAD.MOV.U32 R159, RZ, RZ, R243 ;  /* 0x000000ffff9f8224 */ /* 0x000fc600078e00f3 */
[----:B------:R0:W-:Y:S04]  /*e700*/  STS.U8 [R6+UR7+0x4008], R156 ;  /* 0x0040089c06007988 */ /* 0x0001e80008000007 */
[----:B------:R1:W-:Y:S01]  /*e710*/  STS.U8 [R6+UR7+0x400a], R160 ;  /* 0x00400aa006007988 */ /* 0x0003e20008000007 */
[----:B0-----:R-:W-:Y:S02]  /*e720*/  PRMT R156, RZ, 0x7610, R156 ;  /* 0x00007610ff9c7816 */ /* 0x001fe4000000009c */
[----:B-1----:R-:W-:-:S04]  /*e730*/  PRMT R160, RZ, 0x7610, R160 ;  /* 0x00007610ffa07816 */ /* 0x002fc800000000a0 */
[----:B------:R0:W4:Y:S04]  /*e740*/  @!P0 LDG.E.U8 R156, desc[UR18][R158.64] ;  /* 0x000000129e9c8981 */ /* 0x000128000c1e1100 */
[----:B------:R1:W-:Y:S04]  /*e750*/  STS.U8 [R6+UR7+0x400c], R163 ;  /* 0x00400ca306007988 */ /* 0x0003e80008000007 */
[----:B------:R0:W-:Y:S01]  /*e760*/  STS.U8 [R6+UR7+0x400e], R165 ;  /* 0x00400ea506007988 */ /* 0x0001e20008000007 */
[----:B-1----:R-:W-:Y:S02]  /*e770*/  PRMT R163, RZ, 0x7610, R163 ;  /* 0x00007610ffa37816 */ /* 0x002fe400000000a3 */
[----:B0-----:R-:W-:Y:S01]  /*e780*/  PRMT R165, RZ, 0x7610, R165 ;  /* 0x00007610ffa57816 */ /* 0x001fe200000000a5 */
[----:B------:R0:W-:Y:S04]  /*e790*/  STS.U8 [R5+UR7+0x4000], R166 ;  /* 0x004000a605007988 */ /* 0x0001e80008000007 */
[----:B------:R1:W-:Y:S01]  /*e7a0*/  STS.U8 [R5+UR7+0x4002], R169 ;  /* 0x004002a905007988 */ /* 0x0003e20008000007 */
[----:B0-----:R-:W-:-:S02]  /*e7b0*/  PRMT R166, RZ, 0x7610, R166 ;  /* 0x00007610ffa67816 */ /* 0x001fc400000000a6 */
[----:B-1----:R-:W-:Y:S01]  /*e7c0*/  PRMT R169, RZ, 0x7610, R169 ;  /* 0x00007610ffa97816 */ /* 0x002fe200000000a9 */
[----:B------:R0:W-:Y:S04]  /*e7d0*/  STS.U8 [R5+UR7+0x4004], R170 ;  /* 0x004004aa05007988 */ /* 0x0001e80008000007 */
[----:B------:R1:W-:Y:S01]  /*e7e0*/  STS.U8 [R5+UR7+0x4006], R173 ;  /* 0x004006ad05007988 */ /* 0x0003e20008000007 */
[----:B0-----:R-:W-:-:S03]  /*e7f0*/  PRMT R170, RZ, 0x7610, R170 ;  /* 0x00007610ffaa7816 */ /* 0x001fc600000000aa */
[----:B------:R0:W-:Y:S01]  /*e800*/  STL [R1+0x5f4], R6 ;  /* 0x0005f40601007387 */ /* 0x0001e20000100800 */
[----:B-1----:R-:W-:-:S03]  /*e810*/  PRMT R173, RZ, 0x7610, R173 ;  /* 0x00007610ffad7816 */ /* 0x002fc600000000ad */
[----:B------:R1:W-:Y:S04]  /*e820*/  STS.U8 [R5+UR7+0x4008], R175 ;  /* 0x004008af05007988 */ /* 0x0003e80008000007 */
[----:B0-----:R-:W4:Y:S04]  /*e830*/  LDL.LU R6, [R1+0xc0] ;  /* 0x0000c00001067983 */ /* 0x001f280000300800 */
[----:B------:R-:W4:Y:S04]  /*e840*/  LDL R243, [R1+0x440] ;  /* 0x0004400001f37983 */ /* 0x000f280000100800 */
[----:B------:R-:W4:Y:S01]  /*e850*/  LDL R226, [R1+0x444] ;  /* 0x0004440001e27983 */ /* 0x000f220000100800 */
[----:B-1----:R-:W-:-:S03]  /*e860*/  PRMT R175, RZ, 0x7610, R175 ;  /* 0x00007610ffaf7816 */ /* 0x002fc600000000af */
[----:B------:R0:W-:Y:S04]  /*e870*/  STS.U8 [R5+UR7+0x400a], R176 ;  /* 0x00400ab005007988 */ /* 0x0001e80008000007 */
[----:B------:R1:W-:Y:S01]  /*e880*/  STS.U8 [R5+UR7+0x400c], R179 ;  /* 0x00400cb305007988 */ /* 0x0003e20008000007 */
[----:B0-----:R-:W-:Y:S02]  /*e890*/  PRMT R176, RZ, 0x7610, R176 ;  /* 0x00007610ffb07816 */ /* 0x001fe400000000b0 */
[----:B-1----:R-:W-:Y:S01]  /*e8a0*/  PRMT R179, RZ, 0x7610, R179 ;  /* 0x00007610ffb37816 */ /* 0x002fe200000000b3 */
[----:B------:R0:W-:Y:S02]  /*e8b0*/  STS.U8 [R5+UR7+0x400e], R181 ;  /* 0x00400eb505007988 */ /* 0x0001e40008000007 */
[----:B0-----:R-:W-:Y:S01]  /*e8c0*/  PRMT R181, RZ, 0x7610, R181 ;  /* 0x00007610ffb57816 */ /* 0x001fe200000000b5 */
[----:B------:R-:W-:-:S02]  /*e8d0*/  @!P0 IMAD.MOV.U32 R159, RZ, RZ, R209 ;  /* 0x000000ffff9f8224 */ /* 0x000fc400078e00d1 */
[----:B------:R-:W4:Y:S01]  /*e8e0*/  LDL R209, [R1+0x200] ;  /* 0x0002000001d17983 */ /* 0x000f220000100800 */
[----:B---3--:R-:W-:-:S03]  /*e8f0*/  @!P0 IMAD.MOV.U32 R158, RZ, RZ, R195 ;  /* 0x000000ffff9e8224 */ /* 0x008fc600078e00c3 */
[----:B------:R-:W3:Y:S04]  /*e900*/  LDL R195, [R1+0x204] ;  /* 0x0002040001c37983 */ /* 0x000ee80000100800 */
[----:B------:R0:W3:Y:S02]  /*e910*/  @!P0 LDG.E.U8 R160, desc[UR18][R158.64] ;  /* 0x000000129ea08981 */ /* 0x0000e4000c1e1100 */
[----:B0-----:R-:W-:Y:S02]  /*e920*/  @!P0 IMAD.MOV.U32 R159, RZ, RZ, R194 ;  /* 0x000000ffff9f8224 */ /* 0x001fe400078e00c2 */
[----:B------:R-:W3:Y:S01]  /*e930*/  LDL R194, [R1+0x1c0] ;  /* 0x0001c00001c27983 */ /* 0x000ee20000100800 */
[----:B--2---:R-:W-:-:S03]  /*e940*/  @!P0 IMAD.MOV.U32 R158, RZ, RZ, R110 ;  /* 0x000000ffff9e8224 */ /* 0x004fc600078e006e */
[----:B------:R-:W2:Y:S04]  /*e950*/  LDL R110, [R1+0x1c4] ;  /* 0x0001c400016e7983 */ /* 0x000ea80000100800 */
[----:B------:R4:W2:Y:S02]  /*e960*/  @!P0 LDG.E.U8 R163, desc[UR18][R158.64] ;  /* 0x000000129ea38981 */ /* 0x0008a4000c1e1100 */
[----:B----4-:R-:W-:Y:S02]  /*e970*/  @!P0 IMAD.MOV.U32 R158, RZ, RZ, R12 ;  /* 0x000000ffff9e8224 */ /* 0x010fe400078e000c */
[----:B------:R-:W4:Y:S01]  /*e980*/  LDL R12, [R1+0x184] ;  /* 0x00018400010c7983 */ /* 0x000f220000100800 */
[----:B------:R-:W-:-:S03]  /*e990*/  @!P0 IMAD.MOV.U32 R159, RZ, RZ, R23 ;  /* 0x000000ffff9f8224 */ /* 0x000fc600078e0017 */
[----:B------:R-:W4:Y:S04]  /*e9a0*/  LDL R23, [R1+0x180] ;  /* 0x0001800001177983 */ /* 0x000f280000100800 */
[----:B------:R0:W4:Y:S02]  /*e9b0*/  @!P0 LDG.E.U8 R165, desc[UR18][R158.64] ;  /* 0x000000129ea58981 */ /* 0x000124000c1e1100 */
[----:B0-----:R-:W-:Y:S02]  /*e9c0*/  @!P0 IMAD.MOV.U32 R158, RZ, RZ, R7 ;  /* 0x000000ffff9e8224 */ /* 0x001fe400078e0007 */
[----:B------:R-:W-:Y:S01]  /*e9d0*/  @!P0 IMAD.MOV.U32 R159, RZ, RZ, R8 ;  /* 0x000000ffff9f8224 */ /* 0x000fe200078e0008 */
[----:B------:R-:W4:Y:S04]  /*e9e0*/  LDL R7, [R1+0x144] ;  /* 0x0001440001077983 */ /* 0x000f280000100800 */
[----:B------:R0:W4:Y:S04]  /*e9f0*/  @!P0 LDG.E.U8 R166, desc[UR18][R158.64] ;  /* 0x000000129ea68981 */ /* 0x000128000c1e1100 */
[----:B------:R-:W4:Y:S01]  /*ea00*/  LDL R8, [R1+0x140] ;  /* 0x0001400001087983 */ /* 0x000f220000100800 */
[----:B0-----:R-:W-:-:S02]  /*ea10*/  @!P0 IMAD.MOV.U32 R158, RZ, RZ, R11 ;  /* 0x000000ffff9e8224 */ /* 0x001fc400078e000b */
[----:B------:R-:W-:-:S05]  /*ea20*/  @!P0 IMAD.MOV.U32 R159, RZ, RZ, R225 ;  /* 0x000000ffff9f8224 */ /* 0x000fca00078e00e1 */
[----:B------:R0:W4:Y:S02]  /*ea30*/  @!P0 LDG.E.U8 R169, desc[UR18][R158.64] ;  /* 0x000000129ea98981 */ /* 0x000124000c1e1100 */
[----:B0-----:R-:W-:Y:S02]  /*ea40*/  @!P0 IMAD.MOV.U32 R158, RZ, RZ, R211 ;  /* 0x000000ffff9e8224 */ /* 0x001fe400078e00d3 */
[----:B------:R-:W-:-:S05]  /*ea50*/  @!P0 IMAD.MOV.U32 R159, RZ, RZ, R9 ;  /* 0x000000ffff9f8224 */ /* 0x000fca00078e0009 */
[----:B------:R0:W4:Y:S02]  /*ea60*/  @!P0 LDG.E.U8 R170, desc[UR18][R158.64] ;  /* 0x000000129eaa8981 */ /* 0x000124000c1e1100 */
[----:B0-----:R-:W-:Y:S02]  /*ea70*/  @!P0 IMAD.MOV.U32 R158, RZ, RZ, R91 ;  /* 0x000000ffff9e8224 */ /* 0x001fe400078e005b */
[----:B------:R-:W-:Y:S01]  /*ea80*/  @!P0 IMAD.MOV.U32 R159, RZ, RZ, R0 ;  /* 0x000000ffff9f8224 */ /* 0x000fe200078e0000 */
[----:B------:R-:W-:Y:S04]  /*ea90*/  STL [R1+0x5fc], R11 ;  /* 0x0005fc0b01007387 */ /* 0x000fe80000100800 */
[----:B------:R0:W4:Y:S04]  /*eaa0*/  @!P0 LDG.E.U8 R173, desc[UR18][R158.64] ;  /* 0x000000129ead8981 */ /* 0x000128000c1e1100 */
[----:B------:R-:W-:Y:S01]  /*eab0*/  STL [R1+0x5f8], R225 ;  /* 0x0005f8e101007387 */ /* 0x000fe20000100800 */
[----:B0-----:R-:W-:-:S02]  /*eac0*/  @!P0 IMAD.MOV.U32 R158, RZ, RZ, R240 ;  /* 0x000000ffff9e8224 */ /* 0x001fc400078e00f0 */
[----:B------:R-:W-:Y:S01]  /*ead0*/  @!P0 IMAD.MOV.U32 R159, RZ, RZ, R239 ;  /* 0x000000ffff9f8224 */ /* 0x000fe200078e00ef */
[----:B------:R-:W-:Y:S04]  /*eae0*/  STL [R1+0x604], R211 ;  /* 0x000604d301007387 */ /* 0x000fe80000100800 */
[----:B------:R0:W-:Y:S04]  /*eaf0*/  STL [R1+0x600], R9 ;  /* 0x0006000901007387 */ /* 0x0001e80000100800 */
[----:B------:R1:W4:Y:S04]  /*eb00*/  @!P0 LDG.E.U8 R175, desc[UR18][R158.64] ;  /* 0x000000129eaf8981 */ /* 0x000328000c1e1100 */
[----:B0-----:R-:W4:Y:S04]  /*eb10*/  LDL.LU R9, [R1+0xb4] ;  /* 0x0000b40001097983 */ /* 0x001f280000300800 */
[----:B------:R-:W-:Y:S01]  /*eb20*/  STL [R1+0x60c], R91 ;  /* 0x00060c5b01007387 */ /* 0x000fe20000100800 */
[----:B-1----:R-:W-:-:S02]  /*eb30*/  @!P0 IMAD.MOV.U32 R158, RZ, RZ, R224 ;  /* 0x000000ffff9e8224 */ /* 0x002fc400078e00e0 */
[----:B------:R-:W-:Y:S01]  /*eb40*/  @!P0 IMAD.MOV.U32 R159, RZ, RZ, R223 ;  /* 0x000000ffff9f8224 */ /* 0x000fe200078e00df */
[----:B------:R0:W-:Y:S04]  /*eb50*/  STL [R1+0x608], R0 ;  /* 0x0006080001007387 */ /* 0x0001e80000100800 */
[----:B------:R1:W4:Y:S04]  /*eb60*/  @!P0 LDG.E.U8 R176, desc[UR18][R158.64] ;  /* 0x000000129eb08981 */ /* 0x000328000c1e1100 */
[----:B0-----:R-:W4:Y:S04]  /*eb70*/  LDL.LU R0, [R1+0xbc] ;  /* 0x0000bc0001007983 */ /* 0x001f280000300800 */
[----:B------:R0:W-:Y:S01]  /*eb80*/  STL [R1+0x614], R240 ;  /* 0x000614f001007387 */ /* 0x0001e20000100800 */
[----:B-1----:R-:W-:-:S02]  /*eb90*/  @!P0 IMAD.MOV.U32 R158, RZ, RZ, R208 ;  /* 0x000000ffff9e8224 */ /* 0x002fc400078e00d0 */
[----:B------:R-:W-:-:S05]  /*eba0*/  @!P0 IMAD.MOV.U32 R159, RZ, RZ, R207 ;  /* 0x000000ffff9f8224 */ /* 0x000fca00078e00cf */
[----:B------:R1:W4:Y:S04]  /*ebb0*/  @!P0 LDG.E.U8 R179, desc[UR18][R158.64] ;  /* 0x000000129eb38981 */ /* 0x000328000c1e1100 */
[----:B0-----:R-:W4:Y:S04]  /*ebc0*/  LDL.LU R240, [R1+0xf0] ;  /* 0x0000f00001f07983 */ /* 0x001f280000300800 */
[----:B------:R0:W-:Y:S01]  /*ebd0*/  STL [R1+0x610], R239 ;  /* 0x000610ef01007387 */ /* 0x0001e20000100800 */
[----:B-1----:R-:W-:Y:S02]  /*ebe0*/  @!P0 IMAD.MOV.U32 R158, RZ, RZ, R116 ;  /* 0x000000ffff9e8224 */ /* 0x002fe400078e0074 */
[----:B------:R-:W-:-:S05]  /*ebf0*/  @!P0 IMAD.MOV.U32 R159, RZ, RZ, R98 ;  /* 0x000000ffff9f8224 */ /* 0x000fca00078e0062 */
[----:B------:R1:W4:Y:S04]  /*ec00*/  @!P0 LDG.E.U8 R181, desc[UR18][R158.64] ;  /* 0x000000129eb58981 */ /* 0x000328000c1e1100 */
[----:B0-----:R-:W4:Y:S04]  /*ec10*/  LDL.LU R239, [R1+0xc4] ;  /* 0x0000c40001ef7983 */ /* 0x001f280000300800 */
[----:B------:R0:W-:Y:S04]  /*ec20*/  STL [R1+0x61c], R224 ;  /* 0x00061ce001007387 */ /* 0x0001e80000100800 */
[----:B0-----:R-:W4:Y:S04]  /*ec30*/  LDL.LU R224, [R1+0x100] ;  /* 0x0001000001e07983 */ /* 0x001f280000300800 */
[----:B------:R0:W-:Y:S01]  /*ec40*/  STL [R1+0x618], R223 ;  /* 0x000618df01007387 */ /* 0x0001e20000100800 */
[----:B-1----:R-:W-:-:S03]  /*ec50*/  @!P0 IMAD.MOV.U32 R158, RZ, RZ, R108 ;  /* 0x000000ffff9e8224 */ /* 0x002fc600078e006c */
[----:B0-----:R-:W4:Y:S04]  /*ec60*/  LDL.LU R223, [R1+0xf8] ;  /* 0x0000f80001df7983 */ /* 0x001f280000300800 */
[----:B------:R-:W-:Y:S04]  /*ec70*/  STL [R1+0x624], R208 ;  /* 0x000624d001007387 */ /* 0x000fe80000100800 */
[----:B------:R-:W-:Y:S04]  /*ec80*/  STL [R1+0x620], R207 ;  /* 0x000620cf01007387 */ /* 0x000fe80000100800 */
[----:B------:R0:W-:Y:S04]  /*ec90*/  STL [R1+0x628], R5 ;  /* 0x0006280501007387 */ /* 0x0001e80000100800 */
[----:B0-----:R-:W4:Y:S04]  /*eca0*/  LDL.LU R5, [R1+0xf4] ;  /* 0x0000f40001057983 */ /* 0x001f280000300800 */
[----:B------:R0:W-:Y:S04]  /*ecb0*/  STL [R1+0x630], R116 ;  /* 0x0006307401007387 */ /* 0x0001e80000100800 */
[----:B0-----:R-:W4:Y:S04]  /*ecc0*/  LDL.LU R116, [R1+0xfc] ;  /* 0x0000fc0001747983 */ /* 0x001f280000300800 */
[----:B------:R-:W-:Y:S04]  /*ecd0*/  STL [R1+0x62c], R98 ;  /* 0x00062c6201007387 */ /* 0x000fe80000100800 */
[----:B------:R0:W-:Y:S04]  /*ece0*/  STL [R1+0x638], R108 ;  /* 0x0006386c01007387 */ /* 0x0001e80000100800 */
[----:B0-----:R-:W4:Y:S01]  /*ecf0*/  LDL.LU R108, [R1+0x104] ;  /* 0x00010400016c7983 */ /* 0x001f220000300800 */
[----:B------:R-:W-:-:S03]  /*ed00*/  @!P0 IMAD.MOV.U32 R159, RZ, RZ, R19 ;  /* 0x000000ffff9f8224 */ /* 0x000fc600078e0013 */
[----:B------:R0:W-:Y:S04]  /*ed10*/  STS.U8 [R4+UR7+0x4000], R183 ;  /* 0x004000b704007988 */ /* 0x0001e80008000007 */
[----:B------:R1:W-:Y:S01]  /*ed20*/  STS.U8 [R4+UR7+0x4002], R184 ;  /* 0x004002b804007988 */ /* 0x0003e20008000007 */
[----:B0-----:R-:W-:Y:S02]  /*ed30*/  PRMT R183, RZ, 0x7610, R183 ;  /* 0x00007610ffb77816 */ /* 0x001fe400000000b7 */
[----:B-1----:R-:W-:-:S04]  /*ed40*/  PRMT R184, RZ, 0x7610, R184 ;  /* 0x00007610ffb87816 */ /* 0x002fc800000000b8 */
[----:B------:R0:W4:Y:S04]  /*ed50*/  @!P0 LDG.E.U8 R183, desc[UR18][R158.64] ;  /* 0x000000129eb78981 */ /* 0x000128000c1e1100 */
[----:B------:R1:W-:Y:S01]  /*ed60*/  STS.U8 [R4+UR7+0x4004], R187 ;  /* 0x004004bb04007988 */ /* 0x0003e20008000007 */
[----:B0-----:R-:W-:Y:S02]  /*ed70*/  @!P0 IMAD.MOV.U32 R158, RZ, RZ, R100 ;  /* 0x000000ffff9e8224 */ /* 0x001fe400078e0064 */
[----:B------:R-:W-:Y:S01]  /*ed80*/  @!P0 IMAD.MOV.U32 R159, RZ, RZ, R10 ;  /* 0x000000ffff9f8224 */ /* 0x000fe200078e000a */
        /* <DEDUP_REMOVED lines=8> */
[----:B---3--:R-:W-:Y:S02]  /*ee10*/  @!P0 IMAD.MOV.U32 R158, RZ, RZ, R195 ;  /* 0x000000ffff9e8224 */ /* 0x008fe400078e00c3 */
[----:B------:R-:W-:Y:S01]  /*ee20*/  @!P0 IMAD.MOV.U32 R159, RZ, RZ, R209 ;  /* 0x000000ffff9f8224 */ /* 0x000fe200078e00d1 */
[----:B0-----:R-:W-:-:S04]  /*ee30*/  PRMT R190, RZ, 0x7610, R190 ;  /* 0x00007610ffbe7816 */ /* 0x001fc800000000be */
[----:B------:R2:W3:Y:S04]  /*ee40*/  @!P0 LDG.E.U8 R188, desc[UR18][R158.64] ;  /* 0x000000129ebc8981 */ /* 0x0004e8000c1e1100 */
[----:B------:R0:W-:Y:S01]  /*ee50*/  STS.U8 [R4+UR7+0x400a], R189 ;  /* 0x00400abd04007988 */ /* 0x0001e20008000007 */
[----:B--2---:R-:W-:Y:S02]  /*ee60*/  @!P0 IMAD.MOV.U32 R158, RZ, RZ, R110 ;  /* 0x000000ffff9e8224 */ /* 0x004fe400078e006e */
[----:B------:R-:W-:Y:S01]  /*ee70*/  @!P0 IMAD.MOV.U32 R159, RZ, RZ, R194 ;  /* 0x000000ffff9f8224 */ /* 0x000fe200078e00c2 */
[----:B0-----:R-:W-:-:S04]  /*ee80*/  PRMT R189, RZ, 0x7610, R189 ;  /* 0x00007610ffbd7816 */ /* 0x001fc800000000bd */
[----:B------:R4:W2:Y:S04]  /*ee90*/  @!P0 LDG.E.U8 R190, desc[UR18][R158.64] ;  /* 0x000000129ebe8981 */ /* 0x0008a8000c1e1100 */
[----:B------:R0:W-:Y:S01]  /*eea0*/  STS.U8 [R4+UR7+0x400c], R186 ;  /* 0x00400cba04007988 */ /* 0x0001e20008000007 */
[----:B----4-:R-:W-:Y:S02]  /*eeb0*/  @!P0 IMAD.MOV.U32 R158, RZ, RZ, R12 ;  /* 0x000000ffff9e8224 */ /* 0x010fe400078e000c */
[----:B------:R-:W-:Y:S01]  /*eec0*/  @!P0 IMAD.MOV.U32 R159, RZ, RZ, R23 ;  /* 0x000000ffff9f8224 */ /* 0x000fe200078e0017 */
[----:B0-----:R-:W-:-:S04]  /*eed0*/  PRMT R186, RZ, 0x7610, R186 ;  /* 0x00007610ffba7816 */ /* 0x001fc800000000ba */
[----:B------:R0:W4:Y:S04]  /*eee0*/  @!P0 LDG.E.U8 R189, desc[UR18][R158.64] ;  /* 0x000000129ebd8981 */ /* 0x000128000c1e1100 */
[----:B------:R1:W-:Y:S01]  /*eef0*/  STS.U8 [R4+UR7+0x400e], R185 ;  /* 0x00400eb904007988 */ /* 0x0003e20008000007 */
[----:B0-----:R-:W-:Y:S02]  /*ef00*/  @!P0 IMAD.MOV.U32 R158, RZ, RZ, R7 ;  /* 0x000000ffff9e8224 */ /* 0x001fe400078e0007 */
[----:B------:R-:W-:Y:S01]  /*ef10*/  @!P0 IMAD.MOV.U32 R159, RZ, RZ, R8 ;  /* 0x000000ffff9f8224 */ /* 0x000fe200078e0008 */
[----:B-1----:R-:W-:-:S04]  /*ef20*/  PRMT R185, RZ, 0x7610, R185 ;  /* 0x00007610ffb97816 */ /* 0x002fc800000000b9 */
[----:B------:R0:W4:Y:S04]  /*ef30*/  @!P0 LDG.E.U8 R186, desc[UR18][R158.64] ;  /* 0x000000129eba8981 */ /* 0x000128000c1e1100 */
[----:B------:R1:W-:Y:S04]  /*ef40*/  STS.U8 [R3+UR7+0x4000], R182 ;  /* 0x004000b603007988 */ /* 0x0003e80008000007 */
[----:B------:R0:W-:Y:S01]  /*ef50*/  STS.U8 [R3+UR7+0x4002], R180 ;  /* 0x004002b403007988 */ /* 0x0001e20008000007 */
[----:B-1----:R-:W-:Y:S02]  /*ef60*/  PRMT R182, RZ, 0x7610, R182 ;  /* 0x00007610ffb67816 */ /* 0x002fe400000000b6 */
[----:B0-----:R-:W-:Y:S01]  /*ef70*/  PRMT R180, RZ, 0x7610, R180 ;  /* 0x00007610ffb47816 */ /* 0x001fe200000000b4 */
[----:B------:R0:W-:Y:S04]  /*ef80*/  STS.U8 [R3+UR7+0x4004], R178 ;  /* 0x004004b203007988 */ /* 0x0001e80008000007 */
[----:B------:R-:W-:Y:S01]  /*ef90*/  STL [R1+0x634], R19 ;  /* 0x0006341301007387 */ /* 0x000fe20000100800 */
[----:B0-----:R-:W-:-:S03]  /*efa0*/  PRMT R178, RZ, 0x7610, R178 ;  /* 0x00007610ffb27816 */ /* 0x001fc600000000b2 */
[----:B------:R0:W-:Y:S04]  /*efb0*/  STS.U8 [R3+UR7+0x4006], R177 ;  /* 0x004006b103007988 */ /* 0x0001e80008000007 */
[----:B------:R1:W-:Y:S01]  /*efc0*/  STL [R1+0x640], R100 ;  /* 0x0006406401007387 */ /* 0x0003e20000100800 */
[----:B0-----:R-:W-:-:S03]  /*efd0*/  PRMT R177, RZ, 0x7610, R177 ;  /* 0x00007610ffb17816 */ /* 0x001fc600000000b1 */
[----:B-1----:R-:W3:Y:S04]  /*efe0*/  LDL.LU R100, [R1+0x138] ;  /* 0x0001380001647983 */ /* 0x002ee80000300800 */
[----:B------:R0:W-:Y:S04]  /*eff0*/  STL [R1+0x63c], R10 ;  /* 0x00063c0a01007387 */ /* 0x0001e80000100800 */
[----:B------:R1:W-:Y:S04]  /*f000*/  STS.U8 [R3+UR7+0x4008], R174 ;  /* 0x004008ae03007988 */ /* 0x0003e80008000007 */
[----:B0-----:R-:W2:Y:S04]  /*f010*/  LDL.LU R10, [R1+0x130] ;  /* 0x00013000010a7983 */ /* 0x001ea80000300800 */
[----:B------:R-:W4:Y:S01]  /*f020*/  LDL R11, [R1+0x238] ;  /* 0x00023800010b7983 */ /* 0x000f220000100800 */
[----:B-1----:R-:W-:-:S03]  /*f030*/  PRMT R174, RZ, 0x7610, R174 ;  /* 0x00007610ffae7816 */ /* 0x002fc600000000ae */
[----:B------:R-:W3:Y:S04]  /*f040*/  LDL R8, [R1+0x43c] ;  /* 0x00043c0001087983 */ /* 0x000ee80000100800 */
[----:B------:R-:W2:Y:S04]  /*f050*/  LDL R7, [R1+0x1fc] ;  /* 0x0001fc0001077983 */ /* 0x000ea80000100800 */
[----:B------:R-:W-:Y:S01]  /*f060*/  STL [R1+0x644], R4 ;  /* 0x0006440401007387 */ /* 0x000fe20000100800 */
[----:B------:R-:W-:-:S03]  /*f070*/  @!P0 IMAD.MOV.U32 R159, RZ, RZ, R224 ;  /* 0x000000ffff9f8224 */ /* 0x000fc600078e00e0 */
[----:B------:R0:W-:Y:S04]  /*f080*/  STS.U8 [R3+UR7+0x400a], R172 ;  /* 0x00400aac03007988 */ /* 0x0001e80008000007 */
[----:B------:R1:W-:Y:S01]  /*f090*/  STS.U8 [R3+UR7+0x400c], R171 ;  /* 0x00400cab03007988 */ /* 0x0003e20008000007 */
[----:B0-----:R-:W-:Y:S02]  /*f0a0*/  PRMT R172, RZ, 0x7610, R172 ;  /* 0x00007610ffac7816 */ /* 0x001fe400000000ac */
[----:B-1----:R-:W-:Y:S01]  /*f0b0*/  PRMT R171, RZ, 0x7610, R171 ;  /* 0x00007610ffab7816 */ /* 0x002fe200000000ab */
[----:B------:R-:W-:Y:S01]  /*f0c0*/  STS.U8 [R3+UR7+0x400e], R168 ;  /* 0x00400ea803007988 */ /* 0x000fe20008000007 */
[----:B------:R-:W-:-:S05]  /*f0d0*/  @!P0 IMAD.MOV.U32 R158, RZ, RZ, R108 ;  /* 0x000000ffff9e8224 */ /* 0x000fca00078e006c */
[----:B------:R0:W2:Y:S02]  /*f0e0*/  @!P0 LDG.E.U8 R185, desc[UR18][R158.64] ;  /* 0x000000129eb98981 */ /* 0x0000a4000c1e1100 */
[----:B0-----:R-:W-:Y:S02]  /*f0f0*/  @!P0 IMAD.MOV.U32 R158, RZ, RZ, R239 ;  /* 0x000000ffff9e8224 */ /* 0x001fe400078e00ef */
[----:B------:R-:W-:-:S05]  /*f100*/  @!P0 IMAD.MOV.U32 R159, RZ, RZ, R6 ;  /* 0x000000ffff9f8224 */ /* 0x000fca00078e0006 */
[----:B------:R0:W2:Y:S02]  /*f110*/  @!P0 LDG.E.U8 R182, desc[UR18][R158.64] ;  /* 0x000000129eb68981 */ /* 0x0000a4000c1e1100 */
[----:B0-----:R-:W-:Y:S02]  /*f120*/  @!P0 IMAD.MOV.U32 R158, RZ, RZ, R21 ;  /* 0x000000ffff9e8224 */ /* 0x001fe400078e0015 */
[----:B------:R-:W-:-:S05]  /*f130*/  @!P0 IMAD.MOV.U32 R159, RZ, RZ, R242 ;  /* 0x000000ffff9f8224 */ /* 0x000fca00078e00f2 */
[----:B------:R0:W2:Y:S02]  /*f140*/  @!P0 LDG.E.U8 R180, desc[UR18][R158.64] ;  /* 0x000000129eb48981 */ /* 0x0000a4000c1e1100 */
[----:B0-----:R-:W-:Y:S02]  /*f150*/  @!P0 IMAD.MOV.U32 R158, RZ, RZ, R196 ;  /* 0x000000ffff9e8224 */ /* 0x001fe400078e00c4 */
[----:B------:R-:W-:-:S05]  /*f160*/  @!P0 IMAD.MOV.U32 R159, RZ, RZ, R212 ;  /* 0x000000ffff9f8224 */ /* 0x000fca00078e00d4 */
[----:B------:R0:W2:Y:S04]  /*f170*/  @!P0 LDG.E.U8 R178, desc[UR18][R158.64] ;  /* 0x000000129eb28981 */ /* 0x0000a8000c1e1100 */
[----:B------:R1:W-:Y:S01]  /*f180*/  STL [R1+0x64c], R108 ;  /* 0x00064c6c01007387 */ /* 0x0003e20000100800 */
[----:B0-----:R-:W-:Y:S02]  /*f190*/  @!P0 IMAD.MOV.U32 R158, RZ, RZ, R244 ;  /* 0x000000ffff9e8224 */ /* 0x001fe400078e00f4 */
[----:B------:R-:W-:Y:S01]  /*f1a0*/  @!P0 IMAD.MOV.U32 R159, RZ, RZ, R192 ;  /* 0x000000ffff9f8224 */ /* 0x000fe200078e00c0 */
[----:B-1----:R-:W2:Y:S04]  /*f1b0*/  LDL.LU R108, [R1+0x134] ;  /* 0x00013400016c7983 */ /* 0x002ea80000300800 */
[----:B------:R0:W2:Y:S04]  /*f1c0*/  @!P0 LDG.E.U8 R177, desc[UR18][R158.64] ;  /* 0x000000129eb18981 */ /* 0x0000a8000c1e1100 */
[----:B------:R-:W-:Y:S04]  /*f1d0*/  STL [R1+0x648], R224 ;  /* 0x000648e001007387 */ /* 0x000fe80000100800 */
[----:B------:R1:W-:Y:S01]  /*f1e0*/  STL [R1+0x654], R239 ;  /* 0x000654ef01007387 */ /* 0x0003e20000100800 */
[----:B0-----:R-:W-:-:S02]  /*f1f0*/  @!P0 IMAD.MOV.U32 R158, RZ, RZ, R238 ;  /* 0x000000ffff9e8224 */ /* 0x001fc400078e00ee */
[----:B------:R-:W-:-:S05]  /*f200*/  @!P0 IMAD.MOV.U32 R159, RZ, RZ, R237 ;  /* 0x000000ffff9f8224 */ /* 0x000fca00078e00ed */
[----:B------:R0:W2:Y:S04]  /*f210*/  @!P0 LDG.E.U8 R174, desc[UR18][R158.64] ;  /* 0x000000129eae8981 */ /* 0x0000a8000c1e1100 */
[----:B-1----:R-:W2:Y:S04]  /*f220*/  LDL.LU R239, [R1+0x13c] ;  /* 0x00013c0001ef7983 */ /* 0x002ea80000300800 */
[----:B------:R-:W-:Y:S01]  /*f230*/  STL [R1+0x650], R6 ;  /* 0x0006500601007387 */ /* 0x000fe20000100800 */
[----:B0-----:R-:W-:-:S03]  /*f240*/  @!P0 IMAD.MOV.U32 R158, RZ, RZ, R222 ;  /* 0x000000ffff9e8224 */ /* 0x001fc600078e00de */
[----:B------:R0:W-:Y:S01]  /*f250*/  STL [R1+0x65c], R21 ;  /* 0x00065c1501007387 */ /* 0x0001e20000100800 */
[----:B------:R-:W-:-:S05]  /*f260*/  @!P0 IMAD.MOV.U32 R159, RZ, RZ, R221 ;  /* 0x000000ffff9f8224 */ /* 0x000fca00078e00dd */
[----:B------:R1:W2:Y:S04]  /*f270*/  @!P0 LDG.E.U8 R172, desc[UR18][R158.64] ;  /* 0x000000129eac8981 */ /* 0x0002a8000c1e1100 */
[----:B0-----:R-:W2:Y:S04]  /*f280*/  LDL.LU R21, [R1+0x170] ;  /* 0x0001700001157983 */ /* 0x001ea80000300800 */
[----:B------:R-:W-:Y:S04]  /*f290*/  STL [R1+0x658], R242 ;  /* 0x000658f201007387 */ /* 0x000fe80000100800 */
[----:B------:R-:W-:Y:S01]  /*f2a0*/  STL [R1+0x664], R196 ;  /* 0x000664c401007387 */ /* 0x000fe20000100800 */
[----:B-1----:R-:W-:-:S03]  /*f2b0*/  @!P0 IMAD.MOV.U32 R158, RZ, RZ, R206 ;  /* 0x000000ffff9e8224 */ /* 0x002fc600078e00ce */
[----:B------:R0:W-:Y:S01]  /*f2c0*/  STL [R1+0x660], R212 ;  /* 0x000660d401007387 */ /* 0x0001e20000100800 */
[----:B------:R-:W-:Y:S01]  /*f2d0*/  @!P0 IMAD.MOV.U32 R159, RZ, RZ, R205 ;  /* 0x000000ffff9f8224 */ /* 0x000fe200078e00cd */
[----:B------:R-:W-:-:S04]  /*f2e0*/  PRMT R168, RZ, 0x7610, R168 ;  /* 0x00007610ffa87816 */ /* 0x000fc800000000a8 */
[----:B------:R1:W2:Y:S04]  /*f2f0*/  @!P0 LDG.E.U8 R171, desc[UR18][R158.64] ;  /* 0x000000129eab8981 */ /* 0x0002a8000c1e1100 */
[----:B0-----:R-:W2:Y:S04]  /*f300*/  LDL.LU R212, [R1+0x178] ;  /* 0x0001780001d47983 */ /* 0x001ea80000300800 */
[----:B------:R0:W-:Y:S01]  /*f310*/  STL [R1+0x66c], R244 ;  /* 0x00066cf401007387 */ /* 0x0001e20000100800 */
[----:B-1----:R-:W-:Y:S02]  /*f320*/  @!P0 IMAD.MOV.U32 R158, RZ, RZ, R115 ;  /* 0x000000ffff9e8224 */ /* 0x002fe400078e0073 */
[----:B------:R-:W-:Y:S01]  /*f330*/  @!P0 IMAD.MOV.U32 R159, RZ, RZ, R96 ;  /* 0x000000ffff9f8224 */ /* 0x000fe200078e0060 */
[----:B------:R1:W-:Y:S04]  /*f340*/  STS.U8 [R2+UR7+0x4000], R167 ;  /* 0x004000a702007988 */ /* 0x0003e80008000007 */
[----:B------:R1:W2:Y:S04]  /*f350*/  @!P0 LDG.E.U8 R168, desc[UR18][R158.64] ;  /* 0x000000129ea88981 */ /* 0x0002a8000c1e1100 */
[----:B0-----:R-:W2:Y:S04]  /*f360*/  LDL.LU R244, [R1+0x174] ;  /* 0x0001740001f47983 */ /* 0x001ea80000300800 */
[----:B------:R-:W-:Y:S04]  /*f370*/  STL [R1+0x668], R192 ;  /* 0x000668c001007387 */ /* 0x000fe80000100800 */
[----:B------:R0:W-:Y:S01]  /*f380*/  STL [R1+0x674], R238 ;  /* 0x000674ee01007387 */ /* 0x0001e20000100800 */
[----:B-1----:R-:W-:-:S03]  /*f390*/  PRMT R167, RZ, 0x7610, R167 ;  /* 0x00007610ffa77816 */ /* 0x002fc600000000a7 */
[----:B0-----:R-:W2:Y:S04]  /*f3a0*/  LDL.LU R238, [R1+0x17c] ;  /* 0x00017c0001ee7983 */ /* 0x001ea80000300800 */
[----:B------:R-:W-:Y:S04]  /*f3b0*/  STL [R1+0x670], R237 ;  /* 0x000670ed01007387 */ /* 0x000fe80000100800 */
[----:B------:R0:W-:Y:S01]  /*f3c0*/  STL [R1+0x67c], R222 ;  /* 0x00067cde01007387 */ /* 0x0001e20000100800 */
[----:B------:R-:W-:Y:S02]  /*f3d0*/  @!P0 IMAD.MOV.U32 R158, RZ, RZ, R107 ;  /* 0x000000ffff9e8224 */ /* 0x000fe400078e006b */
[----:B------:R-:W-:-:S05]  /*f3e0*/  @!P0 IMAD.MOV.U32 R159, RZ, RZ, R17 ;  /* 0x000000ffff9f8224 */ /* 0x000fca00078e0011 */
[----:B------:R1:W2:Y:S04]  /*f3f0*/  @!P0 LDG.E.U8 R167, desc[UR18][R158.64] ;  /* 0x000000129ea78981 */ /* 0x0002a8000c1e1100 */
[----:B0-----:R-:W2:Y:S04]  /*f400*/  LDL.LU R222, [R1+0x1b0] ;  /* 0x0001b00001de7983 */ /* 0x001ea80000300800 */
[----:B------:R-:W-:Y:S04]  /*f410*/  STL [R1+0x678], R221 ;  /* 0x000678dd01007387 */ /* 0x000fe80000100800 */
[----:B------:R-:W-:Y:S04]  /*f420*/  STL [R1+0x684], R206 ;  /* 0x000684ce01007387 */ /* 0x000fe80000100800 */
[----:B------:R0:W-:Y:S01]  /*f430*/  STL [R1+0x680], R205 ;  /* 0x000680cd01007387 */ /* 0x0001e20000100800 */
[----:B-1----:R-:W-:-:S03]  /*f440*/  @!P0 IMAD.MOV.U32 R158, RZ, RZ, R99 ;  /* 0x000000ffff9e8224 */ /* 0x002fc600078e0063 */
[----:B0-----:R-:W2:Y:S04]  /*f450*/  LDL.LU R205, [R1+0x1b8] ;  /* 0x0001b80001cd7983 */ /* 0x001ea80000300800 */
[----:B------:R-:W-:Y:S04]  /*f460*/  STL [R1+0x688], R3 ;  /* 0x0006880301007387 */ /* 0x000fe80000100800 */
[----:B------:R-:W-:Y:S04]  /*f470*/  STL [R1+0x690], R115 ;  /* 0x0006907301007387 */ /* 0x000fe80000100800 */
[----:B------:R0:W-:Y:S04]  /*f480*/  STL [R1+0x68c], R96 ;  /* 0x00068c6001007387 */ /* 0x0001e80000100800 */
[----:B0-----:R-:W2:Y:S04]  /*f490*/  LDL.LU R96, [R1+0x1b4] ;  /* 0x0001b40001607983 */ /* 0x001ea80000300800 */
[----:B------:R-:W-:Y:S04]  /*f4a0*/  STL [R1+0x698], R107 ;  /* 0x0006986b01007387 */ /* 0x000fe80000100800 */
[----:B------:R0:W-:Y:S04]  /*f4b0*/  STL [R1+0x694], R17 ;  /* 0x0006941101007387 */ /* 0x0001e80000100800 */
[----:B0-----:R-:W2:Y:S04]  /*f4c0*/  LDL.LU R17, [R1+0x1bc] ;  /* 0x0001bc0001117983 */ /* 0x001ea80000300800 */
[----:B------:R0:W-:Y:S04]  /*f4d0*/  STL [R1+0x6a0], R99 ;  /* 0x0006a06301007387 */ /* 0x0001e80000100800 */
[----:B0-----:R-:W2:Y:S01]  /*f4e0*/  LDL.LU R99, [R1+0x1f8] ;  /* 0x0001f80001637983 */ /* 0x001ea20000300800 */
[----:B------:R-:W-:-:S03]  /*f4f0*/  @!P0 IMAD.MOV.U32 R159, RZ, RZ, R117 ;  /* 0x000000ffff9f8224 */ /* 0x000fc600078e0075 */
[----:B------:R0:W-:Y:S04]  /*f500*/  STL [R1+0x69c], R117 ;  /* 0x00069c7501007387 */ /* 0x0001e80000100800 */
[----:B0-----:R-:W2:Y:S04]  /*f510*/  LDL.LU R117, [R1+0x1f0] ;  /* 0x0001f00001757983 */ /* 0x001ea80000300800 */
[----:B------:R-:W2:Y:S04]  /*f520*/  LDL R3, [R1+0x234] ;  /* 0x0002340001037983 */ /* 0x000ea80000100800 */
[----:B------:R0:W-:Y:S04]  /*f530*/  STS.U8 [R2+UR7+0x4002], R164 ;  /* 0x004002a402007988 */ /* 0x0001e80008000007 */
[----:B------:R1:W-:Y:S01]  /*f540*/  STS.U8 [R2+UR7+0x4004], R162 ;  /* 0x004004a202007988 */ /* 0x0003e20008000007 */
[----:B------:R-:W2:Y:S01]  /*f550*/  S2R R195, SR_TID.X ;  /* 0x0000000000c37919 */ /* 0x000ea20000002100 */
[----:B0-----:R-:W-:-:S02]  /*f560*/  PRMT R164, RZ, 0x7610, R164 ;  /* 0x00007610ffa47816 */ /* 0x001fc400000000a4 */
[----:B------:R0:W-:Y:S01]  /*f570*/  STS.U8 [R2+UR7+0x4006], R161 ;  /* 0x004006a102007988 */ /* 0x0001e20008000007 */
[----:B-1----:R-:W-:-:S03]  /*f580*/  PRMT R162, RZ, 0x7610, R162 ;  /* 0x00007610ffa27816 */ /* 0x002fc600000000a2 */
[----:B------:R3:W2:Y:S04]  /*f590*/  @!P0 LDG.E.U8 R164, desc[UR18][R158.64] ;  /* 0x000000129ea48981 */ /* 0x0006a8000c1e1100 */
[----:B------:R-:W2:Y:S01]  /*f5a0*/  LDL R4, [R1+0x230] ;  /* 0x0002300001047983 */ /* 0x000ea20000100800 */
[----:B---3--:R-:W-:Y:S02]  /*f5b0*/  @!P0 IMAD.MOV.U32 R158, RZ, RZ, R8 ;  /* 0x000000ffff9e8224 */ /* 0x008fe400078e0008 */
[----:B----4-:R-:W-:Y:S01]  /*f5c0*/  @!P0 IMAD.MOV.U32 R159, RZ, RZ, R11 ;  /* 0x000000ffff9f8224 */ /* 0x010fe200078e000b */
[----:B0-----:R-:W-:-:S04]  /*f5d0*/  PRMT R161, RZ, 0x7610, R161 ;  /* 0x00007610ffa17816 */ /* 0x001fc800000000a1 */
[----:B------:R2:W3:Y:S02]  /*f5e0*/  @!P0 LDG.E.U8 R162, desc[UR18][R158.64] ;  /* 0x000000129ea28981 */ /* 0x0004e4000c1e1100 */
[----:B--2---:R-:W-:Y:S02]  /*f5f0*/  @!P0 IMAD.MOV.U32 R158, RZ, RZ, R7 ;  /* 0x000000ffff9e8224 */ /* 0x004fe400078e0007 */
[----:B------:R0:W-:Y:S01]  /*f600*/  STS.U8 [R2+UR7+0x4008], R157 ;  /* 0x0040089d02007988 */ /* 0x0001e20008000007 */
[----:B------:R-:W-:-:S03]  /*f610*/  LOP3.LUT R195, R195, 0x7f, RZ, 0xc0, !PT ;  /* 0x0000007fc3c37812 */ /* 0x000fc600078ec0ff */
[----:B------:R1:W-:Y:S01]  /*f620*/  STS.U8 [R2+UR7+0x400a], R154 ;  /* 0x00400a9a02007988 */ /* 0x0003e20008000007 */
[----:B0-----:R-:W-:-:S03]  /*f630*/  PRMT R157, RZ, 0x7610, R157 ;  /* 0x00007610ff9d7816 */ /* 0x001fc6000000009d */
[----:B------:R-:W-:Y:S01]  /*f640*/  STS.U8 [R2+UR7+0x400c], R153 ;  /* 0x00400c9902007988 */ /* 0x000fe20008000007 */
[----:B-1----:R-:W-:-:S03]  /*f650*/  PRMT R154, RZ, 0x7610, R154 ;  /* 0x00007610ff9a7816 */ /* 0x002fc6000000009a */
[----:B------:R-:W-:Y:S04]  /*f660*/  STS.U8 [R2+UR7+0x400e], R150 ;  /* 0x00400e9602007988 */ /* 0x000fe80008000007 */
[----:B------:R-:W-:Y:S04]  /*f670*/  STS.U8 [R195+UR7], R148 ;  /* 0x00000094c3007988 */ /* 0x000fe80008000007 */
[----:B------:R-:W-:Y:S04]  /*f680*/  STS.U8 [R195+UR7+0x400], R147 ;  /* 0x00040093c3007988 */ /* 0x000fe80008000007 */
        /* <DEDUP_REMOVED lines=8> */
[----:B------:R-:W-:Y:S01]  /*f710*/  STS.U8 [R195+UR7+0x2800], R138 ;  /* 0x0028008ac3007988 */ /* 0x000fe20008000007 */
[----:B------:R-:W-:-:S03]  /*f720*/  @!P0 IMAD.MOV.U32 R159, RZ, RZ, R99 ;  /* 0x000000ffff9f8224 */ /* 0x000fc600078e0063 */
[----:B------:R-:W-:Y:S04]  /*f730*/  STL [R1+0x6a8], R99 ;  /* 0x0006a86301007387 */ /* 0x000fe80000100800 */
[----:B------:R0:W2:Y:S04]  /*f740*/  @!P0 LDG.E.U8 R161, desc[UR18][R158.64] ;  /* 0x000000129ea18981 */ /* 0x0000a8000c1e1100 */
[----:B------:R1:W-:Y:S01]  /*f750*/  STL [R1+0x6ac], R17 ;  /* 0x0006ac1101007387 */ /* 0x0003e20000100800 */
[----:B0-----:R-:W-:-:S03]  /*f760*/  @!P0 IMAD.MOV.U32 R158, RZ, RZ, R17 ;  /* 0x000000ffff9e8224 */ /* 0x001fc600078e0011 */
[----:B-1----:R-:W4:Y:S01]  /*f770*/  LDL.LU R17, [R1+0x1f4] ;  /* 0x0001f40001117983 */ /* 0x002f220000300800 */
[----:B------:R-:W-:-:S05]  /*f780*/  @!P0 IMAD.MOV.U32 R159, RZ, RZ, R205 ;  /* 0x000000ffff9f8224 */ /* 0x000fca00078e00cd */
[----:B------:R0:W2:Y:S04]  /*f790*/  @!P0 LDG.E.U8 R157, desc[UR18][R158.64] ;  /* 0x000000129e9d8981 */ /* 0x0000a8000c1e1100 */
[----:B------:R-:W-:Y:S01]  /*f7a0*/  STL [R1+0x6a4], R205 ;  /* 0x0006a4cd01007387 */ /* 0x000fe20000100800 */
[----:B0-----:R-:W-:Y:S02]  /*f7b0*/  @!P0 IMAD.MOV.U32 R158, RZ, RZ, R238 ;  /* 0x000000ffff9e8224 */ /* 0x001fe400078e00ee */
[----:B------:R-:W-:Y:S01]  /*f7c0*/  @!P0 IMAD.MOV.U32 R159, RZ, RZ, R212 ;  /* 0x000000ffff9f8224 */ /* 0x000fe200078e00d4 */
[----:B------:R-:W-:Y:S04]  /*f7d0*/  STL [R1+0x6b4], R238 ;  /* 0x0006b4ee01007387 */ /* 0x000fe80000100800 */
[----:B------:R-:W-:Y:S04]  /*f7e0*/  STL [R1+0x6b0], R212 ;  /* 0x0006b0d401007387 */ /* 0x000fe80000100800 */
[----:B------:R0:W2:Y:S04]  /*f7f0*/  @!P0 LDG.E.U8 R154, desc[UR18][R158.64] ;  /* 0x000000129e9a8981 */ /* 0x0000a8000c1e1100 */
[----:B------:R1:W-:Y:S04]  /*f800*/  STL [R1+0x6bc], R239 ;  /* 0x0006bcef01007387 */ /* 0x0003e80000100800 */
[----:B------:R3:W-:Y:S01]  /*f810*/  STL [R1+0x6b8], R100 ;  /* 0x0006b86401007387 */ /* 0x0007e20000100800 */
[----:B0-----:R-:W-:-:S03]  /*f820*/  @!P0 IMAD.MOV.U32 R158, RZ, RZ, R239 ;  /* 0x000000ffff9e8224 */ /* 0x001fc600078e00ef */
[----:B-1----:R-:W2:Y:S01]  /*f830*/  LDL.LU R239, [R1+0x22c] ;  /* 0x00022c0001ef7983 */ /* 0x002ea20000300800 */
[----:B------:R-:W-:-:S03]  /*f840*/  @!P0 IMAD.MOV.U32 R138, RZ, RZ, R3 ;  /* 0x000000ffff8a8224 */ /* 0x000fc600078e0003 */
[----:B------:R-:W2:Y:S04]  /*f850*/  LDL.LU R238, [R1+0x228] ;  /* 0x0002280001ee7983 */ /* 0x000ea80000300800 */
        /* <DEDUP_REMOVED lines=14> */
[----:B------:R-:W2:Y:S01]  /*f940*/  LDL.LU R110, [R1+0x34] ;  /* 0x00003400016e7983 */ /* 0x000ea20000300800 */
[----:B------:R-:W-:Y:S01]  /*f950*/  PRMT R153, RZ, 0x7610, R153 ;  /* 0x00007610ff997816 */ /* 0x000fe20000000099 */
[----:B------:R-:W-:Y:S01]  /*f960*/  @!P0 IMAD.MOV.U32 R159, RZ, RZ, R100 ;  /* 0x000000ffff9f8224 */ /* 0x000fe200078e0064 */
[----:B------:R-:W-:-:S02]  /*f970*/  PRMT R150, RZ, 0x7610, R150 ;  /* 0x00007610ff967816 */ /* 0x000fc40000000096 */
[----:B------:R-:W-:Y:S02]  /*f980*/  PRMT R148, RZ, 0x7610, R148 ;  /* 0x00007610ff947816 */ /* 0x000fe40000000094 */
[----:B------:R-:W-:Y:S01]  /*f990*/  PRMT R191, RZ, 0x7610, R191 ;  /* 0x00007610ffbf7816 */ /* 0x000fe200000000bf */
[----:B------:R0:W2:Y:S01]  /*f9a0*/  @!P0 LDG.E.U8 R153, desc[UR18][R158.64] ;  /* 0x000000129e998981 */ /* 0x0000a2000c1e1100 */
[----:B------:R-:W-:Y:S02]  /*f9b0*/  @!P0 IMAD.MOV.U32 R146, RZ, RZ, R102 ;  /* 0x000000ffff928224 */ /* 0x000fe400078e0066 */
[----:B------:R-:W-:Y:S01]  /*f9c0*/  @!P0 IMAD.MOV.U32 R147, RZ, RZ, R228 ;  /* 0x000000ffff938224 */ /* 0x000fe200078e00e4 */
[----:B------:R-:W2:Y:S01]  /*f9d0*/  LDL.LU R23, [R1+0x2c] ;  /* 0x00002c0001177983 */ /* 0x000ea20000300800 */
[----:B------:R-:W-:Y:S02]  /*f9e0*/  @!P0 IMAD.MOV.U32 R144, RZ, RZ, R236 ;  /* 0x000000ffff908224 */ /* 0x000fe400078e00ec */
[----:B------:R-:W-:Y:S01]  /*f9f0*/  @!P0 IMAD.MOV.U32 R145, RZ, RZ, R235 ;  /* 0x000000ffff918224 */ /* 0x000fe200078e00eb */
[----:B------:R-:W2:Y:S01]  /*fa00*/  LDL.LU R243, [R1+0x28] ;  /* 0x0000280001f37983 */ /* 0x000ea20000300800 */
[----:B0-----:R-:W-:-:S02]  /*fa10*/  @!P0 IMAD.MOV.U32 R158, RZ, RZ, R116 ;  /* 0x000000ffff9e8224 */ /* 0x001fc400078e0074 */
[----:B------:R-:W-:Y:S02]  /*fa20*/  @!P0 IMAD.MOV.U32 R159, RZ, RZ, R223 ;  /* 0x000000ffff9f8224 */ /* 0x000fe400078e00df */
[----:B------:R-:W-:Y:S02]  /*fa30*/  @!P0 IMAD.MOV.U32 R142, RZ, RZ, R204 ;  /* 0x000000ffff8e8224 */ /* 0x000fe400078e00cc */
[----:B------:R-:W-:Y:S01]  /*fa40*/  @!P0 IMAD.MOV.U32 R143, RZ, RZ, R203 ;  /* 0x000000ffff8f8224 */ /* 0x000fe200078e00cb */
[----:B------:R0:W2:Y:S01]  /*fa50*/  @!P0 LDG.E.U8 R150, desc[UR18][R158.64] ;  /* 0x000000129e968981 */ /* 0x0000a2000c1e1100 */
[----:B------:R-:W-:Y:S02]  /*fa60*/  @!P0 IMAD.MOV.U32 R140, RZ, RZ, R106 ;  /* 0x000000ffff8c8224 */ /* 0x000fe400078e006a */
[----:B------:R-:W-:Y:S02]  /*fa70*/  @!P0 IMAD.MOV.U32 R141, RZ, RZ, R16 ;  /* 0x000000ffff8d8224 */ /* 0x000fe400078e0010 */
[----:B------:R-:W-:Y:S01]  /*fa80*/  @!P0 IMAD.MOV.U32 R139, RZ, RZ, R4 ;  /* 0x000000ffff8b8224 */ /* 0x000fe200078e0004 */
[----:B------:R1:W-:Y:S01]  /*fa90*/  STS.U8 [R195+UR7+0x2c00], R137 ;  /* 0x002c0089c3007988 */ /* 0x0003e20008000007 */
[----:B0-----:R-:W-:-:S03]  /*faa0*/  @!P0 IMAD.MOV.U32 R158, RZ, RZ, R0 ;  /* 0x000000ffff9e8224 */ /* 0x001fc600078e0000 */
[----:B---3--:R-:W3:Y:S01]  /*fab0*/  LDL.LU R100, [R1+0x224] ;  /* 0x0002240001647983 */ /* 0x008ee20000300800 */
[----:B------:R-:W-:-:S03]  /*fac0*/  @!P0 IMAD.MOV.U32 R159, RZ, RZ, R101 ;  /* 0x000000ffff9f8224 */ /* 0x000fc600078e0065 */
[----:B------:R0:W-:Y:S04]  /*fad0*/  STS.U8 [R195+UR7+0x3000], R136 ;  /* 0x00300088c3007988 */ /* 0x0001e80008000007 */
[----:B------:R0:W3:Y:S01]  /*fae0*/  @!P0 LDG.E.U8 R148, desc[UR18][R158.64] ;  /* 0x000000129e948981 */ /* 0x0000e2000c1e1100 */
[----:B-1----:R-:W-:Y:S01]  /*faf0*/  @!P0 IMAD.MOV.U32 R137, RZ, RZ, R222 ;  /* 0x000000ffff898224 */ /* 0x002fe200078e00de */
[----:B------:R-:W-:Y:S02]  /*fb00*/  LOP3.LUT R4, R195, 0x10, RZ, 0x3c, !PT ;  /* 0x00000010c3047812 */ /* 0x000fe400078e3cff */
[----:B------:R-:W3:Y:S01]  /*fb10*/  LDL.LU R212, [R1+0x220] ;  /* 0x0002200001d47983 */ /* 0x000ee20000300800 */
[----:B0-----:R-:W-:-:S03]  /*fb20*/  @!P0 IMAD.MOV.U32 R136, RZ, RZ, R96 ;  /* 0x000000ffff888224 */ /* 0x001fc600078e0060 */
[----:B------:R0:W-:Y:S01]  /*fb30*/  STS.U8 [R195+UR7+0x3400], R135 ;  /* 0x00340087c3007988 */ /* 0x0001e20008000007 */
[----:B------:R-:W-:Y:S02]  /*fb40*/  @!P0 IMAD.MOV.U32 R158, RZ, RZ, R193 ;  /* 0x000000ffff9e8224 */ /* 0x000fe400078e00c1 */
[----:B------:R-:W-:Y:S01]  /*fb50*/  @!P0 IMAD.MOV.U32 R159, RZ, RZ, R241 ;  /* 0x000000ffff9f8224 */ /* 0x000fe200078e00f1 */
[----:B------:R-:W3:Y:S04]  /*fb60*/  LDL.LU R205, [R1+0x1e4] ;  /* 0x0001e40001cd7983 */ /* 0x000ee80000300800 */
[----:B------:R1:W3:Y:S01]  /*fb70*/  @!P0 LDG.E.U8 R191, desc[UR18][R158.64] ;  /* 0x000000129ebf8981 */ /* 0x0002e2000c1e1100 */
[----:B0-----:R-:W-:-:S03]  /*fb80*/  @!P0 IMAD.MOV.U32 R135, RZ, RZ, R10 ;  /* 0x000000ffff878224 */ /* 0x001fc600078e000a */
[----:B------:R0:W-:Y:S04]  /*fb90*/  STS.U8 [R195+UR7+0x3800], R134 ;  /* 0x00380086c3007988 */ /* 0x0001e80008000007 */
[----:B------:R-:W3:Y:S01]  /*fba0*/  LDL.LU R115, [R1+0x1e0] ;  /* 0x0001e00001737983 */ /* 0x000ee20000300800 */
[----:B-1----:R-:W-:Y:S02]  /*fbb0*/  PRMT R158, RZ, 0x7610, R158 ;  /* 0x00007610ff9e7816 */ /* 0x002fe4000000009e */
[----:B------:R-:W-:Y:S01]  /*fbc0*/  PRMT R159, RZ, 0x7610, R159 ;  /* 0x00007610ff9f7816 */ /* 0x000fe2000000009f */
[----:B0-----:R-:W-:Y:S01]  /*fbd0*/  @!P0 IMAD.MOV.U32 R134, RZ, RZ, R108 ;  /* 0x000000ffff868224 */ /* 0x001fe200078e006c */
[----:B------:R0:W-:Y:S04]  /*fbe0*/  STS.U8 [R195+UR7+0x3c00], R133 ;  /* 0x003c0085c3007988 */ /* 0x0001e80008000007 */
[----:B------:R1:W3:Y:S04]  /*fbf0*/  @!P0 LDG.E.U8 R158, desc[UR18][R146.64] ;  /* 0x00000012929e8981 */ /* 0x0002e8000c1e1100 */
[----:B------:R-:W3:Y:S01]  /*fc00*/  LDL.LU R206, [R1+0x1a4] ;  /* 0x0001a40001ce7983 */ /* 0x000ee20000300800 */
[----:B0-----:R-:W-:-:S03]  /*fc10*/  @!P0 IMAD.MOV.U32 R133, RZ, RZ, R109 ;  /* 0x000000ffff858224 */ /* 0x001fc600078e006d */
[----:B------:R0:W-:Y:S01]  /*fc20*/  STS.U8 [R4+UR7+0x80], R132 ;  /* 0x0000808404007988 */ /* 0x0001e20008000007 */
[----:B-1----:R-:W-:Y:S02]  /*fc30*/  @!P0 IMAD.MOV.U32 R146, RZ, RZ, R252 ;  /* 0x000000ffff928224 */ /* 0x002fe400078e00fc */
        /* <DEDUP_REMOVED lines=8> */
[----:B------:R2:W-:Y:S04]  /*fcc0*/  STS.U8 [R4+UR7+0x880], R130 ;  /* 0x0008808204007988 */ /* 0x0005e80008000007 */
[----:B------:R1:W3:Y:S01]  /*fcd0*/  @!P0 LDG.E.U8 R146, desc[UR18][R144.64] ;  /* 0x0000001290928981 */ /* 0x0002e2000c1e1100 */
[----:B0-----:R-:W-:-:S03]  /*fce0*/  @!P0 IMAD.MOV.U32 R131, RZ, RZ, R227 ;  /* 0x000000ffff838224 */ /* 0x001fc600078e00e3 */
[----:B------:R-:W3:Y:S01]  /*fcf0*/  LDL.LU R6, [R1+0x160] ;  /* 0x0001600001067983 */ /* 0x000ee20000300800 */
[----:B-1----:R-:W-:Y:S02]  /*fd00*/  @!P0 IMAD.MOV.U32 R144, RZ, RZ, R220 ;  /* 0x000000ffff908224 */ /* 0x002fe400078e00dc */
[----:B------:R-:W-:-:S05]  /*fd10*/  @!P0 IMAD.MOV.U32 R145, RZ, RZ, R219 ;  /* 0x000000ffff918224 */ /* 0x000fca00078e00db */
[----:B------:R0:W3:Y:S02]  /*fd20*/  @!P0 LDG.E.U8 R147, desc[UR18][R144.64] ;  /* 0x0000001290938981 */ /* 0x0000e4000c1e1100 */
[----:B0-----:R-:W-:Y:S02]  /*fd30*/  PRMT R144, RZ, 0x7610, R144 ;  /* 0x00007610ff907816 */ /* 0x001fe40000000090 */
[----:B------:R-:W-:-:S04]  /*fd40*/  PRMT R145, RZ, 0x7610, R145 ;  /* 0x00007610ff917816 */ /* 0x000fc80000000091 */
[----:B------:R0:W3:Y:S02]  /*fd50*/  @!P0 LDG.E.U8 R144, desc[UR18][R142.64] ;  /* 0x000000128e908981 */ /* 0x0000e4000c1e1100 */
[----:B0-----:R-:W-:Y:S02]  /*fd60*/  @!P0 IMAD.MOV.U32 R142, RZ, RZ, R114 ;  /* 0x000000ffff8e8224 */ /* 0x001fe400078e0072 */
        /* <DEDUP_REMOVED lines=11> */
[----:B----4-:R-:W-:Y:S02]  /*fe20*/  @!P0 IMAD.MOV.U32 R138, RZ, RZ, R17 ;  /* 0x000000ffff8a8224 */ /* 0x010fe400078e0011 */
[----:B------:R-:W-:-:S05]  /*fe30*/  @!P0 IMAD.MOV.U32 R139, RZ, RZ, R117 ;  /* 0x000000ffff8b8224 */ /* 0x000fca00078e0075 */
[----:B------:R0:W4:Y:S02]  /*fe40*/  @!P0 LDG.E.U8 R141, desc[UR18][R138.64] ;  /* 0x000000128a8d8981 */ /* 0x000124000c1e1100 */
[----:B0-----:R-:W-:Y:S02]  /*fe50*/  PRMT R138, RZ, 0x7610, R138 ;  /* 0x00007610ff8a7816 */ /* 0x001fe4000000008a */
[----:B------:R-:W-:-:S04]  /*fe60*/  PRMT R139, RZ, 0x7610, R139 ;  /* 0x00007610ff8b7816 */ /* 0x000fc8000000008b */
[----:B------:R0:W4:Y:S02]  /*fe70*/  @!P0 LDG.E.U8 R138, desc[UR18][R136.64] ;  /* 0x00000012888a8981 */ /* 0x000124000c1e1100 */
[----:B0-----:R-:W-:Y:S02]  /*fe80*/  @!P0 IMAD.MOV.U32 R136, RZ, RZ, R244 ;  /* 0x000000ffff888224 */ /* 0x001fe400078e00f4 */
        /* <DEDUP_REMOVED lines=10> */
[----:B------:R0:W4:Y:S01]  /*ff30*/  @!P0 LDG.E.U8 R134, desc[UR18][R132.64] ;  /* 0x0000001284868981 */ /* 0x000122000c1e1100 */
[----:B--2---:R-:W-:Y:S02]  /*ff40*/  @!P0 IMAD.MOV.U32 R130, RZ, RZ, R110 ;  /* 0x000000ffff828224 */ /* 0x004fe400078e006e */
[----:B0-----:R-:W-:Y:S02]  /*ff50*/  @!P0 IMAD.MOV.U32 R132, RZ, RZ, R210 ;  /* 0x000000ffff848224 */ /* 0x001fe400078e00d2 */
[----:B------:R-:W-:-:S05]  /*ff60*/  @!P0 IMAD.MOV.U32 R133, RZ, RZ, R18 ;  /* 0x000000ffff858224 */ /* 0x000fca00078e0012 */
[----:B------:R0:W2:Y:S02]  /*ff70*/  @!P0 LDG.E.U8 R135, desc[UR18][R132.64] ;  /* 0x0000001284878981 */ /* 0x0000a4000c1e1100 */
[----:B0-----:R-:W-:Y:S02]  /*ff80*/  PRMT R132, RZ, 0x7610, R132 ;  /* 0x00007610ff847816 */ /* 0x001fe40000000084 */
[----:B------:R-:W-:-:S04]  /*ff90*/  PRMT R133, RZ, 0x7610, R133 ;  /* 0x00007610ff857816 */ /* 0x000fc80000000085 */
[----:B------:R0:W2:Y:S04]  /*ffa0*/  @!P0 LDG.E.U8 R132, desc[UR18][R130.64] ;  /* 0x0000001282848981 */ /* 0x0000a8000c1e1100 */
[----:B------:R1:W-:Y:S01]  /*ffb0*/  STS.U8 [R4+UR7+0xc80], R129 ;  /* 0x000c808104007988 */ /* 0x0003e20008000007 */
[----:B0-----:R-:W-:Y:S02]  /*ffc0*/  @!P0 IMAD.MOV.U32 R130, RZ, RZ, R250 ;  /* 0x000000ffff828224 */ /* 0x001fe400078e00fa */
[----:B------:R-:W-:Y:S01]  /*ffd0*/  @!P0 IMAD.MOV.U32 R131, RZ, RZ, R249 ;  /* 0x000000ffff838224 */ /* 0x000fe200078e00f9 */
[----:B------:R0:W-:Y:S01]  /*ffe0*/  STS.U8 [R4+UR7+0x1080], R128 ;  /* 0x0010808004007988 */ /* 0x0001e20008000007 */
[----:B-1----:R-:W-:-:S03]  /*fff0*/  @!P0 IMAD.MOV.U32 R129, RZ, RZ, R233 ;  /* 0x000000ffff818224 */ /* 0x002fc600078e00e9 */
[----:B------:R1:W2:Y:S01]  /*10000*/  @!P0 LDG.E.U8 R133, desc[UR18][R130.64] ;  /* 0x0000001282858981 */ /* 0x0002a2000c1e1100 */
[----:B0-----:R-:W-:Y:S01]  /*10010*/  @!P0 IMAD.MOV.U32 R128, RZ, RZ, R234 ;  /* 0x000000ffff808224 */ /* 0x001fe200078e00ea */
[----:B-1----:R-:W-:Y:S02]  /*10020*/  PRMT R130, RZ, 0x7610, R130 ;  /* 0x00007610ff827816 */ /* 0x002fe40000000082 */
        /* <DEDUP_REMOVED lines=40> */
[----:B------:R0:W-:Y:S04]  /*102b0*/  STS.U8 [R4+UR7+0x3480], R119 ;  /* 0x0034807704007988 */ /* 0x0001e80008000007 */
[----:B------:R1:W2:Y:S01]  /*102c0*/  @!P0 LDG.E.U8 R122, desc[UR18][R120.64] ;  /* 0x00000012787a8981 */ /* 0x0002a2000c1e1100 */
[----:B0-----:R-:W-:Y:S01]  /*102d0*/  PRMT R119, RZ, 0x7610, R119 ;  /* 0x00007610ff777816 */ /* 0x001fe20000000077 */
[----:B-1----:R-:W-:-:S02]  /*102e0*/  @!P0 IMAD.MOV.U32 R120, RZ, RZ, R192 ;  /* 0x000000ffff788224 */ /* 0x002fc400078e00c0 */
[----:B------:R-:W-:Y:S01]  /*102f0*/  @!P0 IMAD.MOV.U32 R121, RZ, RZ, R242 ;  /* 0x000000ffff798224 */ /* 0x000fe200078e00f2 */
[----:B------:R-:W-:-:S04]  /*10300*/  PRMT R123, RZ, 0x7610, R123 ;  /* 0x00007610ff7b7816 */ /* 0x000fc8000000007b */
[----:B------:R0:W2:Y:S04]  /*10310*/  @!P0 LDG.E.U8 R119, desc[UR18][R120.64] ;  /* 0x0000001278778981 */ /* 0x0000a8000c1e1100 */
[----:B------:R1:W-:Y:S01]  /*10320*/  STS.U8 [R4+UR7+0x3880], R149 ;  /* 0x0038809504007988 */ /* 0x0003e20008000007 */
[----:B0-----:R-:W-:Y:S02]  /*10330*/  @!P0 IMAD.MOV.U32 R120, RZ, RZ, R224 ;  /* 0x000000ffff788224 */ /* 0x001fe400078e00e0 */
[----:B------:R-:W-:Y:S01]  /*10340*/  @!P0 IMAD.MOV.U32 R121, RZ, RZ, R19 ;  /* 0x000000ffff798224 */ /* 0x000fe200078e0013 */
[----:B-1----:R-:W-:-:S04]  /*10350*/  PRMT R149, RZ, 0x7610, R149 ;  /* 0x00007610ff957816 */ /* 0x002fc80000000095 */
[----:B------:R0:W2:Y:S02]  /*10360*/  @!P0 LDG.E.U8 R123, desc[UR18][R120.64] ;  /* 0x00000012787b8981 */ /* 0x0000a4000c1e1100 */
[----:B0-----:R-:W-:Y:S02]  /*10370*/  @!P0 IMAD.MOV.U32 R120, RZ, RZ, R208 ;  /* 0x000000ffff788224 */ /* 0x001fe400078e00d0 */
[----:B------:R-:W-:-:S05]  /*10380*/  @!P0 IMAD.MOV.U32 R121, RZ, RZ, R91 ;  /* 0x000000ffff798224 */ /* 0x000fca00078e005b */
[----:B------:R0:W2:Y:S02]  /*10390*/  @!P0 LDG.E.U8 R149, desc[UR18][R120.64] ;  /* 0x0000001278958981 */ /* 0x0000a4000c1e1100 */
[----:B0-----:R-:W0:Y:S01]  /*103a0*/  S2R R121, SR_TID.X ;  /* 0x0000000000797919 */ /* 0x001e220000002100 */
[----:B------:R-:W-:Y:S01]  /*103b0*/  @!P0 IMAD.MOV.U32 R120, RZ, RZ, R11 ;  /* 0x000000ffff788224 */ /* 0x000fe200078e000b */
[----:B------:R1:W-:Y:S02]  /*103c0*/  STS.U8 [R4+UR7+0x3c80], R151 ;  /* 0x003c809704007988 */ /* 0x0003e40008000007 */
[----:B-1----:R-:W-:Y:S02]  /*103d0*/  PRMT R151, RZ, 0x7610, R151 ;  /* 0x00007610ff977816 */ /* 0x002fe40000000097 */
[----:B------:R-:W4:Y:S04]  /*103e0*/  LDL.LU R4, [R1+0x124] ;  /* 0x0001240001047983 */ /* 0x000f280000300800 */
[----:B------:R-:W2:Y:S04]  /*103f0*/  LDL.LU R98, [R1+0x120] ;  /* 0x0001200001627983 */ /* 0x000ea80000300800 */
[----:B------:R-:W2:Y:S04]  /*10400*/  LDL.LU R207, [R1+0xe4] ;  /* 0x0000e40001cf7983 */ /* 0x000ea80000300800 */
[----:B------:R-:W2:Y:S04]  /*10410*/  LDL.LU R211, [R1+0xe0] ;  /* 0x0000e00001d37983 */ /* 0x000ea80000300800 */
[----:B------:R-:W2:Y:S01]  /*10420*/  LDL.LU R225, [R1+0xa4] ;  /* 0x0000a40001e17983 */ /* 0x000ea20000300800 */
[----:B0-----:R-:W-:-:S03]  /*10430*/  LOP3.LUT R121, R121, 0x7f, RZ, 0xc0, !PT ;  /* 0x0000007f79797812 */ /* 0x001fc600078ec0ff */
[----:B------:R-:W2:Y:S01]  /*10440*/  LDL.LU R7, [R1+0xa0] ;  /* 0x0000a00001077983 */ /* 0x000ea20000300800 */
[----:B------:R-:W-:-:S03]  /*10450*/  LOP3.LUT R121, R121, 0x20, RZ, 0x3c, !PT ;  /* 0x0000002079797812 */ /* 0x000fc600078e3cff */
[----:B------:R-:W2:Y:S04]  /*10460*/  LDL.LU R226, [R1+0x64] ;  /* 0x0000640001e27983 */ /* 0x000ea80000300800 */
[----:B------:R0:W-:Y:S04]  /*10470*/  STS.U8 [R121+UR7+0x100], R152 ;  /* 0x0001009879007988 */ /* 0x0001e80008000007 */
[----:B------:R-:W2:Y:S04]  /*10480*/  LDL.LU R12, [R1+0x60] ;  /* 0x00006000010c7983 */ /* 0x000ea80000300800 */
[----:B------:R-:W2:Y:S01]  /*10490*/  LDL.LU R195, [R1+0x24] ;  /* 0x0000240001c37983 */ /* 0x000ea20000300800 */
[----:B0-----:R-:W-:-:S05]  /*104a0*/  @!P0 IMAD.MOV.U32 R121, RZ, RZ, R194 ;  /* 0x000000ffff798224 */ /* 0x001fca00078e00c2 */
[----:B------:R0:W2:Y:S02]  /*104b0*/  @!P0 LDG.E.U8 R151, desc[UR18][R120.64] ;  /* 0x0000001278978981 */ /* 0x0000a4000c1e1100 */
[----:B0-----:R-:W0:Y:S01]  /*104c0*/  S2R R121, SR_TID.X ;  /* 0x0000000000797919 */ /* 0x001e220000002100 */
[----:B------:R-:W-:Y:S01]  /*104d0*/  PRMT R152, RZ, 0x7610, R152 ;  /* 0x00007610ff987816 */ /* 0x000fe20000000098 */
[----:B------:R-:W-:Y:S01]  /*104e0*/  @!P0 IMAD.MOV.U32 R120, RZ, RZ, R209 ;  /* 0x000000ffff788224 */ /* 0x000fe200078e00d1 */
[----:B0-----:R-:W-:-:S04]  /*104f0*/  LOP3.LUT R121, R121, 0x7f, RZ, 0xc0, !PT ;  /* 0x0000007f79797812 */ /* 0x001fc800078ec0ff */
[----:B------:R-:W-:-:S05]  /*10500*/  LOP3.LUT R121, R121, 0x20, RZ, 0x3c, !PT ;  /* 0x0000002079797812 */ /* 0x000fca00078e3cff */
[----:B------:R0:W-:Y:S02]  /*10510*/  STS.U8 [R121+UR7+0x500], R155 ;  /* 0x0005009b79007988 */ /* 0x0001e40008000007 */
        /* <DEDUP_REMOVED lines=68> */
[----:B---3--:R-:W-:Y:S01]  /*10960*/  @!P0 IMAD.MOV.U32 R120, RZ, RZ, R100 ;  /* 0x000000ffff788224 */ /* 0x008fe200078e0064 */
[----:B0-----:R-:W-:-:S04]  /*10970*/  LOP3.LUT R121, R121, 0x7f, RZ, 0xc0, !PT ;  /* 0x0000007f79797812 */ /* 0x001fc800078ec0ff */
[----:B------:R-:W-:-:S05]  /*10980*/  LOP3.LUT R121, R121, 0x20, RZ, 0x3c, !PT ;  /* 0x0000002079797812 */ /* 0x000fca00078e3cff */
[----:B------:R0:W-:Y:S02]  /*10990*/  STS.U8 [R121+UR7+0x2900], R175 ;  /* 0x002900af79007988 */ /* 0x0001e40008000007 */
[----:B0-----:R-:W-:-:S05]  /*109a0*/  @!P0 IMAD.MOV.U32 R121, RZ, RZ, R212 ;  /* 0x000000ffff798224 */ /* 0x001fca00078e00d4 */
[----:B------:R0:W3:Y:S02]  /*109b0*/  @!P0 LDG.E.U8 R173, desc[UR18][R120.64] ;  /* 0x0000001278ad8981 */ /* 0x0000e4000c1e1100 */
[----:B0-----:R-:W0:Y:S01]  /*109c0*/  S2R R121, SR_TID.X ;  /* 0x0000000000797919 */ /* 0x001e220000002100 */
[----:B------:R-:W-:Y:S01]  /*109d0*/  PRMT R175, RZ, 0x7610, R175 ;  /* 0x00007610ffaf7816 */ /* 0x000fe200000000af */
[----:B------:R-:W-:Y:S01]  /*109e0*/  @!P0 IMAD.MOV.U32 R120, RZ, RZ, R205 ;  /* 0x000000ffff788224 */ /* 0x000fe200078e00cd */
        /* <DEDUP_REMOVED lines=23> */
[----:B----4-:R-:W-:Y:S01]  /*10b60*/  @!P0 IMAD.MOV.U32 R120, RZ, RZ, R4 ;  /* 0x000000ffff788224 */ /* 0x010fe200078e0004 */
[----:B0-----:R-:W-:-:S04]  /*10b70*/  LOP3.LUT R121, R121, 0x7f, RZ, 0xc0, !PT ;  /* 0x0000007f79797812 */ /* 0x001fc800078ec0ff */
[----:B------:R-:W-:-:S05]  /*10b80*/  LOP3.LUT R121, R121, 0x20, RZ, 0x3c, !PT ;  /* 0x0000002079797812 */ /* 0x000fca00078e3cff */
[----:B------:R2:W-:Y:S02]  /*10b90*/  STS.U8 [R121+UR7+0x3900], R183 ;  /* 0x003900b779007988 */ /* 0x0005e40008000007 */
[----:B--2---:R-:W-:-:S05]  /*10ba0*/  @!P0 IMAD.MOV.U32 R121, RZ, RZ, R98 ;  /* 0x000000ffff798224 */ /* 0x004fca00078e0062 */
        /* <DEDUP_REMOVED lines=8> */
[----:B------:R0:W4:Y:S02]  /*10c30*/  @!P0 LDG.E.U8 R183, desc[UR18][R120.64] ;  /* 0x0000001278b78981 */ /* 0x000124000c1e1100 */
        /* <DEDUP_REMOVED lines=16> */
[----:B0-----:R-:W0:Y:S02]  /*10d40*/  S2R R121, SR_TID.X ;  /* 0x0000000000797919 */ /* 0x001e240000002100 */
[----:B0-----:R-:W-:-:S04]  /*10d50*/  LOP3.LUT R121, R121, 0x7f, RZ, 0xc0, !PT ;  /* 0x0000007f79797812 */ /* 0x001fc800078ec0ff */
[----:B------:R-:W-:-:S05]  /*10d60*/  LOP3.LUT R121, R121, 0x30, RZ, 0x3c, !PT ;  /* 0x0000003079797812 */ /* 0x000fca00078e3cff */
[----:B------:R0:W-:Y:S04]  /*10d70*/  STS.U8 [R121+UR7+0x980], R190 ;  /* 0x000980be79007988 */ /* 0x0001e80008000007 */
[----:B0-----:R-:W3:Y:S01]  /*10d80*/  LDL.LU R190, [R1+0x20] ;  /* 0x0000200001be7983 */ /* 0x001ee20000300800 */
[----:B------:R-:W-:Y:S01]  /*10d90*/  PRMT R188, RZ, 0x7610, R188 ;  /* 0x00007610ffbc7816 */ /* 0x000fe200000000bc */
[----:B------:R-:W-:Y:S02]  /*10da0*/  @!P0 IMAD.MOV.U32 R120, RZ, RZ, R195 ;  /* 0x000000ffff788224 */ /* 0x000fe400078e00c3 */
[----:B---3--:R-:W-:-:S05]  /*10db0*/  @!P0 IMAD.MOV.U32 R121, RZ, RZ, R190 ;  /* 0x000000ffff798224 */ /* 0x008fca00078e00be */
[----:B------:R0:W3:Y:S02]  /*10dc0*/  @!P0 LDG.E.U8 R188, desc[UR18][R120.64] ;  /* 0x0000001278bc8981 */ /* 0x0000e4000c1e1100 */
[----:B0-----:R-:W0:Y:S01]  /*10dd0*/  S2R R121, SR_TID.X ;  /* 0x0000000000797919 */ /* 0x001e220000002100 */
[----:B------:R-:W-:Y:S01]  /*10de0*/  @!P0 IMAD.MOV.U32 R120, RZ, RZ, R246 ;  /* 0x000000ffff788224 */ /* 0x000fe200078e00f6 */
[----:B0-----:R-:W-:-:S04]  /*10df0*/  LOP3.LUT R121, R121, 0x7f, RZ, 0xc0, !PT ;  /* 0x0000007f79797812 */ /* 0x001fc800078ec0ff */
[----:B------:R-:W-:-:S05]  /*10e00*/  LOP3.LUT R121, R121, 0x30, RZ, 0x3c, !PT ;  /* 0x0000003079797812 */ /* 0x000fca00078e3cff */
[----:B------:R0:W-:Y:S02]  /*10e10*/  STS.U8 [R121+UR7+0xd80], R189 ;  /* 0x000d80bd79007988 */ /* 0x0001e40008000007 */
[----:B0-----:R-:W-:Y:S01]  /*10e20*/  PRMT R189, RZ, 0x7610, R189 ;  /* 0x00007610ffbd7816 */ /* 0x001fe200000000bd */
[----:B------:R-:W-:-:S05]  /*10e30*/  @!P0 IMAD.MOV.U32 R121, RZ, RZ, R245 ;  /* 0x000000ffff798224 */ /* 0x000fca00078e00f5 */
        /* <DEDUP_REMOVED lines=41> */
[----:B0-----:R-:W0:Y:S02]  /*110d0*/  S2R R120, SR_TID.X ;  /* 0x0000000000787919 */ /* 0x001e240000002100 */
[----:B0-----:R-:W-:-:S04]  /*110e0*/  LOP3.LUT R120, R120, 0x7f, RZ, 0xc0, !PT ;  /* 0x0000007f78787812 */ /* 0x001fc800078ec0ff */
[----:B------:R-:W-:-:S05]  /*110f0*/  LOP3.LUT R121, R120, 0x30, RZ, 0x3c, !PT ;  /* 0x0000003078797812 */ /* 0x000fca00078e3cff */
[----:B------:R0:W-:Y:S02]  /*11100*/  STS.U8 [R121+UR7+0x2580], R177 ;  /* 0x002580b179007988 */ /* 0x0001e40008000007 */
[----:B0-----:R-:W-:Y:S02]  /*11110*/  LOP3.LUT R177, R120, 0x40, RZ, 0x3c, !PT ;  /* 0x0000004078b17812 */ /* 0x001fe400078e3cff */
[----:B------:R-:W0:Y:S01]  /*11120*/  S2R R120, SR_TID.X ;  /* 0x0000000000787919 */ /* 0x000e220000002100 */
[----:B------:R-:W-:Y:S04]  /*11130*/  STS.U8 [R121+UR7+0x2980], R174 ;  /* 0x002980ae79007988 */ /* 0x000fe80008000007 */
[----:B------:R-:W-:Y:S04]  /*11140*/  STS.U8 [R121+UR7+0x2d80], R172 ;  /* 0x002d80ac79007988 */ /* 0x000fe80008000007 */
[----:B------:R-:W-:Y:S04]  /*11150*/  STS.U8 [R121+UR7+0x3180], R171 ;  /* 0x003180ab79007988 */ /* 0x000fe80008000007 */
[----:B------:R-:W-:Y:S04]  /*11160*/  STS.U8 [R121+UR7+0x3580], R168 ;  /* 0x003580a879007988 */ /* 0x000fe80008000007 */
[----:B------:R-:W-:Y:S04]  /*11170*/  STS.U8 [R121+UR7+0x3980], R167 ;  /* 0x003980a779007988 */ /* 0x000fe80008000007 */
[----:B------:R1:W-:Y:S04]  /*11180*/  STS.U8 [R121+UR7+0x3d80], R164 ;  /* 0x003d80a479007988 */ /* 0x0003e80008000007 */
[----:B------:R-:W-:Y:S04]  /*11190*/  STS.U8 [R177+UR7+0x200], R162 ;  /* 0x000200a2b1007988 */ /* 0x000fe80008000007 */
[----:B------:R-:W-:Y:S04]  /*111a0*/  STS.U8 [R177+UR7+0x600], R161 ;  /* 0x000600a1b1007988 */ /* 0x000fe80008000007 */
[----:B------:R-:W-:Y:S04]  /*111b0*/  STS.U8 [R177+UR7+0xa00], R157 ;  /* 0x000a009db1007988 */ /* 0x000fe80008000007 */
[----:B------:R-:W-:Y:S01]  /*111c0*/  STS.U8 [R177+UR7+0xe00], R154 ;  /* 0x000e009ab1007988 */ /* 0x000fe20008000007 */
[----:B0-----:R-:W-:-:S03]  /*111d0*/  LOP3.LUT R120, R120, 0x7f, RZ, 0xc0, !PT ;  /* 0x0000007f78787812 */ /* 0x001fc600078ec0ff */
[----:B------:R-:W-:Y:S04]  /*111e0*/  STS.U8 [R177+UR7+0x1200], R153 ;  /* 0x00120099b1007988 */ /* 0x000fe80008000007 */
[----:B------:R-:W-:Y:S04]  /*111f0*/  STS.U8 [R177+UR7+0x1600], R150 ;  /* 0x00160096b1007988 */ /* 0x000fe80008000007 */
[----:B------:R-:W-:Y:S04]  /*11200*/  STS.U8 [R177+UR7+0x1a00], R148 ;  /* 0x001a0094b1007988 */ /* 0x000fe80008000007 */
[----:B------:R-:W-:Y:S01]  /*11210*/  STS.U8 [R177+UR7+0x1e00], R191 ;  /* 0x001e00bfb1007988 */ /* 0x000fe20008000007 */
[----:B-1----:R-:W-:-:S03]  /*11220*/  LOP3.LUT R121, R120, 0x50, RZ, 0x3c, !PT ;  /* 0x0000005078797812 */ /* 0x002fc600078e3cff */
        /* <DEDUP_REMOVED lines=16> */
[----:B------:R-:W-:-:S03]  /*11330*/  LOP3.LUT R120, R120, 0x60, RZ, 0x3c, !PT ;  /* 0x0000006078787812 */ /* 0x000fc600078e3cff */
        /* <DEDUP_REMOVED lines=11> */
[----:B------:R0:W-:Y:S04]  /*113f0*/  STS.U8 [R120+UR7+0xf00], R119 ;  /* 0x000f007778007988 */ /* 0x0001e80008000007 */
[----:B0-----:R-:W3:Y:S04]  /*11400*/  LDL R119, [R1+0x484] ;  /* 0x0004840001777983 */ /* 0x001ee80000100800 */
[----:B------:R-:W3:Y:S04]  /*11410*/  LDL.LU R162, [R1+0x250] ;  /* 0x0002500001a27983 */ /* 0x000ee80000300800 */
        /* <DEDUP_REMOVED lines=22> */
[----:B------:R-:W3:Y:S04]  /*11580*/  LDL.LU R159, [R1+0x408] ;  /* 0x00040800019f7983 */ /* 0x000ee80000300800 */
[----:B------:R-:W3:Y:S01]  /*11590*/  LDL.LU R150, [R1+0x240] ;  /* 0x0002400001967983 */ /* 0x000ee20000300800 */
[----:B0-----:R-:W0:Y:S03]  /*115a0*/  S2R R120, SR_TID.X ;  /* 0x0000000000787919 */ /* 0x001e260000002100 */
[----:B------:R-:W3:Y:S04]  /*115b0*/  LDL.LU R153, [R1+0x400] ;  /* 0x0004000001997983 */ /* 0x000ee80000300800 */
[----:B------:R-:W3:Y:S04]  /*115c0*/  LDL.LU R154, [R1+0x424] ;  /* 0x00042400019a7983 */ /* 0x000ee80000300800 */
[----:B------:R-:W3:Y:S04]  /*115d0*/  LDL.LU R177, [R1+0x3f8] ;  /* 0x0003f80001b17983 */ /* 0x000ee80000300800 */
[----:B------:R-:W3:Y:S01]  /*115e0*/  LDL.LU R164, [R1+0x41c] ;  /* 0x00041c0001a47983 */ /* 0x000ee20000300800 */
[----:B0-----:R-:W-:-:S04]  /*115f0*/  LOP3.LUT R120, R120, 0x7f, RZ, 0xc0, !PT ;  /* 0x0000007f78787812 */ /* 0x001fc800078ec0ff */
[----:B------:R-:W-:-:S05]  /*11600*/  LOP3.LUT R120, R120, 0x70, RZ, 0x3c, !PT ;  /* 0x0000007078787812 */ /* 0x000fca00078e3cff */
[----:B------:R-:W-:Y:S04]  /*11610*/  STS.U8 [R120+UR7+0x3f80], R118 ;  /* 0x003f807678007988 */ /* 0x000fe80008000007 */
[----:B------:R-:W-:Y:S04]  /*11620*/  STS.U8 [R120+UR7+0x380], R173 ;  /* 0x000380ad78007988 */ /* 0x000fe80008000007 */
[----:B------:R-:W-:Y:S04]  /*11630*/  STS.U8 [R120+UR7+0x780], R175 ;  /* 0x000780af78007988 */ /* 0x000fe80008000007 */
[----:B------:R-:W-:Y:S04]  /*11640*/  STS.U8 [R120+UR7+0xb80], R176 ;  /* 0x000b80b078007988 */ /* 0x000fe80008000007 */
[----:B------:R-:W-:Y:S04]  /*11650*/  STS.U8 [R120+UR7+0xf80], R179 ;  /* 0x000f80b378007988 */ /* 0x000fe80008000007 */
[----:B--2---:R-:W-:Y:S04]  /*11660*/  STS.U8 [R120+UR7+0x1380], R181 ;  /* 0x001380b578007988 */ /* 0x004fe80008000007 */
[----:B----4-:R-:W-:Y:S04]  /*11670*/  STS.U8 [R120+UR7+0x1780], R183 ;  /* 0x001780b778007988 */ /* 0x010fe80008000007 */
[----:B------:R-:W-:Y:S04]  /*11680*/  STS.U8 [R120+UR7+0x1b80], R184 ;  /* 0x001b80b878007988 */ /* 0x000fe80008000007 */
[----:B------:R-:W-:Y:S04]  /*11690*/  STS.U8 [R120+UR7+0x1f80], R187 ;  /* 0x001f80bb78007988 */ /* 0x000fe80008000007 */
[----:B---3--:R-:W-:Y:S04]  /*116a0*/  STS.U8 [R120+UR7+0x2380], R188 ;  /* 0x002380bc78007988 */ /* 0x008fe80008000007 */
[----:B------:R-:W-:Y:S04]  /*116b0*/  STS.U8 [R120+UR7+0x2780], R189 ;  /* 0x002780bd78007988 */ /* 0x000fe80008000007 */
[----:B------:R-:W-:Y:S04]  /*116c0*/  STS.U8 [R120+UR7+0x2b80], R186 ;  /* 0x002b80ba78007988 */ /* 0x000fe80008000007 */
[----:B------:R-:W-:Y:S04]  /*116d0*/  STS.U8 [R120+UR7+0x2f80], R185 ;  /* 0x002f80b978007988 */ /* 0x000fe80008000007 */
[----:B------:R-:W-:Y:S04]  /*116e0*/  STS.U8 [R120+UR7+0x3380], R182 ;  /* 0x003380b678007988 */ /* 0x000fe80008000007 */
[----:B------:R-:W-:Y:S04]  /*116f0*/  STS.U8 [R120+UR7+0x3780], R180 ;  /* 0x003780b478007988 */ /* 0x000fe80008000007 */
[----:B------:R0:W-:Y:S01]  /*11700*/  STS.U8 [R120+UR7+0x3b80], R178 ;  /* 0x003b80b278007988 */ /* 0x0001e20008000007 */
[----:B------:R1:W-:Y:S06]  /*11710*/  MEMBAR.ALL.CTA ;  /* 0x0000000000007992 */ /* 0x0003ec0000008000 */
[----:B-1----:R-:W1:Y:S04]  /*11720*/  FENCE.VIEW.ASYNC.S ;  /* 0x00000000000073c6 */ /* 0x002e680000000000 */
[----:B0-----:R-:W2:Y:S01]  /*11730*/  LDL.LU R120, [R1+0x3f0] ;  /* 0x0003f00001787983 */ /* 0x001ea20000300800 */
[----:B-1----:R-:W-:Y:S01]  /*11740*/  BAR.SYNC.DEFER_BLOCKING 0x0 ;  /* 0x0000000000007b1d */ /* 0x002fe20000010000 */
[----:B------:R-:W-:-:S02]  /*11750*/  IADD3 R162, P1, R162, UR16, RZ ;  /* 0x00000010a2a27c10 */ /* 0x000fc4000ff3e0ff */
[----:B------:R-:W-:-:S03]  /*11760*/  IADD3 R167, P4, R167, UR16, RZ ;  /* 0x00000010a7a77c10 */ /* 0x000fc6000ff9e0ff */
[----:B------:R0:W-:Y:S01]  /*11770*/  STL [R1+0x250], R162 ;  /* 0x000250a201007387 */ /* 0x0001e20000100800 */
[----:B------:R-:W-:-:S03]  /*11780*/  IADD3 R121, P3, R121, UR16, RZ ;  /* 0x0000001079797c10 */ /* 0x000fc6000ff7e0ff */
[----:B0-----:R-:W3:Y:S01]  /*11790*/  LDL.LU R162, [R1+0x414] ;  /* 0x0004140001a27983 */ /* 0x001ee20000300800 */
[----:B------:R-:W-:-:S03]  /*117a0*/  IADD3 R171, P5, R171, UR16, RZ ;  /* 0x00000010abab7c10 */ /* 0x000fc6000ffbe0ff */
[----:B------:R0:W-:Y:S01]  /*117b0*/  STL [R1+0x434], R167 ;  /* 0x000434a701007387 */ /* 0x0001e20000100800 */
[----:B------:R-:W-:Y:S02]  /*117c0*/  IADD3 R191, P6, R191, UR16, RZ ;  /* 0x00000010bfbf7c10 */ /* 0x000fe4000ffde0ff */
[----:B------:R-:W-:Y:S01]  /*117d0*/  IADD3 R148, P2, R148, UR16, RZ ;  /* 0x0000001094947c10 */ /* 0x000fe2000ff5e0ff */
[----:B0-----:R-:W4:Y:S04]  /*117e0*/  LDL.LU R167, [R1+0x3e8] ;  /* 0x0003e80001a77983 */ /* 0x001f280000300800 */
[----:B------:R0:W-:Y:S01]  /*117f0*/  STL [R1+0x430], R121 ;  /* 0x0004307901007387 */ /* 0x0001e20000100800 */
[----:B------:R-:W-:Y:S02]  /*11800*/  IADD3.X R157, R157, UR6, RZ, P1, !PT ;  /* 0x000000069d9d7c10 */ /* 0x000fe40008ffe4ff */
[----:B------:R-:W-:Y:S01]  /*11810*/  IADD3 R161, P1, R161, UR16, RZ ;  /* 0x00000010a1a17c10 */ /* 0x000fe2000ff3e0ff */
[----:B0-----:R-:W4:Y:S01]  /*11820*/  LDL.LU R121, [R1+0x40c] ;  /* 0x00040c0001797983 */ /* 0x001f220000300800 */
[----:B------:R-:W-:-:S03]  /*11830*/  IADD3.X R172, R172, UR6, RZ, P4, !PT ;  /* 0x00000006acac7c10 */ /* 0x000fc6000a7fe4ff */
[----:B------:R0:W-:Y:S01]  /*11840*/  STL [R1+0x428], R171 ;  /* 0x000428ab01007387 */ /* 0x0001e20000100800 */
[----:B------:R-:W-:-:S03]  /*11850*/  IADD3 R168, P4, R168, UR16, RZ ;  /* 0x00000010a8a87c10 */ /* 0x000fc6000ff9e0ff */
[----:B0-----:R-:W4:Y:S04]  /*11860*/  LDL.LU R171, [R1+0x3e0] ;  /* 0x0003e00001ab7983 */ /* 0x001f280000300800 */
[----:B------:R0:W-:Y:S04]  /*11870*/  STL [R1+0x42c], R191 ;  /* 0x00042cbf01007387 */ /* 0x0001e80000100800 */
[----:B------:R-:W-:Y:S04]  /*11880*/  STL [R1+0x420], R148 ;  /* 0x0004209401007387 */ /* 0x000fe80000100800 */
[----:B------:R-:W4:Y:S04]  /*11890*/  LDL.LU R158, [R1+0x404] ;  /* 0x00040400019e7983 */ /* 0x000f280000300800 */
[----:B------:R-:W-:Y:S04]  /*118a0*/  STL [R1+0x244], R157 ;  /* 0x0002449d01007387 */ /* 0x000fe80000100800 */
[----:B0-----:R-:W4:Y:S04]  /*118b0*/  LDL.LU R191, [R1+0x3d8] ;  /* 0x0003d80001bf7983 */ /* 0x001f280000300800 */
[----:B------:R-:W-:Y:S04]  /*118c0*/  STL [R1+0x418], R161 ;  /* 0x000418a101007387 */ /* 0x000fe80000100800 */
[----:B------:R0:W-:Y:S01]  /*118d0*/  STL [R1+0x24c], R172 ;  /* 0x00024cac01007387 */ /* 0x0001e20000100800 */
[----:B------:R-:W-:-:S03]  /*118e0*/  IADD3.X R174, R174, UR6, RZ, P3, !PT ;  /* 0x00000006aeae7c10 */ /* 0x000fc60009ffe4ff */
[----:B0-----:R-:W4:Y:S04]  /*118f0*/  LDL.LU R172, [R1+0x3fc] ;  /* 0x0003fc0001ac7983 */ /* 0x001f280000300800 */
[----:B------:R-:W4:Y:S04]  /*11900*/  LDL.LU R148, [R1+0x3d0] ;  /* 0x0003d00001947983 */ /* 0x000f280000300800 */
[----:B------:R-:W4:Y:S04]  /*11910*/  LDL.LU R157, [R1+0x3f4] ;  /* 0x0003f400019d7983 */ /* 0x000f280000300800 */
[----:B------:R-:W4:Y:S04]  /*11920*/  LDL.LU R161, [R1+0x3c8] ;  /* 0x0003c80001a17983 */ /* 0x000f280000300800 */
[----:B------:R0:W-:Y:S04]  /*11930*/  STL [R1+0x410], R168 ;  /* 0x000410a801007387 */ /* 0x0001e80000100800 */
[----:B0-----:R-:W4:Y:S04]  /*11940*/  LDL.LU R168, [R1+0x3ec] ;  /* 0x0003ec0001a87983 */ /* 0x001f280000300800 */
[----:B------:R0:W-:Y:S04]  /*11950*/  STL [R1+0x248], R174 ;  /* 0x000248ae01007387 */ /* 0x0001e80000100800 */
[----:B0-----:R-:W4:Y:S01]  /*11960*/  LDL.LU R174, [R1+0x3c0] ;  /* 0x0003c00001ae7983 */ /* 0x001f220000300800 */
[----:B------:R-:W-:-:S02]  /*11970*/  IADD3 R159, P3, R159, UR16, RZ ;  /* 0x000000109f9f7c10 */ /* 0x000fc4000ff7e0ff */
[----:B------:R-:W-:Y:S02]  /*11980*/  IADD3.X R150, R150, UR6, RZ, P6, !PT ;  /* 0x0000000696967c10 */ /* 0x000fe4000b7fe4ff */
[----:B------:R-:W-:Y:S02]  /*11990*/  IADD3.X R154, R154, UR6, RZ, P5, !PT ;  /* 0x000000069a9a7c10 */ /* 0x000fe4000affe4ff */
[----:B------:R-:W-:Y:S02]  /*119a0*/  IADD3 R177, P5, R177, UR16, RZ ;  /* 0x00000010b1b17c10 */ /* 0x000fe4000ffbe0ff */
[----:B------:R-:W-:Y:S01]  /*119b0*/  IADD3 R153, P6, R153, UR16, RZ ;  /* 0x0000001099997c10 */ /* 0x000fe2000ffde0ff */
[----:B------:R-:W-:Y:S01]  /*119c0*/  STL [R1+0x408], R159 ;  /* 0x0004089f01007387 */ /* 0x000fe20000100800 */
[----:B------:R-:W-:-:S03]  /*119d0*/  IADD3.X R164, R164, UR6, RZ, P2, !PT ;  /* 0x00000006a4a47c10 */ /* 0x000fc600097fe4ff */
[----:B------:R-:W-:Y:S04]  /*119e0*/  STL [R1+0x240], R150 ;  /* 0x0002409601007387 */ /* 0x000fe80000100800 */
[----:B------:R0:W-:Y:S04]  /*119f0*/  STL [R1+0x3f8], R177 ;  /* 0x0003f8b101007387 */ /* 0x0001e80000100800 */
[----:B------:R-:W-:Y:S04]  /*11a00*/  STL [R1+0x400], R153 ;  /* 0x0004009901007387 */ /* 0x000fe80000100800 */
[----:B0-----:R-:W4:Y:S04]  /*11a10*/  LDL.LU R177, [R1+0x3e4] ;  /* 0x0003e40001b17983 */ /* 0x001f280000300800 */
[----:B------:R-:W-:Y:S04]  /*11a20*/  STL [R1+0x424], R154 ;  /* 0x0004249a01007387 */ /* 0x000fe80000100800 */
[----:B------:R0:W-:Y:S04]  /*11a30*/  STL [R1+0x41c], R164 ;  /* 0x00041ca401007387 */ /* 0x0001e80000100800 */
[----:B0-----:R-:W4:Y:S01]  /*11a40*/  LDL.LU R164, [R1+0x3b8] ;  /* 0x0003b80001a47983 */ /* 0x001f220000300800 */
[----:B--2---:R-:W-:-:S05]  /*11a50*/  IADD3 R120, P2, R120, UR16, RZ ;  /* 0x0000001078787c10 */ /* 0x004fca000ff5e0ff */
[----:B------:R0:W-:Y:S04]  /*11a60*/  STL [R1+0x3f0], R120 ;  /* 0x0003f07801007387 */ /* 0x0001e80000100800 */
[----:B0-----:R-:W2:Y:S01]  /*11a70*/  LDL.LU R120, [R1+0x3dc] ;  /* 0x0003dc0001787983 */ /* 0x001ea20000300800 */
[----:B---3--:R-:W-:Y:S02]  /*11a80*/  IADD3.X R162, R162, UR6, RZ, P1, !PT ;  /* 0x00000006a2a27c10 */ /* 0x008fe40008ffe4ff */
[----:B----4-:R-:W-:-:S05]  /*11a90*/  IADD3 R167, P1, R167, UR16, RZ ;  /* 0x00000010a7a77c10 */ /* 0x010fca000ff3e0ff */
[----:B------:R0:W-:Y:S01]  /*11aa0*/  STL [R1+0x3e8], R167 ;  /* 0x0003e8a701007387 */ /* 0x0001e20000100800 */
[----:B------:R-:W-:-:S03]  /*11ab0*/  IADD3.X R121, R121, UR6, RZ, P4, !PT ;  /* 0x0000000679797c10 */ /* 0x000fc6000a7fe4ff */
[----:B0-----:R-:W3:Y:S04]  /*11ac0*/  LDL.LU R167, [R1+0x3b0] ;  /* 0x0003b00001a77983 */ /* 0x001ee80000300800 */
[----:B------:R-:W-:Y:S04]  /*11ad0*/  STL [R1+0x414], R162 ;  /* 0x000414a201007387 */ /* 0x000fe80000100800 */
[----:B------:R-:W4:Y:S04]  /*11ae0*/  LDL.LU R150, [R1+0x3d4] ;  /* 0x0003d40001967983 */ /* 0x000f280000300800 */
[----:B------:R0:W-:Y:S01]  /*11af0*/  STL [R1+0x40c], R121 ;  /* 0x00040c7901007387 */ /* 0x0001e20000100800 */
[----:B------:R-:W-:-:S03]  /*11b00*/  IADD3 R171, P4, R171, UR16, RZ ;  /* 0x00000010abab7c10 */ /* 0x000fc6000ff9e0ff */
[----:B0-----:R-:W4:Y:S04]  /*11b10*/  LDL.LU R121, [R1+0x3a8] ;  /* 0x0003a80001797983 */ /* 0x001f280000300800 */
[----:B------:R-:W4:Y:S01]  /*11b20*/  LDL.LU R153, [R1+0x3cc] ;  /* 0x0003cc0001997983 */ /* 0x000f220000300800 */
[----:B------:R-:W-:-:S03]  /*11b30*/  IADD3.X R158, R158, UR6, RZ, P3, !PT ;  /* 0x000000069e9e7c10 */ /* 0x000fc60009ffe4ff */
[----:B------:R-:W4:Y:S04]  /*11b40*/  LDL.LU R154, [R1+0x3a0] ;  /* 0x0003a000019a7983 */ /* 0x000f280000300800 */
[----:B------:R-:W4:Y:S01]  /*11b50*/  LDL.LU R162, [R1+0x3c4] ;  /* 0x0003c40001a27983 */ /* 0x000f220000300800 */
[----:B------:R-:W-:-:S03]  /*11b60*/  IADD3 R191, P3, R191, UR16, RZ ;  /* 0x00000010bfbf7c10 */ /* 0x000fc6000ff7e0ff */
[----:B------:R0:W-:Y:S04]  /*11b70*/  STL [R1+0x3e0], R171 ;  /* 0x0003e0ab01007387 */ /* 0x0001e80000100800 */
[----:B0-----:R-:W4:Y:S01]  /*11b80*/  LDL.LU R171, [R1+0x398] ;  /* 0x0003980001ab7983 */ /* 0x001f220000300800 */
[----:B------:R-:W-:Y:S02]  /*11b90*/  IADD3.X R172, R172, UR6, RZ, P6, !PT ;  /* 0x00000006acac7c10 */ /* 0x000fe4000b7fe4ff */
[----:B------:R-:W-:-:S03]  /*11ba0*/  IADD3 R148, P6, R148, UR16, RZ ;  /* 0x0000001094947c10 */ /* 0x000fc6000ffde0ff */
[----:B------:R0:W-:Y:S01]  /*11bb0*/  STL [R1+0x3fc], R172 ;  /* 0x0003fcac01007387 */ /* 0x0001e20000100800 */
[----:B------:R-:W-:-:S03]  /*11bc0*/  IADD3.X R157, R157, UR6, RZ, P5, !PT ;  /* 0x000000069d9d7c10 */ /* 0x000fc6000affe4ff */
[----:B------:R-:W-:Y:S01]  /*11bd0*/  STL [R1+0x404], R158 ;  /* 0x0004049e01007387 */ /* 0x000fe20000100800 */
[----:B------:R-:W-:-:S03]  /*11be0*/  IADD3 R161, P5, R161, UR16, RZ ;  /* 0x00000010a1a17c10 */ /* 0x000fc6000ffbe0ff */
[----:B0-----:R-:W4:Y:S04]  /*11bf0*/  LDL.LU R172, [R1+0x3bc] ;  /* 0x0003bc0001ac7983 */ /* 0x001f280000300800 */
[----:B------:R-:W-:Y:S01]  /*11c00*/  STL [R1+0x3d8], R191 ;  /* 0x0003d8bf01007387 */ /* 0x000fe20000100800 */
[----:B------:R-:W-:-:S03]  /*11c10*/  IADD3.X R168, R168, UR6, RZ, P2, !PT ;  /* 0x00000006a8a87c10 */ /* 0x000fc600097fe4ff */
[----:B------:R-:W-:Y:S04]  /*11c20*/  STL [R1+0x3d0], R148 ;  /* 0x0003d09401007387 */ /* 0x000fe80000100800 */
[----:B------:R0:W-:Y:S04]  /*11c30*/  STL [R1+0x3ec], R168 ;  /* 0x0003eca801007387 */ /* 0x0001e80000100800 */
[----:B------:R1:W-:Y:S01]  /*11c40*/  STL [R1+0x3f4], R157 ;  /* 0x0003f49d01007387 */ /* 0x0003e20000100800 */
[----:B------:R-:W-:-:S03]  /*11c50*/  IADD3 R174, P2, R174, UR16, RZ ;  /* 0x00000010aeae7c10 */ /* 0x000fc6000ff5e0ff */
[----:B0-----:R-:W4:Y:S04]  /*11c60*/  LDL.LU R168, [R1+0x390] ;  /* 0x0003900001a87983 */ /* 0x001f280000300800 */
[----:B------:R-:W-:Y:S04]  /*11c70*/  STL [R1+0x3c8], R161 ;  /* 0x0003c8a101007387 */ /* 0x000fe80000100800 */
[----:B------:R-:W4:Y:S04]  /*11c80*/  LDL.LU R159, [R1+0x3b4] ;  /* 0x0003b400019f7983 */ /* 0x000f280000300800 */
[----:B------:R-:W4:Y:S04]  /*11c90*/  LDL.LU R158, [R1+0x388] ;  /* 0x00038800019e7983 */ /* 0x000f280000300800 */
[----:B------:R-:W4:Y:S04]  /*11ca0*/  LDL.LU R191, [R1+0x3ac] ;  /* 0x0003ac0001bf7983 */ /* 0x000f280000300800 */
[----:B------:R0:W-:Y:S04]  /*11cb0*/  STL [R1+0x3c0], R174 ;  /* 0x0003c0ae01007387 */ /* 0x0001e80000100800 */
[----:B-1----:R-:W4:Y:S04]  /*11cc0*/  LDL.LU R157, [R1+0x380] ;  /* 0x00038000019d7983 */ /* 0x002f280000300800 */
[----:B0-----:R-:W4:Y:S01]  /*11cd0*/  LDL.LU R174, [R1+0x3a4] ;  /* 0x0003a40001ae7983 */ /* 0x001f220000300800 */
[----:B------:R-:W-:-:S03]  /*11ce0*/  IADD3.X R177, R177, UR6, RZ, P1, !PT ;  /* 0x00000006b1b17c10 */ /* 0x000fc60008ffe4ff */
[----:B------:R-:W4:Y:S04]  /*11cf0*/  LDL.LU R161, [R1+0x378] ;  /* 0x0003780001a17983 */ /* 0x000f280000300800 */
[----:B------:R0:W-:Y:S01]  /*11d00*/  STL [R1+0x3e4], R177 ;  /* 0x0003e4b101007387 */ /* 0x0001e20000100800 */
[----:B------:R-:W-:-:S03]  /*11d10*/  IADD3 R164, P1, R164, UR16, RZ ;  /* 0x00000010a4a47c10 */ /* 0x000fc6000ff3e0ff */
[----:B0-----:R-:W4:Y:S04]  /*11d20*/  LDL.LU R177, [R1+0x39c] ;  /* 0x00039c0001b17983 */ /* 0x001f280000300800 */
[----:B------:R0:W-:Y:S04]  /*11d30*/  STL [R1+0x3b8], R164 ;  /* 0x0003b8a401007387 */ /* 0x0001e80000100800 */
[----:B0-----:R-:W4:Y:S01]  /*11d40*/  LDL.LU R164, [R1+0x370] ;  /* 0x0003700001a47983 */ /* 0x001f220000300800 */
[----:B--2---:R-:W-:-:S05]  /*11d50*/  IADD3.X R120, R120, UR6, RZ, P4, !PT ;  /* 0x0000000678787c10 */ /* 0x004fca000a7fe4ff */
[----:B------:R0:W-:Y:S04]  /*11d60*/  STL [R1+0x3dc], R120 ;  /* 0x0003dc7801007387 */ /* 0x0001e80000100800 */
[----:B0-----:R-:W2:Y:S01]  /*11d70*/  LDL.LU R120, [R1+0x394] ;  /* 0x0003940001787983 */ /* 0x001ea20000300800 */
[----:B---3--:R-:W-:Y:S02]  /*11d80*/  IADD3 R167, P4, R167, UR16, RZ ;  /* 0x00000010a7a77c10 */ /* 0x008fe4000ff9e0ff */
[----:B----4-:R-:W-:-:S03]  /*11d90*/  IADD3.X R150, R150, UR6, RZ, P3, !PT ;  /* 0x0000000696967c10 */ /* 0x010fc60009ffe4ff */
[----:B------:R0:W-:Y:S04]  /*11da0*/  STL [R1+0x3b0], R167 ;  /* 0x0003b0a701007387 */ /* 0x0001e80000100800 */
[----:B0-----:R-:W3:Y:S01]  /*11db0*/  LDL.LU R167, [R1+0x368] ;  /* 0x0003680001a77983 */ /* 0x001ee20000300800 */
[----:B------:R-:W-:Y:S02]  /*11dc0*/  IADD3 R121, P3, R121, UR16, RZ ;  /* 0x0000001079797c10 */ /* 0x000fe4000ff7e0ff */
[----:B------:R-:W-:-:S03]  /*11dd0*/  IADD3.X R153, R153, UR6, RZ, P6, !PT ;  /* 0x0000000699997c10 */ /* 0x000fc6000b7fe4ff */
[----:B------:R0:W-:Y:S01]  /*11de0*/  STL [R1+0x3a8], R121 ;  /* 0x0003a87901007387 */ /* 0x0001e20000100800 */
[----:B------:R-:W-:Y:S02]  /*11df0*/  IADD3 R154, P6, R154, UR16, RZ ;  /* 0x000000109a9a7c10 */ /* 0x000fe4000ffde0ff */
[----:B------:R-:W-:Y:S01]  /*11e00*/  IADD3.X R162, R162, UR6, RZ, P5, !PT ;  /* 0x00000006a2a27c10 */ /* 0x000fe2000affe4ff */
[----:B0-----:R-:W4:Y:S04]  /*11e10*/  LDL.LU R121, [R1+0x38c] ;  /* 0x00038c0001797983 */ /* 0x001f280000300800 */
[----:B------:R0:W-:Y:S04]  /*11e20*/  STL [R1+0x3d4], R150 ;  /* 0x0003d49601007387 */ /* 0x0001e80000100800 */
[----:B------:R-:W-:Y:S01]  /*11e30*/  STL [R1+0x3cc], R153 ;  /* 0x0003cc9901007387 */ /* 0x000fe20000100800 */
[----:B------:R-:W-:-:S03]  /*11e40*/  IADD3 R171, P5, R171, UR16, RZ ;  /* 0x00000010abab7c10 */ /* 0x000fc6000ffbe0ff */
        /* <DEDUP_REMOVED lines=10> */
[----:B------:R0:W-:Y:S01]  /*11ef0*/  STL [R1+0x3bc], R172 ;  /* 0x0003bcac01007387 */ /* 0x0001e20000100800 */
[----:B------:R-:W-:-:S03]  /*11f00*/  IADD3 R168, P2, R168, UR16, RZ ;  /* 0x00000010a8a87c10 */ /* 0x000fc6000ff5e0ff */
[----:B0-----:R-:W4:Y:S01]  /*11f10*/  LDL.LU R172, [R1+0x348] ;  /* 0x0003480001ac7983 */ /* 0x001f220000300800 */
[----:B------:R-:W-:Y:S02]  /*11f20*/  IADD3.X R159, R159, UR6, RZ, P1, !PT ;  /* 0x000000069f9f7c10 */ /* 0x000fe40008ffe4ff */
[----:B------:R-:W-:Y:S01]  /*11f30*/  IADD3 R158, P1, R158, UR16, RZ ;  /* 0x000000109e9e7c10 */ /* 0x000fe2000ff3e0ff */
[----:B------:R0:W-:Y:S01]  /*11f40*/  STL [R1+0x390], R168 ;  /* 0x000390a801007387 */ /* 0x0001e20000100800 */
[----:B------:R-:W-:-:S03]  /*11f50*/  IADD3.X R191, R191, UR6, RZ, P4, !PT ;  /* 0x00000006bfbf7c10 */ /* 0x000fc6000a7fe4ff */
[----:B0-----:R-:W4:Y:S04]  /*11f60*/  LDL.LU R168, [R1+0x36c] ;  /* 0x00036c0001a87983 */ /* 0x001f280000300800 */
[----:B------:R-:W-:Y:S01]  /*11f70*/  STL [R1+0x3b4], R159 ;  /* 0x0003b49f01007387 */ /* 0x000fe20000100800 */
[----:B------:R-:W-:-:S03]  /*11f80*/  IADD3.X R174, R174, UR6, RZ, P3, !PT ;  /* 0x00000006aeae7c10 */ /* 0x000fc60009ffe4ff */
[----:B------:R-:W-:Y:S04]  /*11f90*/  STL [R1+0x388], R158 ;  /* 0x0003889e01007387 */ /* 0x000fe80000100800 */
[----:B------:R0:W-:Y:S04]  /*11fa0*/  STL [R1+0x3a4], R174 ;  /* 0x0003a4ae01007387 */ /* 0x0001e80000100800 */
[----:B------:R-:W-:Y:S04]  /*11fb0*/  STL [R1+0x3ac], R191 ;  /* 0x0003acbf01007387 */ /* 0x000fe80000100800 */
[----:B0-----:R-:W4:Y:S01]  /*11fc0*/  LDL.LU R174, [R1+0x340] ;  /* 0x0003400001ae7983 */ /* 0x001f220000300800 */
[----:B------:R-:W-:-:S02]  /*11fd0*/  IADD3 R157, P4, R157, UR16, RZ ;  /* 0x000000109d9d7c10 */ /* 0x000fc4000ff9e0ff */
[----:B------:R-:W-:Y:S02]  /*11fe0*/  IADD3.X R177, R177, UR6, RZ, P6, !PT ;  /* 0x00000006b1b17c10 */ /* 0x000fe4000b7fe4ff */
[----:B------:R-:W-:Y:S01]  /*11ff0*/  IADD3 R161, P3, R161, UR16, RZ ;  /* 0x00000010a1a17c10 */ /* 0x000fe2000ff7e0ff */
[----:B------:R-:W-:Y:S04]  /*12000*/  STL [R1+0x380], R157 ;  /* 0x0003809d01007387 */ /* 0x000fe80000100800 */
[----:B------:R-:W4:Y:S04]  /*12010*/  LDL.LU R158, [R1+0x364] ;  /* 0x00036400019e7983 */ /* 0x000f280000300800 */
[----:B------:R0:W-:Y:S01]  /*12020*/  STL [R1+0x39c], R177 ;  /* 0x00039cb101007387 */ /* 0x0001e20000100800 */
[----:B------:R-:W-:-:S03]  /*12030*/  IADD3 R164, P6, R164, UR16, RZ ;  /* 0x00000010a4a47c10 */ /* 0x000fc6000ffde0ff */
[----:B------:R-:W-:Y:S04]  /*12040*/  STL [R1+0x378], R161 ;  /* 0x000378a101007387 */ /* 0x000fe80000100800 */
[----:B0-----:R-:W4:Y:S01]  /*12050*/  LDL.LU R177, [R1+0x338] ;  /* 0x0003380001b17983 */ /* 0x001f220000300800 */
[----:B--2---:R-:W-:-:S05]  /*12060*/  IADD3.X R120, R120, UR6, RZ, P5, !PT ;  /* 0x0000000678787c10 */ /* 0x004fca000affe4ff */
[----:B------:R0:W-:Y:S04]  /*12070*/  STL [R1+0x394], R120 ;  /* 0x0003947801007387 */ /* 0x0001e80000100800 */
[----:B0-----:R-:W2:Y:S04]  /*12080*/  LDL.LU R120, [R1+0x35c] ;  /* 0x00035c0001787983 */ /* 0x001ea80000300800 */
[----:B------:R0:W-:Y:S04]  /*12090*/  STL [R1+0x370], R164 ;  /* 0x000370a401007387 */ /* 0x0001e80000100800 */
[----:B------:R-:W2:Y:S04]  /*120a0*/  LDL.LU R191, [R1+0x330] ;  /* 0x0003300001bf7983 */ /* 0x000ea80000300800 */
[----:B0-----:R-:W2:Y:S01]  /*120b0*/  LDL.LU R164, [R1+0x354] ;  /* 0x0003540001a47983 */ /* 0x001ea20000300800 */
[----:B---3--:R-:W-:-:S05]  /*120c0*/  IADD3 R167, P5, R167, UR16, RZ ;  /* 0x00000010a7a77c10 */ /* 0x008fca000ffbe0ff */
[----:B------:R0:W-:Y:S04]  /*120d0*/  STL [R1+0x368], R167 ;  /* 0x000368a701007387 */ /* 0x0001e80000100800 */
[----:B------:R-:W3:Y:S04]  /*120e0*/  LDL.LU R157, [R1+0x328] ;  /* 0x00032800019d7983 */ /* 0x000ee80000300800 */
[----:B------:R-:W3:Y:S04]  /*120f0*/  LDL.LU R161, [R1+0x34c] ;  /* 0x00034c0001a17983 */ /* 0x000ee80000300800 */
[----:B0-----:R-:W3:Y:S01]  /*12100*/  LDL.LU R167, [R1+0x320] ;  /* 0x0003200001a77983 */ /* 0x001ee20000300800 */
[----:B----4-:R-:W-:-:S05]  /*12110*/  IADD3.X R121, R121, UR6, RZ, P2, !PT ;  /* 0x0000000679797c10 */ /* 0x010fca00097fe4ff */
[----:B------:R0:W-:Y:S01]  /*12120*/  STL [R1+0x38c], R121 ;  /* 0x00038c7901007387 */ /* 0x0001e20000100800 */
[----:B------:R-:W-:-:S03]  /*12130*/  IADD3 R148, P2, R148, UR16, RZ ;  /* 0x0000001094947c10 */ /* 0x000fc6000ff5e0ff */
[----:B0-----:R-:W4:Y:S01]  /*12140*/  LDL.LU R121, [R1+0x344] ;  /* 0x0003440001797983 */ /* 0x001f220000300800 */
[----:B------:R-:W-:Y:S02]  /*12150*/  IADD3.X R150, R150, UR6, RZ, P1, !PT ;  /* 0x0000000696967c10 */ /* 0x000fe40008ffe4ff */
[----:B------:R-:W-:Y:S02]  /*12160*/  IADD3 R171, P1, R171, UR16, RZ ;  /* 0x00000010abab7c10 */ /* 0x000fe4000ff3e0ff */
[----:B------:R-:W-:-:S03]  /*12170*/  IADD3.X R153, R153, UR6, RZ, P4, !PT ;  /* 0x0000000699997c10 */ /* 0x000fc6000a7fe4ff */
[----:B------:R0:W-:Y:S01]  /*12180*/  STL [R1+0x358], R171 ;  /* 0x000358ab01007387 */ /* 0x0001e20000100800 */
[----:B------:R-:W-:-:S03]  /*12190*/  IADD3 R154, P4, R154, UR16, RZ ;  /* 0x000000109a9a7c10 */ /* 0x000fc6000ff9e0ff */
[----:B------:R-:W-:Y:S01]  /*121a0*/  STL [R1+0x360], R148 ;  /* 0x0003609401007387 */ /* 0x000fe20000100800 */
[----:B------:R-:W-:-:S03]  /*121b0*/  IADD3.X R162, R162, UR6, RZ, P3, !PT ;  /* 0x00000006a2a27c10 */ /* 0x000fc60009ffe4ff */
[----:B0-----:R-:W4:Y:S04]  /*121c0*/  LDL.LU R171, [R1+0x318] ;  /* 0x0003180001ab7983 */ /* 0x001f280000300800 */
[----:B------:R-:W-:Y:S01]  /*121d0*/  STL [R1+0x384], R150 ;  /* 0x0003849601007387 */ /* 0x000fe20000100800 */
[----:B------:R-:W-:-:S03]  /*121e0*/  IADD3 R172, P3, R172, UR16, RZ ;  /* 0x00000010acac7c10 */ /* 0x000fc6000ff7e0ff */
[----:B------:R-:W-:Y:S04]  /*121f0*/  STL [R1+0x37c], R153 ;  /* 0x00037c9901007387 */ /* 0x000fe80000100800 */
[----:B------:R0:W-:Y:S04]  /*12200*/  STL [R1+0x348], R172 ;  /* 0x000348ac01007387 */ /* 0x0001e80000100800 */
[----:B------:R1:W-:Y:S01]  /*12210*/  STL [R1+0x350], R154 ;  /* 0x0003509a01007387 */ /* 0x0003e20000100800 */
[----:B------:R-:W-:-:S03]  /*12220*/  IADD3.X R168, R168, UR6, RZ, P6, !PT ;  /* 0x00000006a8a87c10 */ /* 0x000fc6000b7fe4ff */
[----:B0-----:R-:W4:Y:S04]  /*12230*/  LDL.LU R172, [R1+0x33c] ;  /* 0x00033c0001ac7983 */ /* 0x001f280000300800 */
[----:B------:R-:W-:Y:S04]  /*12240*/  STL [R1+0x374], R162 ;  /* 0x000374a201007387 */ /* 0x000fe80000100800 */
[----:B------:R-:W4:Y:S04]  /*12250*/  LDL.LU R148, [R1+0x310] ;  /* 0x0003100001947983 */ /* 0x000f280000300800 */
[----:B------:R-:W4:Y:S04]  /*12260*/  LDL.LU R150, [R1+0x334] ;  /* 0x0003340001967983 */ /* 0x000f280000300800 */
[----:B------:R-:W4:Y:S04]  /*12270*/  LDL.LU R153, [R1+0x308] ;  /* 0x0003080001997983 */ /* 0x000f280000300800 */
[----:B------:R0:W-:Y:S01]  /*12280*/  STL [R1+0x36c], R168 ;  /* 0x00036ca801007387 */ /* 0x0001e20000100800 */
[----:B------:R-:W-:-:S03]  /*12290*/  IADD3 R174, P6, R174, UR16, RZ ;  /* 0x00000010aeae7c10 */ /* 0x000fc6000ffde0ff */
[----:B-1----:R-:W4:Y:S04]  /*122a0*/  LDL.LU R154, [R1+0x32c] ;  /* 0x00032c00019a7983 */ /* 0x002f280000300800 */
[----:B0-----:R-:W4:Y:S04]  /*122b0*/  LDL.LU R168, [R1+0x300] ;  /* 0x0003000001a87983 */ /* 0x001f280000300800 */
[----:B------:R-:W4:Y:S04]  /*122c0*/  LDL.LU R162, [R1+0x324] ;  /* 0x0003240001a27983 */ /* 0x000f280000300800 */
[----:B------:R0:W-:Y:S04]  /*122d0*/  STL [R1+0x340], R174 ;  /* 0x000340ae01007387 */ /* 0x0001e80000100800 */
[----:B0-----:R-:W4:Y:S01]  /*122e0*/  LDL.LU R174, [R1+0x2f8] ;  /* 0x0002f80001ae7983 */ /* 0x001f220000300800 */
[----:B------:R-:W-:-:S02]  /*122f0*/  IADD3.X R158, R158, UR6, RZ, P5, !PT ;  /* 0x000000069e9e7c10 */ /* 0x000fc4000affe4ff */
[----:B------:R-:W-:-:S05]  /*12300*/  IADD3 R177, P5, R177, UR16, RZ ;  /* 0x00000010b1b17c10 */ /* 0x000fca000ffbe0ff */
[----:B------:R0:W-:Y:S04]  /*12310*/  STL [R1+0x338], R177 ;  /* 0x000338b101007387 */ /* 0x0001e80000100800 */
[----:B0-----:R-:W4:Y:S04]  /*12320*/  LDL.LU R177, [R1+0x31c] ;  /* 0x00031c0001b17983 */ /* 0x001f280000300800 */
[----:B------:R-:W-:Y:S01]  /*12330*/  STL [R1+0x364], R158 ;  /* 0x0003649e01007387 */ /* 0x000fe20000100800 */
[----:B--2---:R-:W-:-:S05]  /*12340*/  IADD3.X R120, R120, UR6, RZ, P2, !PT ;  /* 0x0000000678787c10 */ /* 0x004fca00097fe4ff */
[----:B------:R0:W-:Y:S01]  /*12350*/  STL [R1+0x35c], R120 ;  /* 0x00035c7801007387 */ /* 0x0001e20000100800 */
[----:B------:R-:W-:Y:S02]  /*12360*/  IADD3 R191, P2, R191, UR16, RZ ;  /* 0x00000010bfbf7c10 */ /* 0x000fe4000ff5e0ff */
[----:B------:R-:W-:Y:S01]  /*12370*/  IADD3.X R164, R164, UR6, RZ, P1, !PT ;  /* 0x00000006a4a47c10 */ /* 0x000fe20008ffe4ff */
[----:B0-----:R-:W2:Y:S04]  /*12380*/  LDL.LU R120, [R1+0x2f0] ;  /* 0x0002f00001787983 */ /* 0x001ea80000300800 */
[----:B------:R0:W-:Y:S04]  /*12390*/  STL [R1+0x354], R164 ;  /* 0x000354a401007387 */ /* 0x0001e80000100800 */
[----:B0-----:R-:W2:Y:S04]  /*123a0*/  LDL.LU R164, [R1+0x314] ;  /* 0x0003140001a47983 */ /* 0x001ea80000300800 */
[----:B------:R0:W-:Y:S01]  /*123b0*/  STL [R1+0x330], R191 ;  /* 0x000330bf01007387 */ /* 0x0001e20000100800 */
[----:B---3--:R-:W-:-:S02]  /*123c0*/  IADD3 R157, P1, R157, UR16, RZ ;  /* 0x000000109d9d7c10 */ /* 0x008fc4000ff3e0ff */
[----:B------:R-:W-:-:S03]  /*123d0*/  IADD3.X R161, R161, UR6, RZ, P4, !PT ;  /* 0x00000006a1a17c10 */ /* 0x000fc6000a7fe4ff */
[----:B------:R-:W-:Y:S01]  /*123e0*/  STL [R1+0x328], R157 ;  /* 0x0003289d01007387 */ /* 0x000fe20000100800 */
[----:B------:R-:W-:-:S03]  /*123f0*/  IADD3 R167, P4, R167, UR16, RZ ;  /* 0x00000010a7a77c10 */ /* 0x000fc6000ff9e0ff */
[----:B------:R-:W3:Y:S04]  /*12400*/  LDL.LU R158, [R1+0x2e8] ;  /* 0x0002e800019e7983 */ /* 0x000ee80000300800 */
[----:B------:R-:W-:Y:S04]  /*12410*/  STL [R1+0x34c], R161 ;  /* 0x00034ca101007387 */ /* 0x000fe80000100800 */
[----:B0-----:R-:W3:Y:S01]  /*12420*/  LDL.LU R191, [R1+0x30c] ;  /* 0x00030c0001bf7983 */ /* 0x001ee20000300800 */
[----:B----4-:R-:W-:-:S03]  /*12430*/  IADD3.X R121, R121, UR6, RZ, P3, !PT ;  /* 0x0000000679797c10 */ /* 0x010fc60009ffe4ff */
[----:B------:R-:W-:Y:S04]  /*12440*/  STL [R1+0x320], R167 ;  /* 0x000320a701007387 */ /* 0x000fe80000100800 */
[----:B------:R0:W-:Y:S04]  /*12450*/  STL [R1+0x344], R121 ;  /* 0x0003447901007387 */ /* 0x0001e80000100800 */
[----:B0-----:R-:W4:Y:S04]  /*12460*/  LDL.LU R121, [R1+0x2e0] ;  /* 0x0002e00001797983 */ /* 0x001f280000300800 */
[----:B------:R-:W4:Y:S04]  /*12470*/  LDL.LU R157, [R1+0x304] ;  /* 0x00030400019d7983 */ /* 0x000f280000300800 */
[----:B------:R-:W4:Y:S04]  /*12480*/  LDL.LU R161, [R1+0x2d8] ;  /* 0x0002d80001a17983 */ /* 0x000f280000300800 */
[----:B------:R-:W4:Y:S01]  /*12490*/  LDL.LU R167, [R1+0x2fc] ;  /* 0x0002fc0001a77983 */ /* 0x000f220000300800 */
[----:B------:R-:W-:-:S05]  /*124a0*/  IADD3 R171, P3, R171, UR16, RZ ;  /* 0x00000010abab7c10 */ /* 0x000fca000ff7e0ff */
[----:B------:R0:W-:Y:S04]  /*124b0*/  STL [R1+0x318], R171 ;  /* 0x000318ab01007387 */ /* 0x0001e80000100800 */
[----:B0-----:R-:W4:Y:S01]  /*124c0*/  LDL.LU R171, [R1+0x2d0] ;  /* 0x0002d00001ab7983 */ /* 0x001f220000300800 */
[----:B------:R-:W-:-:S05]  /*124d0*/  IADD3.X R172, R172, UR6, RZ, P6, !PT ;  /* 0x00000006acac7c10 */ /* 0x000fca000b7fe4ff */
[----:B------:R0:W-:Y:S01]  /*124e0*/  STL [R1+0x33c], R172 ;  /* 0x00033cac01007387 */ /* 0x0001e20000100800 */
[----:B------:R-:W-:Y:S02]  /*124f0*/  IADD3 R148, P6, R148, UR16, RZ ;  /* 0x0000001094947c10 */ /* 0x000fe4000ffde0ff */
[----:B------:R-:W-:Y:S01]  /*12500*/  IADD3.X R150, R150, UR6, RZ, P5, !PT ;  /* 0x0000000696967c10 */ /* 0x000fe2000affe4ff */
[----:B0-----:R-:W4:Y:S01]  /*12510*/  LDL.LU R172, [R1+0x2f4] ;  /* 0x0002f40001ac7983 */ /* 0x001f220000300800 */
[----:B------:R-:W-:-:S03]  /*12520*/  IADD3 R153, P5, R153, UR16, RZ ;  /* 0x0000001099997c10 */ /* 0x000fc6000ffbe0ff */
[----:B------:R-:W-:Y:S01]  /*12530*/  STL [R1+0x310], R148 ;  /* 0x0003109401007387 */ /* 0x000fe20000100800 */
[----:B------:R-:W-:-:S03]  /*12540*/  IADD3.X R154, R154, UR6, RZ, P2, !PT ;  /* 0x000000069a9a7c10 */ /* 0x000fc600097fe4ff */
[----:B------:R-:W-:Y:S01]  /*12550*/  STL [R1+0x334], R150 ;  /* 0x0003349601007387 */ /* 0x000fe20000100800 */
[----:B------:R-:W-:Y:S02]  /*12560*/  IADD3 R168, P2, R168, UR16, RZ ;  /* 0x00000010a8a87c10 */ /* 0x000fe4000ff5e0ff */
[----:B------:R-:W-:-:S03]  /*12570*/  IADD3.X R162, R162, UR6, RZ, P1, !PT ;  /* 0x00000006a2a27c10 */ /* 0x000fc60008ffe4ff */
[----:B------:R0:W-:Y:S04]  /*12580*/  STL [R1+0x300], R168 ;  /* 0x000300a801007387 */ /* 0x0001e80000100800 */
[----:B------:R-:W-:Y:S04]  /*12590*/  STL [R1+0x308], R153 ;  /* 0x0003089901007387 */ /* 0x000fe80000100800 */
[----:B0-----:R-:W4:Y:S01]  /*125a0*/  LDL.LU R168, [R1+0x2c8] ;  /* 0x0002c80001a87983 */ /* 0x001f220000300800 */
[----:B------:R-:W-:-:S03]  /*125b0*/  IADD3 R174, P1, R174, UR16, RZ ;  /* 0x00000010aeae7c10 */ /* 0x000fc6000ff3e0ff */
[----:B------:R-:W-:Y:S04]  /*125c0*/  STL [R1+0x32c], R154 ;  /* 0x00032c9a01007387 */ /* 0x000fe80000100800 */
[----:B------:R-:W4:Y:S04]  /*125d0*/  LDL.LU R159, [R1+0x2ec] ;  /* 0x0002ec00019f7983 */ /* 0x000f280000300800 */
[----:B------:R0:W-:Y:S04]  /*125e0*/  STL [R1+0x2f8], R174 ;  /* 0x0002f8ae01007387 */ /* 0x0001e80000100800 */
[----:B------:R-:W-:Y:S04]  /*125f0*/  STL [R1+0x324], R162 ;  /* 0x000324a201007387 */ /* 0x000fe80000100800 */
[----:B0-----:R-:W4:Y:S01]  /*12600*/  LDL.LU R174, [R1+0x2c0] ;  /* 0x0002c00001ae7983 */ /* 0x001f220000300800 */
[----:B------:R-:W-:-:S03]  /*12610*/  IADD3.X R177, R177, UR6, RZ, P4, !PT ;  /* 0x00000006b1b17c10 */ /* 0x000fc6000a7fe4ff */
[----:B------:R-:W4:Y:S04]  /*12620*/  LDL.LU R148, [R1+0x2e4] ;  /* 0x0002e40001947983 */ /* 0x000f280000300800 */
[----:B------:R0:W-:Y:S04]  /*12630*/  STL [R1+0x31c], R177 ;  /* 0x00031cb101007387 */ /* 0x0001e80000100800 */
[----:B0-----:R-:W4:Y:S04]  /*12640*/  LDL.LU R177, [R1+0x2b8] ;  /* 0x0002b80001b17983 */ /* 0x001f280000300800 */
[----:B------:R-:W4:Y:S01]  /*12650*/  LDL.LU R150, [R1+0x2dc] ;  /* 0x0002dc0001967983 */ /* 0x000f220000300800 */
[----:B--2---:R-:W-:-:S05]  /*12660*/  IADD3 R120, P4, R120, UR16, RZ ;  /* 0x0000001078787c10 */ /* 0x004fca000ff9e0ff */
[----:B------:R0:W-:Y:S04]  /*12670*/  STL [R1+0x2f0], R120 ;  /* 0x0002f07801007387 */ /* 0x0001e80000100800 */
[----:B0-----:R-:W2:Y:S01]  /*12680*/  LDL.LU R120, [R1+0x2b0] ;  /* 0x0002b00001787983 */ /* 0x001ea20000300800 */
[----:B------:R-:W-:-:S03]  /*12690*/  IADD3.X R164, R164, UR6, RZ, P3, !PT ;  /* 0x00000006a4a47c10 */ /* 0x000fc60009ffe4ff */
[----:B------:R-:W2:Y:S04]  /*126a0*/  LDL.LU R153, [R1+0x2d4] ;  /* 0x0002d40001997983 */ /* 0x000ea80000300800 */
[----:B------:R-:W2:Y:S04]  /*126b0*/  LDL.LU R154, [R1+0x2a8] ;  /* 0x0002a800019a7983 */ /* 0x000ea80000300800 */
[----:B------:R-:W2:Y:S04]  /*126c0*/  LDL.LU R162, [R1+0x2cc] ;  /* 0x0002cc0001a27983 */ /* 0x000ea80000300800 */
[----:B------:R0:W-:Y:S04]  /*126d0*/  STL [R1+0x314], R164 ;  /* 0x000314a401007387 */ /* 0x0001e80000100800 */
[----:B0-----:R-:W2:Y:S01]  /*126e0*/  LDL.LU R164, [R1+0x2a0] ;  /* 0x0002a00001a47983 */ /* 0x001ea20000300800 */
[----:B---3--:R-:W-:-:S02]  /*126f0*/  IADD3 R158, P3, R158, UR16, RZ ;  /* 0x000000109e9e7c10 */ /* 0x008fc4000ff7e0ff */
[----:B------:R-:W-:Y:S02]  /*12700*/  IADD3.X R191, R191, UR6, RZ, P6, !PT ;  /* 0x00000006bfbf7c10 */ /* 0x000fe4000b7fe4ff */
[----:B----4-:R-:W-:Y:S02]  /*12710*/  IADD3 R121, P6, R121, UR16, RZ ;  /* 0x0000001079797c10 */ /* 0x010fe4000ffde0ff */
[----:B------:R-:W-:-:S03]  /*12720*/  IADD3.X R157, R157, UR6, RZ, P5, !PT ;  /* 0x000000069d9d7c10 */ /* 0x000fc6000affe4ff */
[----:B------:R0:W-:Y:S01]  /*12730*/  STL [R1+0x2e0], R121 ;  /* 0x0002e07901007387 */ /* 0x0001e20000100800 */
[----:B------:R-:W-:-:S03]  /*12740*/  IADD3 R161, P5, R161, UR16, RZ ;  /* 0x00000010a1a17c10 */ /* 0x000fc6000ffbe0ff */
[----:B------:R-:W-:Y:S01]  /*12750*/  STL [R1+0x2e8], R158 ;  /* 0x0002e89e01007387 */ /* 0x000fe20000100800 */
[----:B------:R-:W-:-:S03]  /*12760*/  IADD3.X R167, R167, UR6, RZ, P2, !PT ;  /* 0x00000006a7a77c10 */ /* 0x000fc600097fe4ff */
[----:B0-----:R-:W3:Y:S04]  /*12770*/  LDL.LU R121, [R1+0x2c4] ;  /* 0x0002c40001797983 */ /* 0x001ee80000300800 */
[----:B------:R-:W-:Y:S04]  /*12780*/  STL [R1+0x30c], R191 ;  /* 0x00030cbf01007387 */ /* 0x000fe80000100800 */
[----:B------:R-:W-:Y:S01]  /*12790*/  STL [R1+0x304], R157 ;  /* 0x0003049d01007387 */ /* 0x000fe20000100800 */
[----:B------:R-:W-:-:S05]  /*127a0*/  IADD3 R171, P2, R171, UR16, RZ ;  /* 0x00000010abab7c10 */ /* 0x000fca000ff5e0ff */
[----:B------:R0:W-:Y:S04]  /*127b0*/  STL [R1+0x2d0], R171 ;  /* 0x0002d0ab01007387 */ /* 0x0001e80000100800 */
[----:B------:R1:W-:Y:S04]  /*127c0*/  STL [R1+0x2d8], R161 ;  /* 0x0002d8a101007387 */ /* 0x0003e80000100800 */
[----:B0-----:R-:W4:Y:S04]  /*127d0*/  LDL.LU R171, [R1+0x298] ;  /* 0x0002980001ab7983 */ /* 0x001f280000300800 */
[----:B------:R-:W-:Y:S04]  /*127e0*/  STL [R1+0x2fc], R167 ;  /* 0x0002fca701007387 */ /* 0x000fe80000100800 */
[----:B------:R-:W4:Y:S01]  /*127f0*/  LDL.LU R158, [R1+0x2bc] ;  /* 0x0002bc00019e7983 */ /* 0x000f220000300800 */
[----:B------:R-:W-:-:S03]  /*12800*/  IADD3.X R172, R172, UR6, RZ, P1, !PT ;  /* 0x00000006acac7c10 */ /* 0x000fc60008ffe4ff */
[----:B------:R-:W4:Y:S04]  /*12810*/  LDL.LU R191, [R1+0x290] ;  /* 0x0002900001bf7983 */ /* 0x000f280000300800 */
[----:B------:R-:W4:Y:S04]  /*12820*/  LDL.LU R157, [R1+0x2b4] ;  /* 0x0002b400019d7983 */ /* 0x000f280000300800 */
[----:B------:R0:W-:Y:S04]  /*12830*/  STL [R1+0x2f4], R172 ;  /* 0x0002f4ac01007387 */ /* 0x0001e80000100800 */
[----:B-1----:R-:W4:Y:S04]  /*12840*/  LDL.LU R161, [R1+0x288] ;  /* 0x0002880001a17983 */ /* 0x002f280000300800 */
[----:B0-----:R-:W4:Y:S04]  /*12850*/  LDL.LU R172, [R1+0x2ac] ;  /* 0x0002ac0001ac7983 */ /* 0x001f280000300800 */
[----:B------:R-:W4:Y:S01]  /*12860*/  LDL.LU R167, [R1+0x280] ;  /* 0x0002800001a77983 */ /* 0x000f220000300800 */
[----:B------:R-:W-:-:S02]  /*12870*/  IADD3 R168, P1, R168, UR16, RZ ;  /* 0x00000010a8a87c10 */ /* 0x000fc4000ff3e0ff */
[----:B------:R-:W-:-:S03]  /*12880*/  IADD3.X R159, R159, UR6, RZ, P4, !PT ;  /* 0x000000069f9f7c10 */ /* 0x000fc6000a7fe4ff */
[----:B------:R0:W-:Y:S04]  /*12890*/  STL [R1+0x2c8], R168 ;  /* 0x0002c8a801007387 */ /* 0x0001e80000100800 */
[----:B0-----:R-:W4:Y:S01]  /*128a0*/  LDL.LU R168, [R1+0x2a4] ;  /* 0x0002a40001a87983 */ /* 0x001f220000300800 */
[----:B------:R-:W-:-:S05]  /*128b0*/  IADD3 R174, P4, R174, UR16, RZ ;  /* 0x00000010aeae7c10 */ /* 0x000fca000ff9e0ff */
[----:B------:R0:W-:Y:S04]  /*128c0*/  STL [R1+0x2c0], R174 ;  /* 0x0002c0ae01007387 */ /* 0x0001e80000100800 */
[----:B0-----:R-:W4:Y:S01]  /*128d0*/  LDL.LU R174, [R1+0x278] ;  /* 0x0002780001ae7983 */ /* 0x001f220000300800 */
[----:B------:R-:W-:Y:S02]  /*128e0*/  IADD3.X R148, R148, UR6, RZ, P3, !PT ;  /* 0x0000000694947c10 */ /* 0x000fe40009ffe4ff */
[----:B------:R-:W-:Y:S01]  /*128f0*/  IADD3 R177, P3, R177, UR16, RZ ;  /* 0x00000010b1b17c10 */ /* 0x000fe2000ff7e0ff */
[----:B------:R-:W-:Y:S01]  /*12900*/  STL [R1+0x2ec], R159 ;  /* 0x0002ec9f01007387 */ /* 0x000fe20000100800 */
[----:B------:R-:W-:-:S03]  /*12910*/  IADD3.X R150, R150, UR6, RZ, P6, !PT ;  /* 0x0000000696967c10 */ /* 0x000fc6000b7fe4ff */
[----:B------:R0:W-:Y:S04]  /*12920*/  STL [R1+0x2b8], R177 ;  /* 0x0002b8b101007387 */ /* 0x0001e80000100800 */
[----:B0-----:R-:W4:Y:S04]  /*12930*/  LDL.LU R177, [R1+0x29c] ;  /* 0x00029c0001b17983 */ /* 0x001f280000300800 */
[----:B------:R-:W-:Y:S01]  /*12940*/  STL [R1+0x2e4], R148 ;  /* 0x0002e49401007387 */ /* 0x000fe20000100800 */
[----:B--2---:R-:W-:Y:S02]  /*12950*/  IADD3 R120, P6, R120, UR16, RZ ;  /* 0x0000001078787c10 */ /* 0x004fe4000ffde0ff */
[----:B------:R-:W-:-:S03]  /*12960*/  IADD3.X R153, R153, UR6, RZ, P5, !PT ;  /* 0x0000000699997c10 */ /* 0x000fc6000affe4ff */
[----:B------:R0:W-:Y:S01]  /*12970*/  STL [R1+0x2b0], R120 ;  /* 0x0002b07801007387 */ /* 0x0001e20000100800 */
[----:B------:R-:W-:Y:S02]  /*12980*/  IADD3 R154, P5, R154, UR16, RZ ;  /* 0x000000109a9a7c10 */ /* 0x000fe4000ffbe0ff */
[----:B------:R-:W-:Y:S01]  /*12990*/  IADD3.X R162, R162, UR6, RZ, P2, !PT ;  /* 0x00000006a2a27c10 */ /* 0x000fe200097fe4ff */
[----:B0-----:R-:W2:Y:S04]  /*129a0*/  LDL.LU R120, [R1+0x270] ;  /* 0x0002700001787983 */ /* 0x001ea80000300800 */
[----:B------:R0:W-:Y:S04]  /*129b0*/  STL [R1+0x2dc], R150 ;  /* 0x0002dc9601007387 */ /* 0x0001e80000100800 */
[----:B------:R-:W-:Y:S01]  /*129c0*/  STL [R1+0x2d4], R153 ;  /* 0x0002d49901007387 */ /* 0x000fe20000100800 */
[----:B------:R-:W-:-:S03]  /*129d0*/  IADD3 R164, P2, R164, UR16, RZ ;  /* 0x00000010a4a47c10 */ /* 0x000fc6000ff5e0ff */
[----:B------:R-:W2:Y:S04]  /*129e0*/  LDL.LU R148, [R1+0x294] ;  /* 0x0002940001947983 */ /* 0x000ea80000300800 */
[----:B------:R-:W-:Y:S04]  /*129f0*/  STL [R1+0x2a8], R154 ;  /* 0x0002a89a01007387 */ /* 0x000fe80000100800 */
[----:B0-----:R-:W2:Y:S04]  /*12a00*/  LDL.LU R150, [R1+0x268] ;  /* 0x0002680001967983 */ /* 0x001ea80000300800 */
[----:B------:R0:W-:Y:S04]  /*12a10*/  STL [R1+0x2cc], R162 ;  /* 0x0002cca201007387 */ /* 0x0001e80000100800 */
[----:B0-----:R-:W2:Y:S04]  /*12a20*/  LDL.LU R162, [R1+0x28c] ;  /* 0x00028c0001a27983 */ /* 0x001ea80000300800 */
[----:B------:R0:W-:Y:S04]  /*12a30*/  STL [R1+0x2a0], R164 ;  /* 0x0002a0a401007387 */ /* 0x0001e80000100800 */
[----:B------:R-:W2:Y:S04]  /*12a40*/  LDL.LU R153, [R1+0x260] ;  /* 0x0002600001997983 */ /* 0x000ea80000300800 */
[----:B------:R-:W2:Y:S04]  /*12a50*/  LDL.LU R154, [R1+0x284] ;  /* 0x00028400019a7983 */ /* 0x000ea80000300800 */
[----:B0-----:R-:W2:Y:S01]  /*12a60*/  LDL.LU R164, [R1+0x258] ;  /* 0x0002580001a47983 */ /* 0x001ea20000300800 */
[----:B---3--:R-:W-:-:S05]  /*12a70*/  IADD3.X R121, R121, UR6, RZ, P1, !PT ;  /* 0x0000000679797c10 */ /* 0x008fca0008ffe4ff */
[----:B------:R0:W-:Y:S04]  /*12a80*/  STL [R1+0x2c4], R121 ;  /* 0x0002c47901007387 */ /* 0x0001e80000100800 */
[----:B0-----:R-:W3:Y:S01]  /*12a90*/  LDL.LU R121, [R1+0x27c] ;  /* 0x00027c0001797983 */ /* 0x001ee20000300800 */
[----:B----4-:R-:W-:-:S05]  /*12aa0*/  IADD3 R171, P1, R171, UR16, RZ ;  /* 0x00000010abab7c10 */ /* 0x010fca000ff3e0ff */
[----:B------:R0:W-:Y:S01]  /*12ab0*/  STL [R1+0x298], R171 ;  /* 0x000298ab01007387 */ /* 0x0001e20000100800 */
[----:B------:R-:W-:Y:S02]  /*12ac0*/  IADD3.X R158, R158, UR6, RZ, P4, !PT ;  /* 0x000000069e9e7c10 */ /* 0x000fe4000a7fe4ff */
[----:B------:R-:W-:Y:S01]  /*12ad0*/  IADD3 R191, P4, R191, UR16, RZ ;  /* 0x00000010bfbf7c10 */ /* 0x000fe2000ff9e0ff */
[----:B0-----:R-:W4:Y:S01]  /*12ae0*/  LDL.LU R171, [R1+0x45c] ;  /* 0x00045c0001ab7983 */ /* 0x001f220000300800 */
[----:B------:R-:W-:-:S03]  /*12af0*/  IADD3.X R157, R157, UR6, RZ, P3, !PT ;  /* 0x000000069d9d7c10 */ /* 0x000fc60009ffe4ff */
[----:B------:R-:W-:Y:S04]  /*12b00*/  STL [R1+0x2bc], R158 ;  /* 0x0002bc9e01007387 */ /* 0x000fe80000100800 */
[----:B------:R-:W-:Y:S01]  /*12b10*/  STL [R1+0x290], R191 ;  /* 0x000290bf01007387 */ /* 0x000fe20000100800 */
[----:B------:R-:W-:Y:S02]  /*12b20*/  IADD3 R161, P3, R161, UR16, RZ ;  /* 0x00000010a1a17c10 */ /* 0x000fe4000ff7e0ff */
[----:B------:R-:W-:Y:S02]  /*12b30*/  IADD3.X R172, R172, UR6, RZ, P6, !PT ;  /* 0x00000006acac7c10 */ /* 0x000fe4000b7fe4ff */
[----:B------:R-:W-:-:S03]  /*12b40*/  IADD3 R167, P6, R167, UR16, RZ ;  /* 0x00000010a7a77c10 */ /* 0x000fc6000ffde0ff */
[----:B------:R0:W-:Y:S04]  /*12b50*/  STL [R1+0x2ac], R172 ;  /* 0x0002acac01007387 */ /* 0x0001e80000100800 */
[----:B------:R-:W-:Y:S04]  /*12b60*/  STL [R1+0x2b4], R157 ;  /* 0x0002b49d01007387 */ /* 0x000fe80000100800 */
[----:B0-----:R-:W4:Y:S04]  /*12b70*/  LDL.LU R172, [R1+0x274] ;  /* 0x0002740001ac7983 */ /* 0x001f280000300800 */
[----:B------:R-:W-:Y:S04]  /*12b80*/  STL [R1+0x288], R161 ;  /* 0x000288a101007387 */ /* 0x000fe80000100800 */
[----:B------:R-:W4:Y:S04]  /*12b90*/  LDL.LU R159, [R1+0x450] ;  /* 0x00045000019f7983 */ /* 0x000f280000300800 */
[----:B------:R0:W-:Y:S01]  /*12ba0*/  STL [R1+0x280], R167 ;  /* 0x000280a701007387 */ /* 0x0001e20000100800 */
[----:B------:R-:W-:-:S03]  /*12bb0*/  IADD3.X R168, R168, UR6, RZ, P5, !PT ;  /* 0x00000006a8a87c10 */ /* 0x000fc6000affe4ff */
[----:B0-----:R-:W4:Y:S04]  /*12bc0*/  LDL.LU R167, [R1+0x26c] ;  /* 0x00026c0001a77983 */ /* 0x001f280000300800 */
[----:B------:R-:W-:Y:S04]  /*12bd0*/  STL [R1+0x2a4], R168 ;  /* 0x0002a4a801007387 */ /* 0x000fe80000100800 */
[----:B------:R-:W4:Y:S01]  /*12be0*/  LDL.LU R158, [R1+0x44c] ;  /* 0x00044c00019e7983 */ /* 0x000f220000300800 */
[----:B------:R-:W-:-:S05]  /*12bf0*/  IADD3 R174, P5, R174, UR16, RZ ;  /* 0x00000010aeae7c10 */ /* 0x000fca000ffbe0ff */
[----:B------:R0:W-:Y:S04]  /*12c00*/  STL [R1+0x278], R174 ;  /* 0x000278ae01007387 */ /* 0x0001e80000100800 */
[----:B0-----:R-:W4:Y:S01]  /*12c10*/  LDL.LU R174, [R1+0x264] ;  /* 0x0002640001ae7983 */ /* 0x001f220000300800 */
[----:B------:R-:W-:-:S03]  /*12c20*/  IADD3.X R177, R177, UR6, RZ, P2, !PT ;  /* 0x00000006b1b17c10 */ /* 0x000fc600097fe4ff */
[----:B------:R-:W4:Y:S04]  /*12c30*/  LDL.LU R191, [R1+0x444] ;  /* 0x0004440001bf7983 */ /* 0x000f280000300800 */
[----:B------:R-:W4:Y:S04]  /*12c40*/  LDL.LU R168, [R1+0x25c] ;  /* 0x00025c0001a87983 */ /* 0x000f280000300800 */
[----:B------:R0:W-:Y:S04]  /*12c50*/  STL [R1+0x29c], R177 ;  /* 0x00029cb101007387 */ /* 0x0001e80000100800 */
[----:B------:R-:W4:Y:S04]  /*12c60*/  LDL.LU R157, [R1+0x43c] ;  /* 0x00043c00019d7983 */ /* 0x000f280000300800 */
[----:B------:R-:W4:Y:S04]  /*12c70*/  LDL.LU R161, [R1+0x254] ;  /* 0x0002540001a17983 */ /* 0x000f280000300800 */
[----:B0-----:R-:W4:Y:S01]  /*12c80*/  LDL.LU R177, [R1+0x234] ;  /* 0x0002340001b17983 */ /* 0x001f220000300800 */
[----:B--2---:R-:W-:-:S05]  /*12c90*/  IADD3 R120, P2, R120, UR16, RZ ;  /* 0x0000001078787c10 */ /* 0x004fca000ff5e0ff */
[----:B------:R0:W-:Y:S01]  /*12ca0*/  STL [R1+0x270], R120 ;  /* 0x0002707801007387 */ /* 0x0001e20000100800 */
[----:B------:R-:W-:-:S03]  /*12cb0*/  IADD3.X R148, R148, UR6, RZ, P1, !PT ;  /* 0x0000000694947c10 */ /* 0x000fc60008ffe4ff */
[----:B0-----:R-:W2:Y:S01]  /*12cc0*/  LDL.LU R120, [R1+0x458] ;  /* 0x0004580001787983 */ /* 0x001ea20000300800 */
[----:B------:R-:W-:Y:S02]  /*12cd0*/  IADD3 R150, P1, R150, UR16, RZ ;  /* 0x0000001096967c10 */ /* 0x000fe4000ff3e0ff */
[----:B------:R-:W-:-:S05]  /*12ce0*/  IADD3.X R162, R162, UR6, RZ, P4, !PT ;  /* 0x00000006a2a27c10 */ /* 0x000fca000a7fe4ff */
[----:B------:R0:W-:Y:S01]  /*12cf0*/  STL [R1+0x28c], R162 ;  /* 0x00028ca201007387 */ /* 0x0001e20000100800 */
[----:B------:R-:W-:-:S03]  /*12d00*/  IADD3 R153, P4, R153, UR16, RZ ;  /* 0x0000001099997c10 */ /* 0x000fc6000ff9e0ff */
[----:B------:R-:W-:Y:S01]  /*12d10*/  STL [R1+0x294], R148 ;  /* 0x0002949401007387 */ /* 0x000fe20000100800 */
[----:B------:R-:W-:-:S03]  /*12d20*/  IADD3.X R154, R154, UR6, RZ, P3, !PT ;  /* 0x000000069a9a7c10 */ /* 0x000fc60009ffe4ff */
[----:B0-----:R-:W2:Y:S01]  /*12d30*/  LDL.LU R162, [R1+0x23c] ;  /* 0x00023c0001a27983 */ /* 0x001ea20000300800 */
[----:B------:R-:W-:-:S03]  /*12d40*/  IADD3 R164, P3, R164, UR16, RZ ;  /* 0x00000010a4a47c10 */ /* 0x000fc6000ff7e0ff */
[----:B------:R-:W-:Y:S04]  /*12d50*/  STL [R1+0x268], R150 ;  /* 0x0002689601007387 */ /* 0x000fe80000100800 */
[----:B------:R-:W-:Y:S01]  /*12d60*/  STL [R1+0x260], R153 ;  /* 0x0002609901007387 */ /* 0x000fe20000100800 */
[----:B---3--:R-:W-:-:S05]  /*12d70*/  IADD3.X R121, R121, UR6, RZ, P6, !PT ;  /* 0x0000000679797c10 */ /* 0x008fca000b7fe4ff */
[----:B------:R0:W-:Y:S04]  /*12d80*/  STL [R1+0x27c], R121 ;  /* 0x00027c7901007387 */ /* 0x0001e80000100800 */
[----:B------:R1:W-:Y:S04]  /*12d90*/  STL [R1+0x284], R154 ;  /* 0x0002849a01007387 */ /* 0x0003e80000100800 */
[----:B0-----:R-:W3:Y:S04]  /*12da0*/  LDL.LU R121, [R1+0x448] ;  /* 0x0004480001797983 */ /* 0x001ee80000300800 */
[----:B------:R-:W-:Y:S04]  /*12db0*/  STL [R1+0x258], R164 ;  /* 0x000258a401007387 */ /* 0x000fe80000100800 */
[----:B------:R-:W3:Y:S04]  /*12dc0*/  LDL.LU R148, [R1+0x21c] ;  /* 0x00021c0001947983 */ /* 0x000ee80000300800 */
[----:B------:R-:W3:Y:S04]  /*12dd0*/  LDL.LU R150, [R1+0x440] ;  /* 0x0004400001967983 */ /* 0x000ee80000300800 */
[----:B------:R-:W3:Y:S01]  /*12de0*/  LDL.LU R153, [R1+0x214] ;  /* 0x0002140001997983 */ /* 0x000ee20000300800 */
[----:B----4-:R-:W-:-:S05]  /*12df0*/  IADD3 R171, P6, R171, UR17, RZ ;  /* 0x00000011abab7c10 */ /* 0x010fca000ffde0ff */
[----:B------:R0:W-:Y:S04]  /*12e00*/  STL [R1+0x45c], R171 ;  /* 0x00045cab01007387 */ /* 0x0001e80000100800 */
[----:B-1----:R-:W4:Y:S04]  /*12e10*/  LDL.LU R154, [R1+0x238] ;  /* 0x00023800019a7983 */ /* 0x002f280000300800 */
[----:B0-----:R-:W4:Y:S04]  /*12e20*/  LDL.LU R171, [R1+0x20c] ;  /* 0x00020c0001ab7983 */ /* 0x001f280000300800 */
[----:B------:R-:W4:Y:S01]  /*12e30*/  LDL.LU R164, [R1+0x230] ;  /* 0x0002300001a47983 */ /* 0x000f220000300800 */
[----:B------:R-:W-:-:S05]  /*12e40*/  IADD3.X R172, R172, UR6, RZ, P5, !PT ;  /* 0x00000006acac7c10 */ /* 0x000fca000affe4ff */
[----:B------:R0:W-:Y:S01]  /*12e50*/  STL [R1+0x274], R172 ;  /* 0x000274ac01007387 */ /* 0x0001e20000100800 */
[----:B------:R-:W-:-:S03]  /*12e60*/  IADD3 R159, P5, R159, UR17, RZ ;  /* 0x000000119f9f7c10 */ /* 0x000fc6000ffbe0ff */
[----:B0-----:R-:W4:Y:S01]  /*12e70*/  LDL.LU R172, [R1+0x204] ;  /* 0x0002040001ac7983 */ /* 0x001f220000300800 */
[----:B------:R-:W-:-:S05]  /*12e80*/  IADD3.X R167, R167, UR6, RZ, P2, !PT ;  /* 0x00000006a7a77c10 */ /* 0x000fca00097fe4ff */
[----:B------:R0:W-:Y:S04]  /*12e90*/  STL [R1+0x26c], R167 ;  /* 0x00026ca701007387 */ /* 0x0001e80000100800 */
[----:B0-----:R-:W4:Y:S04]  /*12ea0*/  LDL.LU R167, [R1+0x1fc] ;  /* 0x0001fc0001a77983 */ /* 0x001f280000300800 */
[----:B------:R-:W-:Y:S01]  /*12eb0*/  STL [R1+0x450], R159 ;  /* 0x0004509f01007387 */ /* 0x000fe20000100800 */
[----:B------:R-:W-:-:S05]  /*12ec0*/  IADD3.X R174, R174, UR6, RZ, P1, !PT ;  /* 0x00000006aeae7c10 */ /* 0x000fca0008ffe4ff */
[----:B------:R0:W-:Y:S04]  /*12ed0*/  STL [R1+0x264], R174 ;  /* 0x000264ae01007387 */ /* 0x0001e80000100800 */
[----:B0-----:R-:W4:Y:S01]  /*12ee0*/  LDL.LU R174, [R1+0x218] ;  /* 0x0002180001ae7983 */ /* 0x001f220000300800 */
[----:B------:R-:W-:Y:S02]  /*12ef0*/  IADD3 R158, P2, R158, UR17, RZ ;  /* 0x000000119e9e7c10 */ /* 0x000fe4000ff5e0ff */
[----:B------:R-:W-:Y:S02]  /*12f00*/  IADD3.X R168, R168, UR6, RZ, P4, !PT ;  /* 0x00000006a8a87c10 */ /* 0x000fe4000a7fe4ff */
[----:B------:R-:W-:Y:S01]  /*12f10*/  IADD3 R191, P1, R191, UR17, RZ ;  /* 0x00000011bfbf7c10 */ /* 0x000fe2000ff3e0ff */
[----:B------:R-:W-:Y:S01]  /*12f20*/  STL [R1+0x44c], R158 ;  /* 0x00044c9e01007387 */ /* 0x000fe20000100800 */
[----:B------:R-:W-:-:S02]  /*12f30*/  IADD3 R157, P4, R157, UR17, RZ ;  /* 0x000000119d9d7c10 */ /* 0x000fc4000ff9e0ff */
[----:B------:R-:W-:Y:S01]  /*12f40*/  IADD3.X R161, R161, UR6, RZ, P3, !PT ;  /* 0x00000006a1a17c10 */ /* 0x000fe20009ffe4ff */
[----:B------:R0:W-:Y:S01]  /*12f50*/  STL [R1+0x25c], R168 ;  /* 0x00025ca801007387 */ /* 0x0001e20000100800 */
[----:B------:R-:W-:-:S03]  /*12f60*/  IADD3 R177, P3, R177, UR17, RZ ;  /* 0x00000011b1b17c10 */ /* 0x000fc6000ff7e0ff */
[----:B0-----:R-:W4:Y:S04]  /*12f70*/  LDL.LU R168, [R1+0x210] ;  /* 0x0002100001a87983 */ /* 0x001f280000300800 */
[----:B------:R-:W-:Y:S04]  /*12f80*/  STL [R1+0x444], R191 ;  /* 0x000444bf01007387 */ /* 0x000fe80000100800 */
[----:B------:R-:W-:Y:S04]  /*12f90*/  STL [R1+0x43c], R157 ;  /* 0x00043c9d01007387 */ /* 0x000fe80000100800 */
[----:B------:R0:W-:Y:S04]  /*12fa0*/  STL [R1+0x234], R177 ;  /* 0x000234b101007387 */ /* 0x0001e80000100800 */
[----:B------:R-:W-:Y:S04]  /*12fb0*/  STL [R1+0x254], R161 ;  /* 0x000254a101007387 */ /* 0x000fe80000100800 */
[----:B0-----:R-:W4:Y:S01]  /*12fc0*/  LDL.LU R177, [R1+0x208] ;  /* 0x0002080001b17983 */ /* 0x001f220000300800 */
[----:B--2---:R-:W-:-:S02]  /*12fd0*/  IADD3.X R120, R120, UR28, RZ, P6, !PT ;  /* 0x0000001c78787c10 */ /* 0x004fc4000b7fe4ff */
[----:B------:R-:W-:-:S05]  /*12fe0*/  IADD3 R239, P6, R239, UR17, RZ ;  /* 0x00000011efef7c10 */ /* 0x000fca000ffde0ff */
[----:B------:R0:W-:Y:S04]  /*12ff0*/  STL [R1+0x22c], R239 ;  /* 0x00022cef01007387 */ /* 0x0001e80000100800 */
[----:B------:R1:W-:Y:S04]  /*13000*/  STL [R1+0x458], R120 ;  /* 0x0004587801007387 */ /* 0x0003e80000100800 */
[----:B0-----:R-:W2:Y:S04]  /*13010*/  LDL.LU R239, [R1+0x6bc] ;  /* 0x0006bc0001ef7983 */ /* 0x001ea80000300800 */
[----:B-1----:R-:W2:Y:S04]  /*13020*/  LDL.LU R120, [R1+0x1dc] ;  /* 0x0001dc0001787983 */ /* 0x002ea80000300800 */
[----:B------:R-:W2:Y:S04]  /*13030*/  LDL.LU R157, [R1+0x200] ;  /* 0x00020000019d7983 */ /* 0x000ea80000300800 */
[----:B------:R-:W2:Y:S01]  /*13040*/  LDL.LU R161, [R1+0x1d4] ;  /* 0x0001d40001a17983 */ /* 0x000ea20000300800 */
[----:B------:R-:W-:-:S02]  /*13050*/  IADD3.X R162, R162, UR28, RZ, P5, !PT ;  /* 0x0000001ca2a27c10 */ /* 0x000fc4000affe4ff */
[----:B------:R-:W-:-:S03]  /*13060*/  IADD3 R100, P5, R100, UR17, RZ ;  /* 0x0000001164647c10 */ /* 0x000fc6000ffbe0ff */
[----:B------:R-:W-:Y:S04]  /*13070*/  STL [R1+0x23c], R162 ;  /* 0x00023ca201007387 */ /* 0x000fe80000100800 */
[----:B------:R0:W-:Y:S01]  /*13080*/  STL [R1+0x224], R100 ;  /* 0x0002246401007387 */ /* 0x0001e20000100800 */
[----:B------:R-:W-:-:S03]  /*13090*/  IADD3.X R238, R238, UR28, RZ, P6, !PT ;  /* 0x0000001ceeee7c10 */ /* 0x000fc6000b7fe4ff */
[----:B0-----:R-:W2:Y:S04]  /*130a0*/  LDL.LU R100, [R1+0x6b8] ;  /* 0x0006b80001647983 */ /* 0x001ea80000300800 */
[----:B------:R-:W2:Y:S01]  /*130b0*/  LDL.LU R162, [R1+0x1cc] ;  /* 0x0001cc0001a27983 */ /* 0x000ea20000300800 */
[----:B------:R-:W-:Y:S02]  /*130c0*/  IADD3.X R212, R212, UR28, RZ, P5, !PT ;  /* 0x0000001cd4d47c10 */ /* 0x000fe4000affe4ff */
[----:B------:R-:W-:Y:S02]  /*130d0*/  IADD3 R17, P5, R17, UR17, RZ ;  /* 0x0000001111117c10 */ /* 0x000fe4000ffbe0ff */
[----:B---3--:R-:W-:-:S05]  /*130e0*/  IADD3.X R121, R121, UR28, RZ, P2, !PT ;  /* 0x0000001c79797c10 */ /* 0x008fca00097fe4ff */
[----:B------:R0:W-:Y:S01]  /*130f0*/  STL [R1+0x448], R121 ;  /* 0x0004487901007387 */ /* 0x0001e20000100800 */
[----:B------:R-:W-:Y:S02]  /*13100*/  IADD3 R148, P2, R148, UR17, RZ ;  /* 0x0000001194947c10 */ /* 0x000fe4000ff5e0ff */
[----:B------:R-:W-:Y:S01]  /*13110*/  IADD3.X R150, R150, UR28, RZ, P1, !PT ;  /* 0x0000001c96967c10 */ /* 0x000fe20008ffe4ff */
[----:B0-----:R-:W3:Y:S01]  /*13120*/  LDL.LU R121, [R1+0x1c4] ;  /* 0x0001c40001797983 */ /* 0x001ee20000300800 */
[----:B------:R-:W-:-:S03]  /*13130*/  IADD3 R153, P1, R153, UR17, RZ ;  /* 0x0000001199997c10 */ /* 0x000fc6000ff3e0ff */
[----:B------:R-:W-:Y:S04]  /*13140*/  STL [R1+0x21c], R148 ;  /* 0x00021c9401007387 */ /* 0x000fe80000100800 */
[----:B------:R-:W-:Y:S01]  /*13150*/  STL [R1+0x440], R150 ;  /* 0x0004409601007387 */ /* 0x000fe20000100800 */
[----:B----4-:R-:W-:Y:S02]  /*13160*/  IADD3.X R154, R154, UR28, RZ, P4, !PT ;  /* 0x0000001c9a9a7c10 */ /* 0x010fe4000a7fe4ff */
[----:B------:R-:W-:Y:S02]  /*13170*/  IADD3 R171, P4, R171, UR17, RZ ;  /* 0x00000011abab7c10 */ /* 0x000fe4000ff9e0ff */
[----:B------:R-:W-:-:S03]  /*13180*/  IADD3.X R164, R164, UR28, RZ, P3, !PT ;  /* 0x0000001ca4a47c10 */ /* 0x000fc60009ffe4ff */
[----:B------:R0:W-:Y:S04]  /*13190*/  STL [R1+0x20c], R171 ;  /* 0x00020cab01007387 */ /* 0x0001e80000100800 */
[----:B------:R-:W-:Y:S04]  /*131a0*/  STL [R1+0x214], R153 ;  /* 0x0002149901007387 */ /* 0x000fe80000100800 */
[----:B0-----:R-:W4:Y:S04]  /*131b0*/  LDL.LU R171, [R1+0x1d8] ;  /* 0x0001d80001ab7983 */ /* 0x001f280000300800 */
[----:B------:R-:W-:Y:S01]  /*131c0*/  STL [R1+0x238], R154 ;  /* 0x0002389a01007387 */ /* 0x000fe20000100800 */
[----:B------:R-:W-:-:S05]  /*131d0*/  IADD3 R172, P3, R172, UR17, RZ ;  /* 0x00000011acac7c10 */ /* 0x000fca000ff7e0ff */
[----:B------:R0:W-:Y:S04]  /*131e0*/  STL [R1+0x204], R172 ;  /* 0x000204ac01007387 */ /* 0x0001e80000100800 */
[----:B0-----:R-:W4:Y:S04]  /*131f0*/  LDL.LU R172, [R1+0x1d0] ;  /* 0x0001d00001ac7983 */ /* 0x001f280000300800 */
[----:B------:R-:W-:Y:S01]  /*13200*/  STL [R1+0x230], R164 ;  /* 0x000230a401007387 */ /* 0x000fe20000100800 */
[----:B------:R-:W-:-:S03]  /*13210*/  IADD3 R167, P6, R167, UR17, RZ ;  /* 0x00000011a7a77c10 */ /* 0x000fc6000ffde0ff */
[----:B------:R0:W-:Y:S04]  /*13220*/  STL [R1+0x228], R238 ;  /* 0x000228ee01007387 */ /* 0x0001e80000100800 */
[----:B0-----:R-:W4:Y:S04]  /*13230*/  LDL.LU R238, [R1+0x6b4] ;  /* 0x0006b40001ee7983 */ /* 0x001f280000300800 */
[----:B------:R0:W-:Y:S04]  /*13240*/  STL [R1+0x220], R212 ;  /* 0x000220d401007387 */ /* 0x0001e80000100800 */
[----:B0-----:R-:W4:Y:S01]  /*13250*/  LDL.LU R212, [R1+0x6b0] ;  /* 0x0006b00001d47983 */ /* 0x001f220000300800 */
[----:B------:R-:W-:-:S02]  /*13260*/  IADD3.X R174, R174, UR28, RZ, P2, !PT ;  /* 0x0000001caeae7c10 */ /* 0x000fc400097fe4ff */
[----:B------:R-:W-:Y:S01]  /*13270*/  IADD3 R99, P2, R99, UR17, RZ ;  /* 0x0000001163637c10 */ /* 0x000fe2000ff5e0ff */
[----:B------:R-:W-:Y:S04]  /*13280*/  STL [R1+0x1fc], R167 ;  /* 0x0001fca701007387 */ /* 0x000fe80000100800 */
[----:B------:R0:W-:Y:S04]  /*13290*/  STL [R1+0x1f4], R17 ;  /* 0x0001f41101007387 */ /* 0x0001e80000100800 */
[----:B0-----:R-:W4:Y:S04]  /*132a0*/  LDL.LU R17, [R1+0x6ac] ;  /* 0x0006ac0001117983 */ /* 0x001f280000300800 */
[----:B------:R0:W-:Y:S04]  /*132b0*/  STL [R1+0x1ec], R99 ;  /* 0x0001ec6301007387 */ /* 0x0001e80000100800 */
[----:B0-----:R-:W4:Y:S04]  /*132c0*/  LDL.LU R99, [R1+0x6a8] ;  /* 0x0006a80001637983 */ /* 0x001f280000300800 */
[----:B------:R0:W-:Y:S04]  /*132d0*/  STL [R1+0x218], R174 ;  /* 0x000218ae01007387 */ /* 0x0001e80000100800 */
[----:B0-----:R-:W4:Y:S01]  /*132e0*/  LDL.LU R174, [R1+0x1c8] ;  /* 0x0001c80001ae7983 */ /* 0x001f220000300800 */
[----:B------:R-:W-:-:S02]  /*132f0*/  IADD3.X R168, R168, UR28, RZ, P1, !PT ;  /* 0x0000001ca8a87c10 */ /* 0x000fc40008ffe4ff */
[----:B------:R-:W-:Y:S01]  /*13300*/  IADD3 R205, P1, R205, UR17, RZ ;  /* 0x00000011cdcd7c10 */ /* 0x000fe2000ff3e0ff */
[----:B------:R-:W4:Y:S01]  /*13310*/  LDL.LU R164, [R1+0x19c] ;  /* 0x00019c0001a47983 */ /* 0x000f220000300800 */
[----:B------:R-:W-:-:S03]  /*13320*/  IADD3.X R177, R177, UR28, RZ, P4, !PT ;  /* 0x0000001cb1b17c10 */ /* 0x000fc6000a7fe4ff */
[----:B------:R-:W4:Y:S04]  /*13330*/  LDL.LU R167, [R1+0x1c0] ;  /* 0x0001c00001a77983 */ /* 0x000f280000300800 */
[----:B------:R-:W-:Y:S04]  /*13340*/  STL [R1+0x210], R168 ;  /* 0x000210a801007387 */ /* 0x000fe80000100800 */
[----:B------:R0:W-:Y:S01]  /*13350*/  STL [R1+0x1e4], R205 ;  /* 0x0001e4cd01007387 */ /* 0x0001e20000100800 */
[----:B--2---:R-:W-:-:S03]  /*13360*/  IADD3 R120, P4, R120, UR17, RZ ;  /* 0x0000001178787c10 */ /* 0x004fc6000ff9e0ff */
[----:B0-----:R-:W2:Y:S04]  /*13370*/  LDL.LU R205, [R1+0x6a4] ;  /* 0x0006a40001cd7983 */ /* 0x001ea80000300800 */
[----:B------:R-:W2:Y:S04]  /*13380*/  LDL.LU R168, [R1+0x194] ;  /* 0x0001940001a87983 */ /* 0x000ea80000300800 */
[----:B------:R0:W-:Y:S04]  /*13390*/  STL [R1+0x208], R177 ;  /* 0x000208b101007387 */ /* 0x0001e80000100800 */
[----:B0-----:R-:W2:Y:S04]  /*133a0*/  LDL.LU R177, [R1+0x18c] ;  /* 0x00018c0001b17983 */ /* 0x001ea80000300800 */
[----:B------:R0:W-:Y:S04]  /*133b0*/  STL [R1+0x1dc], R120 ;  /* 0x0001dc7801007387 */ /* 0x0001e80000100800 */
[----:B0-----:R-:W2:Y:S01]  /*133c0*/  LDL.LU R120, [R1+0x184] ;  /* 0x0001840001787983 */ /* 0x001ea20000300800 */
[----:B------:R-:W-:-:S02]  /*133d0*/  IADD3.X R157, R157, UR28, RZ, P3, !PT ;  /* 0x0000001c9d9d7c10 */ /* 0x000fc40009ffe4ff */
[----:B------:R-:W-:Y:S02]  /*133e0*/  IADD3 R161, P3, R161, UR17, RZ ;  /* 0x00000011a1a17c10 */ /* 0x000fe4000ff7e0ff */
[----:B------:R-:W-:Y:S02]  /*133f0*/  IADD3.X R117, R117, UR28, RZ, P5, !PT ;  /* 0x0000001c75757c10 */ /* 0x000fe4000affe4ff */
[----:B------:R-:W-:Y:S02]  /*13400*/  IADD3.X R107, R107, UR28, RZ, P2, !PT ;  /* 0x0000001c6b6b7c10 */ /* 0x000fe400097fe4ff */
[----:B------:R-:W-:Y:S02]  /*13410*/  IADD3.X R115, R115, UR28, RZ, P1, !PT ;  /* 0x0000001c73737c10 */ /* 0x000fe40008ffe4ff */
[----:B------:R-:W-:Y:S02]  /*13420*/  IADD3 R96, P1, R96, UR17, RZ ;  /* 0x0000001160607c10 */ /* 0x000fe4000ff3e0ff */
[----:B---3--:R-:W-:-:S02]  /*13430*/  IADD3 R121, P5, R121, UR17, RZ ;  /* 0x0000001179797c10 */ /* 0x008fc4000ffbe0ff */
[----:B----4-:R-:W-:Y:S02]  /*13440*/  IADD3 R17, P2, R17, UR17, RZ ;  /* 0x0000001111117c10 */ /* 0x010fe4000ff5e0ff */
[----:B------:R-:W-:Y:S02]  /*13450*/  IADD3.X R99, R99, UR28, RZ, P6, !PT ;  /* 0x0000001c63637c10 */ /* 0x000fe4000b7fe4ff */
[----:B------:R-:W-:-:S03]  /*13460*/  IADD3 R162, P6, R162, UR17, RZ ;  /* 0x00000011a2a27c10 */ /* 0x000fc6000ffde0ff */
[----:B------:R0:W-:Y:S04]  /*13470*/  STL [R1+0x1f8], R99 ;  /* 0x0001f86301007387 */ /* 0x0001e80000100800 */
[----:B------:R-:W-:Y:S04]  /*13480*/  STL [R1+0x200], R157 ;  /* 0x0002009d01007387 */ /* 0x000fe80000100800 */
[----:B0-----:R-:W3:Y:S04]  /*13490*/  LDL.LU R99, [R1+0x6a0] ;  /* 0x0006a00001637983 */ /* 0x001ee80000300800 */
[----:B------:R-:W-:Y:S04]  /*134a0*/  STL [R1+0x1d4], R161 ;  /* 0x0001d4a101007387 */ /* 0x000fe80000100800 */
[----:B------:R0:W-:Y:S04]  /*134b0*/  STL [R1+0x1f0], R117 ;  /* 0x0001f07501007387 */ /* 0x0001e80000100800 */
[----:B0-----:R-:W4:Y:S04]  /*134c0*/  LDL.LU R117, [R1+0x69c] ;  /* 0x00069c0001757983 */ /* 0x001f280000300800 */
[----:B------:R-:W-:Y:S04]  /*134d0*/  STL [R1+0x1cc], R162 ;  /* 0x0001cca201007387 */ /* 0x000fe80000100800 */
[----:B------:R0:W-:Y:S04]  /*134e0*/  STL [R1+0x1e8], R107 ;  /* 0x0001e86b01007387 */ /* 0x0001e80000100800 */
[----:B0-----:R-:W3:Y:S04]  /*134f0*/  LDL.LU R107, [R1+0x698] ;  /* 0x00069800016b7983 */ /* 0x001ee80000300800 */
[----:B------:R-:W-:Y:S04]  /*13500*/  STL [R1+0x1c4], R121 ;  /* 0x0001c47901007387 */ /* 0x000fe80000100800 */
[----:B------:R0:W-:Y:S04]  /*13510*/  STL [R1+0x1bc], R17 ;  /* 0x0001bc1101007387 */ /* 0x0001e80000100800 */
[----:B0-----:R-:W4:Y:S04]  /*13520*/  LDL.LU R17, [R1+0x694] ;  /* 0x0006940001117983 */ /* 0x001f280000300800 */
[----:B------:R0:W-:Y:S04]  /*13530*/  STL [R1+0x1e0], R115 ;  /* 0x0001e07301007387 */ /* 0x0001e80000100800 */
[----:B0-----:R-:W3:Y:S04]  /*13540*/  LDL.LU R115, [R1+0x690] ;  /* 0x0006900001737983 */ /* 0x001ee80000300800 */
[----:B------:R0:W-:Y:S04]  /*13550*/  STL [R1+0x1b4], R96 ;  /* 0x0001b46001007387 */ /* 0x0001e80000100800 */
[----:B0-----:R-:W4:Y:S04]  /*13560*/  LDL.LU R96, [R1+0x68c] ;  /* 0x00068c0001607983 */ /* 0x001f280000300800 */
[----:B------:R-:W3:Y:S01]  /*13570*/  LDL.LU R121, [R1+0x198] ;  /* 0x0001980001797983 */ /* 0x000ee20000300800 */
[----:B------:R-:W-:-:S02]  /*13580*/  IADD3.X R171, R171, UR28, RZ, P4, !PT ;  /* 0x0000001cabab7c10 */ /* 0x000fc4000a7fe4ff */
[----:B------:R-:W-:-:S05]  /*13590*/  IADD3 R3, P4, R3, UR17, RZ ;  /* 0x0000001103037c10 */ /* 0x000fca000ff9e0ff */
[----:B------:R0:W-:Y:S01]  /*135a0*/  STL [R1+0x1ac], R3 ;  /* 0x0001ac0301007387 */ /* 0x0001e20000100800 */
[----:B------:R-:W-:Y:S02]  /*135b0*/  IADD3.X R172, R172, UR28, RZ, P3, !PT ;  /* 0x0000001cacac7c10 */ /* 0x000fe40009ffe4ff */
[----:B------:R-:W-:Y:S01]  /*135c0*/  IADD3 R206, P3, R206, UR17, RZ ;  /* 0x00000011cece7c10 */ /* 0x000fe2000ff7e0ff */
[----:B0-----:R0:W5:Y:S04]  /*135d0*/  LDL.LU R3, [R1+0x688] ;  /* 0x0006880001037983 */ /* 0x0011680000300800 */
[----:B------:R1:W-:Y:S04]  /*135e0*/  STL [R1+0x1d8], R171 ;  /* 0x0001d8ab01007387 */ /* 0x0003e80000100800 */
[----:B------:R-:W4:Y:S04]  /*135f0*/  LDL.LU R153, [R1+0x190] ;  /* 0x0001900001997983 */ /* 0x000f280000300800 */
[----:B------:R-:W4:Y:S04]  /*13600*/  LDL.LU R154, [R1+0x188] ;  /* 0x00018800019a7983 */ /* 0x000f280000300800 */
[----:B------:R-:W4:Y:S01]  /*13610*/  LDL.LU R161, [R1+0x15c] ;  /* 0x00015c0001a17983 */ /* 0x000f220000300800 */
[----:B------:R-:W-:-:S03]  /*13620*/  IADD3.X R174, R174, UR28, RZ, P6, !PT ;  /* 0x0000001caeae7c10 */ /* 0x000fc6000b7fe4ff */
[----:B------:R-:W4:Y:S04]  /*13630*/  LDL.LU R162, [R1+0x180] ;  /* 0x0001800001a27983 */ /* 0x000f280000300800 */
[----:B------:R-:W-:Y:S04]  /*13640*/  STL [R1+0x1d0], R172 ;  /* 0x0001d0ac01007387 */ /* 0x000fe80000100800 */
[----:B-1----:R-:W4:Y:S04]  /*13650*/  LDL.LU R171, [R1+0x154] ;  /* 0x0001540001ab7983 */ /* 0x002f280000300800 */
[----:B------:R1:W-:Y:S04]  /*13660*/  STL [R1+0x1a4], R206 ;  /* 0x0001a4ce01007387 */ /* 0x0003e80000100800 */
[----:B-1----:R-:W4:Y:S04]  /*13670*/  LDL.LU R206, [R1+0x684] ;  /* 0x0006840001ce7983 */ /* 0x002f280000300800 */
[----:B------:R-:W4:Y:S04]  /*13680*/  LDL.LU R172, [R1+0x14c] ;  /* 0x00014c0001ac7983 */ /* 0x000f280000300800 */
[----:B------:R1:W-:Y:S04]  /*13690*/  STL [R1+0x1c8], R174 ;  /* 0x0001c8ae01007387 */ /* 0x0003e80000100800 */
[----:B-1----:R-:W4:Y:S01]  /*136a0*/  LDL.LU R174, [R1+0x144] ;  /* 0x0001440001ae7983 */ /* 0x002f220000300800 */
[----:B------:R-:W-:-:S02]  /*136b0*/  IADD3 R164, P6, R164, UR17, RZ ;  /* 0x00000011a4a47c10 */ /* 0x000fc4000ffde0ff */
[----:B------:R-:W-:Y:S02]  /*136c0*/  IADD3.X R167, R167, UR28, RZ, P5, !PT ;  /* 0x0000001ca7a77c10 */ /* 0x000fe4000affe4ff */
[----:B--2---:R-:W-:Y:S01]  /*136d0*/  IADD3.X R205, R205, UR28, RZ, P2, !PT ;  /* 0x0000001ccdcd7c10 */ /* 0x004fe200097fe4ff */
[----:B------:R-:W-:Y:S01]  /*136e0*/  STL [R1+0x19c], R164 ;  /* 0x00019ca401007387 */ /* 0x000fe20000100800 */
[----:B------:R-:W-:Y:S02]  /*136f0*/  IADD3 R168, P5, R168, UR17, RZ ;  /* 0x00000011a8a87c10 */ /* 0x000fe4000ffbe0ff */
[----:B------:R-:W-:Y:S01]  /*13700*/  IADD3.X R222, R222, UR28, RZ, P1, !PT ;  /* 0x0000001cdede7c10 */ /* 0x000fe20008ffe4ff */
[----:B------:R-:W-:Y:S01]  /*13710*/  STL [R1+0x1c0], R167 ;  /* 0x0001c0a701007387 */ /* 0x000fe20000100800 */
[----:B------:R-:W-:Y:S02]  /*13720*/  IADD3 R177, P2, R177, UR17, RZ ;  /* 0x00000011b1b17c10 */ /* 0x000fe4000ff5e0ff */
[----:B------:R-:W-:Y:S01]  /*13730*/  IADD3.X R221, R221, UR28, RZ, P4, !PT ;  /* 0x0000001cdddd7c10 */ /* 0x000fe2000a7fe4ff */
[----:B------:R1:W-:Y:S01]  /*13740*/  STL [R1+0x1b8], R205 ;  /* 0x0001b8cd01007387 */ /* 0x0003e20000100800 */
[----:B------:R-:W-:-:S03]  /*13750*/  IADD3 R120, P1, R120, UR17, RZ ;  /* 0x0000001178787c10 */ /* 0x000fc6000ff3e0ff */
[----:B-1----:R-:W2:Y:S04]  /*13760*/  LDL.LU R205, [R1+0x680] ;  /* 0x0006800001cd7983 */ /* 0x002ea80000300800 */
[----:B------:R-:W-:Y:S04]  /*13770*/  STL [R1+0x194], R168 ;  /* 0x000194a801007387 */ /* 0x000fe80000100800 */
[----:B------:R1:W-:Y:S04]  /*13780*/  STL [R1+0x1b0], R222 ;  /* 0x0001b0de01007387 */ /* 0x0003e80000100800 */
[----:B-1----:R-:W2:Y:S04]  /*13790*/  LDL.LU R222, [R1+0x67c] ;  /* 0x00067c0001de7983 */ /* 0x002ea80000300800 */
[----:B------:R-:W-:Y:S04]  /*137a0*/  STL [R1+0x18c], R177 ;  /* 0x00018cb101007387 */ /* 0x000fe80000100800 */
[----:B------:R1:W-:Y:S01]  /*137b0*/  STL [R1+0x1a8], R221 ;  /* 0x0001a8dd01007387 */ /* 0x0003e20000100800 */
[----:B------:R-:W-:-:S03]  /*137c0*/  IADD3 R238, P4, R238, UR17, RZ ;  /* 0x00000011eeee7c10 */ /* 0x000fc6000ff9e0ff */
[----:B-1----:R-:W2:Y:S04]  /*137d0*/  LDL.LU R221, [R1+0x678] ;  /* 0x0006780001dd7983 */ /* 0x002ea80000300800 */
[----:B------:R-:W-:Y:S04]  /*137e0*/  STL [R1+0x184], R120 ;  /* 0x0001847801007387 */ /* 0x000fe80000100800 */
[----:B------:R-:W2:Y:S01]  /*137f0*/  LDL.LU R177, [R1+0x158] ;  /* 0x0001580001b17983 */ /* 0x000ea20000300800 */
[----:B------:R-:W-:Y:S02]  /*13800*/  IADD3.X R237, R237, UR28, RZ, P3, !PT ;  /* 0x0000001ceded7c10 */ /* 0x000fe40009ffe4ff */
[----:B------:R-:W-:Y:S01]  /*13810*/  IADD3 R244, P3, R244, UR17, RZ ;  /* 0x00000011f4f47c10 */ /* 0x000fe2000ff7e0ff */
[----:B------:R1:W-:Y:S04]  /*13820*/  STL [R1+0x17c], R238 ;  /* 0x00017cee01007387 */ /* 0x0003e80000100800 */
[----:B-1----:R-:W2:Y:S04]  /*13830*/  LDL.LU R238, [R1+0x674] ;  /* 0x0006740001ee7983 */ /* 0x002ea80000300800 */
[----:B------:R1:W-:Y:S04]  /*13840*/  STL [R1+0x1a0], R237 ;  /* 0x0001a0ed01007387 */ /* 0x0003e80000100800 */
[----:B-1----:R-:W2:Y:S04]  /*13850*/  LDL.LU R237, [R1+0x670] ;  /* 0x0006700001ed7983 */ /* 0x002ea80000300800 */
[----:B------:R-:W2:Y:S04]  /*13860*/  LDL.LU R157, [R1+0x150] ;  /* 0x00015000019d7983 */ /* 0x000ea80000300800 */
[----:B------:R1:W-:Y:S04]  /*13870*/  STL [R1+0x174], R244 ;  /* 0x000174f401007387 */ /* 0x0003e80000100800 */
[----:B-1----:R-:W2:Y:S04]  /*13880*/  LDL.LU R244, [R1+0x66c] ;  /* 0x00066c0001f47983 */ /* 0x002ea80000300800 */
[----:B------:R-:W2:Y:S04]  /*13890*/  LDL.LU R164, [R1+0x148] ;  /* 0x0001480001a47983 */ /* 0x000ea80000300800 */
[----:B------:R-:W2:Y:S04]  /*138a0*/  LDL.LU R167, [R1+0x11c] ;  /* 0x00011c0001a77983 */ /* 0x000ea80000300800 */
[----:B------:R-:W2:Y:S04]  /*138b0*/  LDL.LU R168, [R1+0x140] ;  /* 0x0001400001a87983 */ /* 0x000ea80000300800 */
[----:B------:R-:W2:Y:S01]  /*138c0*/  LDL.LU R120, [R1+0x114] ;  /* 0x0001140001787983 */ /* 0x000ea20000300800 */
[----:B---3--:R-:W-:-:S05]  /*138d0*/  IADD3.X R121, R121, UR28, RZ, P6, !PT ;  /* 0x0000001c79797c10 */ /* 0x008fca000b7fe4ff */
[----:B------:R1:W-:Y:S04]  /*138e0*/  STL [R1+0x198], R121 ;  /* 0x0001987901007387 */ /* 0x0003e80000100800 */
[----:B-1----:R-:W3:Y:S01]  /*138f0*/  LDL.LU R121, [R1+0x10c] ;  /* 0x00010c0001797983 */ /* 0x002ee20000300800 */
[----:B------:R-:W-:Y:S02]  /*13900*/  IADD3 R192, P6, R192, UR17, RZ ;  /* 0x00000011c0c07c10 */ /* 0x000fe4000ffde0ff */
[----:B------:R-:W-:-:S03]  /*13910*/  IADD3.X R212, R212, UR28, RZ, P4, !PT ;  /* 0x0000001cd4d47c10 */ /* 0x000fc6000a7fe4ff */
[----:B------:R1:W-:Y:S01]  /*13920*/  STL [R1+0x16c], R192 ;  /* 0x00016cc001007387 */ /* 0x0003e20000100800 */
[----:B----4-:R-:W-:Y:S02]  /*13930*/  IADD3.X R153, R153, UR28, RZ, P5, !PT ;  /* 0x0000001c99997c10 */ /* 0x010fe4000affe4ff */
[----:B------:R-:W-:Y:S02]  /*13940*/  IADD3 R196, P5, R196, UR17, RZ ;  /* 0x00000011c4c47c10 */ /* 0x000fe4000ffbe0ff */
[----:B------:R-:W-:Y:S01]  /*13950*/  IADD3.X R154, R154, UR28, RZ, P2, !PT ;  /* 0x0000001c9a9a7c10 */ /* 0x000fe200097fe4ff */
[----:B-1----:R-:W4:Y:S01]  /*13960*/  LDL.LU R192, [R1+0x668] ;  /* 0x0006680001c07983 */ /* 0x002f220000300800 */
[----:B------:R-:W-:-:S03]  /*13970*/  IADD3 R161, P2, R161, UR17, RZ ;  /* 0x00000011a1a17c10 */ /* 0x000fc6000ff5e0ff */
[----:B------:R1:W-:Y:S01]  /*13980*/  STL [R1+0x164], R196 ;  /* 0x000164c401007387 */ /* 0x0003e20000100800 */
[----:B------:R-:W-:Y:S02]  /*13990*/  IADD3.X R162, R162, UR28, RZ, P1, !PT ;  /* 0x0000001ca2a27c10 */ /* 0x000fe40008ffe4ff */
[----:B------:R-:W-:Y:S01]  /*139a0*/  IADD3.X R21, R21, UR28, RZ, P3, !PT ;  /* 0x0000001c15157c10 */ /* 0x000fe20009ffe4ff */
[----:B-1----:R-:W4:Y:S01]  /*139b0*/  LDL.LU R196, [R1+0x664] ;  /* 0x0006640001c47983 */ /* 0x002f220000300800 */
[----:B------:R-:W-:-:S03]  /*139c0*/  IADD3 R171, P1, R171, UR17, RZ ;  /* 0x00000011abab7c10 */ /* 0x000fc6000ff3e0ff */
[----:B------:R-:W-:Y:S04]  /*139d0*/  STL [R1+0x190], R153 ;  /* 0x0001909901007387 */ /* 0x000fe80000100800 */
[----:B------:R-:W-:Y:S04]  /*139e0*/  STL [R1+0x188], R154 ;  /* 0x0001889a01007387 */ /* 0x000fe80000100800 */
[----:B------:R-:W-:Y:S01]  /*139f0*/  STL [R1+0x15c], R161 ;  /* 0x00015ca101007387 */ /* 0x000fe20000100800 */
[----:B------:R-:W-:-:S03]  /*13a00*/  IADD3.X R242, R242, UR28, RZ, P6, !PT ;  /* 0x0000001cf2f27c10 */ /* 0x000fc6000b7fe4ff */
[----:B------:R1:W-:Y:S01]  /*13a10*/  STL [R1+0x178], R212 ;  /* 0x000178d401007387 */ /* 0x0003e20000100800 */
[----:B------:R-:W-:-:S03]  /*13a20*/  IADD3 R172, P4, R172, UR17, RZ ;  /* 0x00000011acac7c10 */ /* 0x000fc6000ff9e0ff */
[----:B------:R-:W-:Y:S01]  /*13a30*/  STL [R1+0x180], R162 ;  /* 0x000180a201007387 */ /* 0x000fe20000100800 */
[----:B------:R-:W-:-:S03]  /*13a40*/  IADD3 R239, P6, R239, UR17, RZ ;  /* 0x00000011efef7c10 */ /* 0x000fc6000ffde0ff */
[----:B-1----:R-:W4:Y:S04]  /*13a50*/  LDL.LU R212, [R1+0x660] ;  /* 0x0006600001d47983 */ /* 0x002f280000300800 */
[----:B------:R-:W-:Y:S01]  /*13a60*/  STL [R1+0x154], R171 ;  /* 0x000154ab01007387 */ /* 0x000fe20000100800 */
[----:B------:R-:W-:-:S03]  /*13a70*/  IADD3 R174, P3, R174, UR17, RZ ;  /* 0x00000011aeae7c10 */ /* 0x000fc6000ff7e0ff */
[----:B------:R1:W-:Y:S01]  /*13a80*/  STL [R1+0x170], R21 ;  /* 0x0001701501007387 */ /* 0x0003e20000100800 */
[----:B------:R-:W-:-:S03]  /*13a90*/  IADD3.X R6, R6, UR28, RZ, P5, !PT ;  /* 0x0000001c06067c10 */ /* 0x000fc6000affe4ff */
[----:B-1----:R-:W4:Y:S04]  /*13aa0*/  LDL.LU R21, [R1+0x65c] ;  /* 0x00065c0001157983 */ /* 0x002f280000300800 */
[----:B------:R-:W-:Y:S04]  /*13ab0*/  STL [R1+0x14c], R172 ;  /* 0x00014cac01007387 */ /* 0x000fe80000100800 */
[----:B------:R-:W4:Y:S04]  /*13ac0*/  LDL.LU R161, [R1+0x118] ;  /* 0x0001180001a17983 */ /* 0x000f280000300800 */
[----:B------:R1:W-:Y:S04]  /*13ad0*/  STL [R1+0x168], R242 ;  /* 0x000168f201007387 */ /* 0x0003e80000100800 */
[----:B------:R-:W-:Y:S01]  /*13ae0*/  STL [R1+0x144], R174 ;  /* 0x000144ae01007387 */ /* 0x000fe20000100800 */
[----:B------:R-:W-:-:S03]  /*13af0*/  IADD3 R108, P5, R108, UR17, RZ ;  /* 0x000000116c6c7c10 */ /* 0x000fc6000ffbe0ff */
[----:B-1----:R-:W4:Y:S04]  /*13b00*/  LDL.LU R242, [R1+0x658] ;  /* 0x0006580001f27983 */ /* 0x002f280000300800 */
[----:B------:R-:W4:Y:S04]  /*13b10*/  LDL.LU R162, [R1+0x110] ;  /* 0x0001100001a27983 */ /* 0x000f280000300800 */
[----:B------:R1:W-:Y:S04]  /*13b20*/  STL [R1+0x13c], R239 ;  /* 0x00013cef01007387 */ /* 0x0003e80000100800 */
[----:B-1----:R-:W4:Y:S04]  /*13b30*/  LDL.LU R239, [R1+0x654] ;  /* 0x0006540001ef7983 */ /* 0x002f280000300800 */
[----:B------:R-:W4:Y:S04]  /*13b40*/  LDL.LU R171, [R1+0x108] ;  /* 0x0001080001ab7983 */ /* 0x000f280000300800 */
[----:B------:R-:W4:Y:S04]  /*13b50*/  LDL.LU R172, [R1+0xdc] ;  /* 0x0000dc0001ac7983 */ /* 0x000f280000300800 */
[----:B------:R1:W-:Y:S04]  /*13b60*/  STL [R1+0x160], R6 ;  /* 0x0001600601007387 */ /* 0x0003e80000100800 */
[----:B-1----:R-:W4:Y:S04]  /*13b70*/  LDL.LU R6, [R1+0x650] ;  /* 0x0006500001067983 */ /* 0x002f280000300800 */
[----:B------:R1:W-:Y:S04]  /*13b80*/  STL [R1+0x134], R108 ;  /* 0x0001346c01007387 */ /* 0x0003e80000100800 */
[----:B-1----:R-:W4:Y:S01]  /*13b90*/  LDL.LU R108, [R1+0x64c] ;  /* 0x00064c00016c7983 */ /* 0x002f220000300800 */
[----:B--2---:R-:W-:-:S02]  /*13ba0*/  IADD3.X R177, R177, UR28, RZ, P2, !PT ;  /* 0x0000001cb1b17c10 */ /* 0x004fc400097fe4ff */
[----:B------:R-:W-:Y:S01]  /*13bb0*/  IADD3 R224, P2, R224, UR17, RZ ;  /* 0x00000011e0e07c10 */ /* 0x000fe2000ff5e0ff */
[----:B------:R-:W2:Y:S04]  /*13bc0*/  LDL.LU R174, [R1+0xd4] ;  /* 0x0000d40001ae7983 */ /* 0x000ea80000300800 */
[----:B------:R1:W-:Y:S04]  /*13bd0*/  STL [R1+0x12c], R224 ;  /* 0x00012ce001007387 */ /* 0x0003e80000100800 */
[----:B-1----:R-:W2:Y:S01]  /*13be0*/  LDL.LU R224, [R1+0x648] ;  /* 0x0006480001e07983 */ /* 0x002ea20000300800 */
[----:B------:R-:W-:-:S02]  /*13bf0*/  IADD3.X R157, R157, UR28, RZ, P1, !PT ;  /* 0x0000001c9d9d7c10 */ /* 0x000fc40008ffe4ff */
[----:B------:R-:W-:Y:S01]  /*13c00*/  IADD3 R4, P1, R4, UR17, RZ ;  /* 0x0000001104047c10 */ /* 0x000fe2000ff3e0ff */
[----:B------:R1:W-:Y:S01]  /*13c10*/  STL [R1+0x158], R177 ;  /* 0x000158b101007387 */ /* 0x0003e20000100800 */
[----:B------:R-:W-:Y:S02]  /*13c20*/  IADD3.X R100, R100, UR28, RZ, P6, !PT ;  /* 0x0000001c64647c10 */ /* 0x000fe4000b7fe4ff */
[----:B------:R-:W-:Y:S01]  /*13c30*/  IADD3.X R164, R164, UR28, RZ, P4, !PT ;  /* 0x0000001ca4a47c10 */ /* 0x000fe2000a7fe4ff */
[----:B-1----:R-:W2:Y:S01]  /*13c40*/  LDL.LU R177, [R1+0xcc] ;  /* 0x0000cc0001b17983 */ /* 0x002ea20000300800 */
[----:B------:R-:W-:-:S03]  /*13c50*/  IADD3 R167, P4, R167, UR17, RZ ;  /* 0x00000011a7a77c10 */ /* 0x000fc6000ff9e0ff */
[----:B------:R1:W-:Y:S01]  /*13c60*/  STL [R1+0x124], R4 ;  /* 0x0001240401007387 */ /* 0x0003e20000100800 */
[----:B------:R-:W-:Y:S02]  /*13c70*/  IADD3.X R168, R168, UR28, RZ, P3, !PT ;  /* 0x0000001ca8a87c10 */ /* 0x000fe40009ffe4ff */
[----:B------:R-:W-:Y:S01]  /*13c80*/  IADD3 R120, P3, R120, UR17, RZ ;  /* 0x0000001178787c10 */ /* 0x000fe2000ff7e0ff */
[----:B-1----:R0:W5:Y:S04]  /*13c90*/  LDL.LU R4, [R1+0x644] ;  /* 0x0006440001047983 */ /* 0x0021680000300800 */
[----:B------:R-:W-:Y:S04]  /*13ca0*/  STL [R1+0x150], R157 ;  /* 0x0001509d01007387 */ /* 0x000fe80000100800 */
[----:B------:R-:W-:Y:S04]  /*13cb0*/  STL [R1+0x148], R164 ;  /* 0x000148a401007387 */ /* 0x000fe80000100800 */
[----:B------:R-:W-:Y:S04]  /*13cc0*/  STL [R1+0x11c], R167 ;  /* 0x00011ca701007387 */ /* 0x000fe80000100800 */
[----:B------:R1:W-:Y:S04]  /*13cd0*/  STL [R1+0x138], R100 ;  /* 0x0001386401007387 */ /* 0x0003e80000100800 */
[----:B------:R-:W-:Y:S04]  /*13ce0*/  STL [R1+0x140], R168 ;  /* 0x000140a801007387 */ /* 0x000fe80000100800 */
[----:B-1----:R-:W2:Y:S04]  /*13cf0*/  LDL.LU R100, [R1+0x640] ;  /* 0x0006400001647983 */ /* 0x002ea80000300800 */
[----:B------:R-:W-:Y:S04]  /*13d00*/  STL [R1+0x114], R120 ;  /* 0x0001147801007387 */ /* 0x000fe80000100800 */
[----:B------:R-:W2:Y:S01]  /*13d10*/  LDL.LU R164, [R1+0xd8] ;  /* 0x0000d80001a47983 */ /* 0x000ea20000300800 */
[----:B------:R-:W-:-:S05]  /*13d20*/  IADD3.X R10, R10, UR28, RZ, P5, !PT ;  /* 0x0000001c0a0a7c10 */ /* 0x000fca000affe4ff */
[----:B------:R1:W-:Y:S01]  /*13d30*/  STL [R1+0x130], R10 ;  /* 0x0001300a01007387 */ /* 0x0003e20000100800 */
[----:B---3--:R-:W-:-:S05]  /*13d40*/  IADD3 R121, P6, R121, UR17, RZ ;  /* 0x0000001179797c10 */ /* 0x008fca000ffde0ff */
[----:B------:R-:W-:Y:S04]  /*13d50*/  STL [R1+0x10c], R121 ;  /* 0x00010c7901007387 */ /* 0x000fe80000100800 */
[----:B-1----:R-:W3:Y:S04]  /*13d60*/  LDL.LU R10, [R1+0x63c] ;  /* 0x00063c00010a7983 */ /* 0x002ee80000300800 */
[----:B------:R-:W3:Y:S01]  /*13d70*/  LDL.LU R120, [R1+0xd0] ;  /* 0x0000d00001787983 */ /* 0x000ee20000300800 */
[----:B------:R-:W-:Y:S02]  /*13d80*/  IADD3.X R19, R19, UR28, RZ, P2, !PT ;  /* 0x0000001c13137c10 */ /* 0x000fe400097fe4ff */
[----:B------:R-:W-:-:S02]  /*13d90*/  IADD3 R116, P2, R116, UR17, RZ ;  /* 0x0000001174747c10 */ /* 0x000fc4000ff5e0ff */
[----:B------:R-:W-:Y:S02]  /*13da0*/  IADD3.X R98, R98, UR28, RZ, P1, !PT ;  /* 0x0000001c62627c10 */ /* 0x000fe40008ffe4ff */
[----:B------:R-:W-:Y:S02]  /*13db0*/  IADD3 R5, P1, R5, UR17, RZ ;  /* 0x0000001105057c10 */ /* 0x000fe4000ff3e0ff */
[----:B------:R-:W-:Y:S02]  /*13dc0*/  IADD3.X R223, R223, UR28, RZ, P2, !PT ;  /* 0x0000001cdfdf7c10 */ /* 0x000fe400097fe4ff */
[----:B------:R-:W-:Y:S02]  /*13dd0*/  IADD3.X R240, R240, UR28, RZ, P1, !PT ;  /* 0x0000001cf0f07c10 */ /* 0x000fe40008ffe4ff */
[----:B----4-:R-:W-:Y:S02]  /*13de0*/  IADD3.X R161, R161, UR28, RZ, P4, !PT ;  /* 0x0000001ca1a17c10 */ /* 0x010fe4000a7fe4ff */
[----:B------:R-:W-:-:S02]  /*13df0*/  IADD3 R208, P4, R208, UR17, RZ ;  /* 0x00000011d0d07c10 */ /* 0x000fc4000ff9e0ff */
[----:B------:R-:W-:Y:S02]  /*13e00*/  IADD3.X R162, R162, UR28, RZ, P3, !PT ;  /* 0x0000001ca2a27c10 */ /* 0x000fe40009ffe4ff */
[----:B------:R-:W-:Y:S02]  /*13e10*/  IADD3 R207, P3, R207, UR17, RZ ;  /* 0x00000011cfcf7c10 */ /* 0x000fe4000ff7e0ff */
[----:B------:R-:W-:Y:S02]  /*13e20*/  IADD3.X R171, R171, UR28, RZ, P6, !PT ;  /* 0x0000001cabab7c10 */ /* 0x000fe4000b7fe4ff */
[----:B------:R-:W-:Y:S02]  /*13e30*/  IADD3 R172, P6, R172, UR17, RZ ;  /* 0x00000011acac7c10 */ /* 0x000fe4000ffde0ff */
[----:B------:R-:W-:-:S05]  /*13e40*/  IADD3 R108, P5, R108, UR17, RZ ;  /* 0x000000116c6c7c10 */ /* 0x000fca000ffbe0ff */
[----:B------:R1:W-:Y:S04]  /*13e50*/  STL [R1+0x104], R108 ;  /* 0x0001046c01007387 */ /* 0x0003e80000100800 */
[----:B-1----:R-:W4:Y:S04]  /*13e60*/  LDL.LU R108, [R1+0x638] ;  /* 0x00063800016c7983 */ /* 0x002f280000300800 */
[----:B------:R1:W-:Y:S04]  /*13e70*/  STL [R1+0x128], R19 ;  /* 0x0001281301007387 */ /* 0x0003e80000100800 */
[----:B-1----:R-:W4:Y:S04]  /*13e80*/  LDL.LU R19, [R1+0x634] ;  /* 0x0006340001137983 */ /* 0x002f280000300800 */
[----:B------:R-:W4:Y:S04]  /*13e90*/  LDL.LU R167, [R1+0xc8] ;  /* 0x0000c80001a77983 */ /* 0x000f280000300800 */
[----:B------:R-:W4:Y:S04]  /*13ea0*/  LDL.LU R121, [R1+0x9c] ;  /* 0x00009c0001797983 */ /* 0x000f280000300800 */
[----:B------:R1:W-:Y:S01]  /*13eb0*/  STL [R1+0xfc], R116 ;  /* 0x0000fc7401007387 */ /* 0x0003e20000100800 */
[----:B--2---:R-:W-:-:S03]  /*13ec0*/  IADD3.X R224, R224, UR28, RZ, P5, !PT ;  /* 0x0000001ce0e07c10 */ /* 0x004fc6000affe4ff */
[----:B-1----:R-:W2:Y:S04]  /*13ed0*/  LDL.LU R116, [R1+0x630] ;  /* 0x0006300001747983 */ /* 0x002ea80000300800 */
[----:B------:R1:W-:Y:S04]  /*13ee0*/  STL [R1+0x120], R98 ;  /* 0x0001206201007387 */ /* 0x0003e80000100800 */
[----:B-1----:R-:W2:Y:S04]  /*13ef0*/  LDL.LU R98, [R1+0x62c] ;  /* 0x00062c0001627983 */ /* 0x002ea80000300800 */
[----:B------:R-:W2:Y:S04]  /*13f00*/  LDL.LU R168, [R1+0x94] ;  /* 0x0000940001a87983 */ /* 0x000ea80000300800 */
[----:B------:R1:W-:Y:S01]  /*13f10*/  STL [R1+0xf4], R5 ;  /* 0x0000f40501007387 */ /* 0x0003e20000100800 */
[----:B------:R-:W-:-:S03]  /*13f20*/  IADD3 R174, P5, R174, UR17, RZ ;  /* 0x00000011aeae7c10 */ /* 0x000fc6000ffbe0ff */
[----:B-1----:R0:W5:Y:S04]  /*13f30*/  LDL.LU R5, [R1+0x628] ;  /* 0x0006280001057983 */ /* 0x0021680000300800 */
[----:B------:R1:W-:Y:S04]  /*13f40*/  STL [R1+0xec], R208 ;  /* 0x0000ecd001007387 */ /* 0x0003e80000100800 */
[----:B-1----:R-:W2:Y:S04]  /*13f50*/  LDL.LU R208, [R1+0x624] ;  /* 0x0006240001d07983 */ /* 0x002ea80000300800 */
[----:B------:R-:W-:Y:S04]  /*13f60*/  STL [R1+0x118], R161 ;  /* 0x000118a101007387 */ /* 0x000fe80000100800 */
[----:B------:R1:W-:Y:S01]  /*13f70*/  STL [R1+0xe4], R207 ;  /* 0x0000e4cf01007387 */ /* 0x0003e20000100800 */
[----:B------:R-:W-:-:S03]  /*13f80*/  IADD3 R177, P2, R177, UR17, RZ ;  /* 0x00000011b1b17c10 */ /* 0x000fc6000ff5e0ff */
[----:B-1----:R-:W2:Y:S04]  /*13f90*/  LDL.LU R207, [R1+0x620] ;  /* 0x0006200001cf7983 */ /* 0x002ea80000300800 */
[----:B------:R-:W-:Y:S04]  /*13fa0*/  STL [R1+0x110], R162 ;  /* 0x000110a201007387 */ /* 0x000fe80000100800 */
[----:B------:R1:W-:Y:S04]  /*13fb0*/  STL [R1+0x100], R224 ;  /* 0x000100e001007387 */ /* 0x0003e80000100800 */
[----:B------:R0:W-:Y:S04]  /*13fc0*/  STL [R1+0x108], R171 ;  /* 0x000108ab01007387 */ /* 0x0001e80000100800 */
[----:B-1----:R-:W2:Y:S04]  /*13fd0*/  LDL.LU R224, [R1+0x61c] ;  /* 0x00061c0001e07983 */ /* 0x002ea80000300800 */
[----:B------:R1:W-:Y:S04]  /*13fe0*/  STL [R1+0xdc], R172 ;  /* 0x0000dcac01007387 */ /* 0x0003e80000100800 */
[----:B0-----:R-:W2:Y:S01]  /*13ff0*/  LDL.LU R171, [R1+0x98] ;  /* 0x0000980001ab7983 */ /* 0x001ea20000300800 */
[----:B------:R-:W-:-:S03]  /*14000*/  IADD3 R239, P1, R239, UR17, RZ ;  /* 0x00000011efef7c10 */ /* 0x000fc6000ff3e0ff */
[----:B-1----:R-:W2:Y:S04]  /*14010*/  LDL.LU R172, [R1+0x90] ;  /* 0x0000900001ac7983 */ /* 0x002ea80000300800 */
[----:B------:R0:W-:Y:S04]  /*14020*/  STL [R1+0xf8], R223 ;  /* 0x0000f8df01007387 */ /* 0x0001e80000100800 */
[----:B------:R1:W-:Y:S01]  /*14030*/  STL [R1+0xd4], R174 ;  /* 0x0000d4ae01007387 */ /* 0x0003e20000100800 */
[----:B------:R-:W-:-:S03]  /*14040*/  IADD3.X R91, R91, UR28, RZ, P4, !PT ;  /* 0x0000001c5b5b7c10 */ /* 0x000fc6000a7fe4ff */
[----:B0-----:R-:W2:Y:S04]  /*14050*/  LDL.LU R223, [R1+0x618] ;  /* 0x0006180001df7983 */ /* 0x001ea80000300800 */
[----:B-1----:R-:W2:Y:S01]  /*14060*/  LDL.LU R174, [R1+0x5c] ;  /* 0x00005c0001ae7983 */ /* 0x002ea20000300800 */
[----:B------:R-:W-:-:S03]  /*14070*/  IADD3 R0, P4, R0, UR17, RZ ;  /* 0x0000001100007c10 */ /* 0x000fc6000ff9e0ff */
[----:B------:R0:W-:Y:S04]  /*14080*/  STL [R1+0xf0], R240 ;  /* 0x0000f0f001007387 */ /* 0x0001e80000100800 */
[----:B------:R1:W-:Y:S01]  /*14090*/  STL [R1+0xcc], R177 ;  /* 0x0000ccb101007387 */ /* 0x0003e20000100800 */
[----:B------:R-:W-:-:S03]  /*140a0*/  IADD3.X R211, R211, UR28, RZ, P3, !PT ;  /* 0x0000001cd3d37c10 */ /* 0x000fc60009ffe4ff */
[----:B0-----:R-:W2:Y:S04]  /*140b0*/  LDL.LU R240, [R1+0x614] ;  /* 0x0006140001f07983 */ /* 0x001ea80000300800 */
[----:B-1----:R-:W2:Y:S01]  /*140c0*/  LDL.LU R177, [R1+0x54] ;  /* 0x0000540001b17983 */ /* 0x002ea20000300800 */
[----:B------:R-:W-:-:S03]  /*140d0*/  IADD3 R9, P3, R9, UR17, RZ ;  /* 0x0000001109097c10 */ /* 0x000fc6000ff7e0ff */
[----:B------:R0:W-:Y:S01]  /*140e0*/  STL [R1+0xc4], R239 ;  /* 0x0000c4ef01007387 */ /* 0x0001e20000100800 */
[----:B------:R-:W-:Y:S02]  /*140f0*/  IADD3.X R164, R164, UR28, RZ, P6, !PT ;  /* 0x0000001ca4a47c10 */ /* 0x000fe4000b7fe4ff */
[----:B------:R-:W-:Y:S01]  /*14100*/  IADD3 R11, P6, R11, UR17, RZ ;  /* 0x000000110b0b7c10 */ /* 0x000fe2000ffde0ff */
[----:B0-----:R-:W2:Y:S04]  /*14110*/  LDL.LU R239, [R1+0x610] ;  /* 0x0006100001ef7983 */ /* 0x001ea80000300800 */
[----:B------:R0:W-:Y:S04]  /*14120*/  STL [R1+0xe8], R91 ;  /* 0x0000e85b01007387 */ /* 0x0001e80000100800 */
        /* <DEDUP_REMOVED lines=8> */
[----:B0-----:R-:W2:Y:S01]  /*141b0*/  LDL.LU R11, [R1+0x5fc] ;  /* 0x0005fc00010b7983 */ /* 0x001ea20000300800 */
[----:B---3--:R-:W-:-:S02]  /*141c0*/  IADD3.X R120, R120, UR28, RZ, P5, !PT ;  /* 0x0000001c78787c10 */ /* 0x008fc4000affe4ff */
[----:B------:R-:W-:Y:S01]  /*141d0*/  IADD3 R225, P5, R225, UR17, RZ ;  /* 0x00000011e1e17c10 */ /* 0x000fe2000ffbe0ff */
[----:B------:R-:W-:Y:S04]  /*141e0*/  STL [R1+0xd8], R164 ;  /* 0x0000d8a401007387 */ /* 0x000fe80000100800 */
[----:B------:R0:W-:Y:S04]  /*141f0*/  STL [R1+0xd0], R120 ;  /* 0x0000d07801007387 */ /* 0x0001e80000100800 */
[----:B0-----:R-:W3:Y:S04]  /*14200*/  LDL.LU R120, [R1+0x58] ;  /* 0x0000580001787983 */ /* 0x001ee80000300800 */
[----:B------:R0:W-:Y:S04]  /*14210*/  STL [R1+0xa4], R225 ;  /* 0x0000a4e101007387 */ /* 0x0001e80000100800 */
[----:B0-----:R-:W3:Y:S01]  /*14220*/  LDL.LU R225, [R1+0x5f8] ;  /* 0x0005f80001e17983 */ /* 0x001ee20000300800 */
[----:B------:R-:W-:-:S02]  /*14230*/  IADD3.X R6, R6, UR28, RZ, P1, !PT ;  /* 0x0000001c06067c10 */ /* 0x000fc40008ffe4ff */
[----:B------:R-:W-:-:S03]  /*14240*/  IADD3.X R101, R101, UR28, RZ, P4, !PT ;  /* 0x0000001c65657c10 */ /* 0x000fc6000a7fe4ff */
[----:B------:R0:W-:Y:S01]  /*14250*/  STL [R1+0xc0], R6 ;  /* 0x0000c00601007387 */ /* 0x0001e20000100800 */
[----:B------:R-:W-:Y:S02]  /*14260*/  IADD3.X R109, R109, UR28, RZ, P3, !PT ;  /* 0x0000001c6d6d7c10 */ /* 0x000fe40009ffe4ff */
[----:B------:R-:W-:Y:S02]  /*14270*/  IADD3 R21, P3, R21, UR17, RZ ;  /* 0x0000001115157c10 */ /* 0x000fe4000ff7e0ff */
[----:B------:R-:W-:Y:S02]  /*14280*/  IADD3.X R194, R194, UR28, RZ, P6, !PT ;  /* 0x0000001cc2c27c10 */ /* 0x000fe4000b7fe4ff */
[----:B------:R-:W-:Y:S02]  /*14290*/  IADD3 R193, P6, R193, UR17, RZ ;  /* 0x00000011c1c17c10 */ /* 0x000fe4000ffde0ff */
[----:B------:R-:W-:Y:S02]  /*142a0*/  IADD3.X R7, R7, UR28, RZ, P5, !PT ;  /* 0x0000001c07077c10 */ /* 0x000fe4000affe4ff */
[----:B----4-:R-:W-:-:S02]  /*142b0*/  IADD3.X R167, R167, UR28, RZ, P2, !PT ;  /* 0x0000001ca7a77c10 */ /* 0x010fc400097fe4ff */
[----:B------:R-:W-:-:S03]  /*142c0*/  IADD3 R121, P2, R121, UR17, RZ ;  /* 0x0000001179797c10 */ /* 0x000fc6000ff5e0ff */
[----:B------:R-:W-:Y:S04]  /*142d0*/  STL [R1+0xc8], R167 ;  /* 0x0000c8a701007387 */ /* 0x000fe80000100800 */
[----:B0-----:R0:W5:Y:S04]  /*142e0*/  LDL.LU R6, [R1+0x5f4] ;  /* 0x0005f40001067983 */ /* 0x0011680000300800 */
[----:B------:R1:W-:Y:S04]  /*142f0*/  STL [R1+0x9c], R121 ;  /* 0x00009c7901007387 */ /* 0x0003e80000100800 */
[----:B-1----:R-:W4:Y:S04]  /*14300*/  LDL.LU R121, [R1+0x1c] ;  /* 0x00001c0001797983 */ /* 0x002f280000300800 */
[----:B------:R1:W-:Y:S01]  /*14310*/  STL [R1+0xb8], R101 ;  /* 0x0000b86501007387 */ /* 0x0003e20000100800 */
[----:B--2---:R-:W-:-:S03]  /*14320*/  IADD3 R168, P1, R168, UR17, RZ ;  /* 0x00000011a8a87c10 */ /* 0x004fc6000ff3e0ff */
[----:B-1----:R-:W2:Y:S04]  /*14330*/  LDL.LU R101, [R1+0x5f0] ;  /* 0x0005f00001657983 */ /* 0x002ea80000300800 */
[----:B------:R-:W-:Y:S01]  /*14340*/  STL [R1+0x94], R168 ;  /* 0x000094a801007387 */ /* 0x000fe20000100800 */
[----:B------:R-:W-:Y:S02]  /*14350*/  IADD3 R210, P5, R210, UR17, RZ ;  /* 0x00000011d2d27c10 */ /* 0x000fe4000ffbe0ff */
[----:B------:R-:W-:Y:S02]  /*14360*/  IADD3.X R242, R242, UR28, RZ, P3, !PT ;  /* 0x0000001cf2f27c10 */ /* 0x000fe40009ffe4ff */
[----:B------:R-:W-:Y:S02]  /*14370*/  IADD3.X R241, R241, UR28, RZ, P6, !PT ;  /* 0x0000001cf1f17c10 */ /* 0x000fe4000b7fe4ff */
[----:B------:R-:W-:-:S02]  /*14380*/  IADD3.X R18, R18, UR28, RZ, P5, !PT ;  /* 0x0000001c12127c10 */ /* 0x000fc4000affe4ff */
[----:B------:R-:W-:Y:S02]  /*14390*/  IADD3 R196, P5, R196, UR17, RZ ;  /* 0x00000011c4c47c10 */ /* 0x000fe4000ffbe0ff */
[----:B------:R-:W-:Y:S02]  /*143a0*/  IADD3.X R171, R171, UR28, RZ, P2, !PT ;  /* 0x0000001cabab7c10 */ /* 0x000fe400097fe4ff */
[----:B------:R-:W-:Y:S02]  /*143b0*/  IADD3 R209, P2, R209, UR17, RZ ;  /* 0x00000011d1d17c10 */ /* 0x000fe4000ff5e0ff */
[----:B------:R-:W-:Y:S02]  /*143c0*/  IADD3.X R172, R172, UR28, RZ, P1, !PT ;  /* 0x0000001cacac7c10 */ /* 0x000fe40008ffe4ff */
[----:B------:R-:W-:Y:S02]  /*143d0*/  IADD3 R226, P1, R226, UR17, RZ ;  /* 0x00000011e2e27c10 */ /* 0x000fe4000ff3e0ff */
[----:B------:R-:W-:-:S02]  /*143e0*/  IADD3 R177, P3, R177, UR17, RZ ;  /* 0x00000011b1b17c10 */ /* 0x000fc4000ff7e0ff */
[----:B------:R-:W-:Y:S02]  /*143f0*/  IADD3 R211, P6, R211, UR17, RZ ;  /* 0x00000011d3d37c10 */ /* 0x000fe4000ffde0ff */
[----:B------:R-:W-:-:S05]  /*14400*/  IADD3 R11, P4, R11, UR17, RZ ;  /* 0x000000110b0b7c10 */ /* 0x000fca000ff9e0ff */
[----:B------:R1:W-:Y:S04]  /*14410*/  STL [R1+0x8c], R11 ;  /* 0x00008c0b01007387 */ /* 0x0003e80000100800 */
[----:B-1----:R-:W2:Y:S04]  /*14420*/  LDL.LU R11, [R1+0x5ec] ;  /* 0x0005ec00010b7983 */ /* 0x002ea80000300800 */
[----:B------:R1:W-:Y:S04]  /*14430*/  STL [R1+0xb0], R109 ;  /* 0x0000b06d01007387 */ /* 0x0003e80000100800 */
[----:B-1----:R-:W2:Y:S04]  /*14440*/  LDL.LU R109, [R1+0x5e8] ;  /* 0x0005e800016d7983 */ /* 0x002ea80000300800 */
[----:B------:R1:W-:Y:S04]  /*14450*/  STL [R1+0x84], R21 ;  /* 0x0000841501007387 */ /* 0x0003e80000100800 */
[----:B-1----:R-:W2:Y:S04]  /*14460*/  LDL.LU R21, [R1+0x5e4] ;  /* 0x0005e40001157983 */ /* 0x002ea80000300800 */
[----:B------:R1:W-:Y:S01]  /*14470*/  STL [R1+0xa8], R194 ;  /* 0x0000a8c201007387 */ /* 0x0003e20000100800 */
[----:B---3--:R-:W-:-:S03]  /*14480*/  IADD3.X R225, R225, UR28, RZ, P4, !PT ;  /* 0x0000001ce1e17c10 */ /* 0x008fc6000a7fe4ff */
[----:B-1----:R-:W3:Y:S04]  /*14490*/  LDL.LU R194, [R1+0x5e0] ;  /* 0x0005e00001c27983 */ /* 0x002ee80000300800 */
[----:B------:R1:W-:Y:S04]  /*144a0*/  STL [R1+0x7c], R193 ;  /* 0x00007cc101007387 */ /* 0x0003e80000100800 */
[----:B-1----:R-:W2:Y:S04]  /*144b0*/  LDL.LU R193, [R1+0x5dc] ;  /* 0x0005dc0001c17983 */ /* 0x002ea80000300800 */
[----:B------:R1:W-:Y:S01]  /*144c0*/  STL [R1+0xa0], R7 ;  /* 0x0000a00701007387 */ /* 0x0003e20000100800 */
[----:B------:R-:W-:-:S03]  /*144d0*/  IADD3 R174, P4, R174, UR17, RZ ;  /* 0x00000011aeae7c10 */ /* 0x000fc6000ff9e0ff */
[----:B-1----:R0:W5:Y:S04]  /*144e0*/  LDL.LU R7, [R1+0x5d8] ;  /* 0x0005d80001077983 */ /* 0x0021680000300800 */
[----:B------:R1:W-:Y:S04]  /*144f0*/  STL [R1+0x74], R210 ;  /* 0x000074d201007387 */ /* 0x0003e80000100800 */
[----:B-1----:R-:W3:Y:S04]  /*14500*/  LDL.LU R210, [R1+0x5d4] ;  /* 0x0005d40001d27983 */ /* 0x002ee80000300800 */
[----:B------:R1:W-:Y:S04]  /*14510*/  STL [R1+0x6c], R209 ;  /* 0x00006cd101007387 */ /* 0x0003e80000100800 */
[----:B-1----:R-:W2:Y:S04]  /*14520*/  LDL.LU R209, [R1+0x5d0] ;  /* 0x0005d00001d17983 */ /* 0x002ea80000300800 */
[----:B------:R-:W-:Y:S04]  /*14530*/  STL [R1+0x98], R171 ;  /* 0x000098ab01007387 */ /* 0x000fe80000100800 */
[----:B------:R1:W-:Y:S04]  /*14540*/  STL [R1+0x64], R226 ;  /* 0x000064e201007387 */ /* 0x0003e80000100800 */
[----:B-1----:R-:W3:Y:S04]  /*14550*/  LDL.LU R226, [R1+0x5cc] ;  /* 0x0005cc0001e27983 */ /* 0x002ee80000300800 */
[----:B------:R-:W-:Y:S04]  /*14560*/  STL [R1+0x90], R172 ;  /* 0x000090ac01007387 */ /* 0x000fe80000100800 */
[----:B------:R1:W-:Y:S04]  /*14570*/  STL [R1+0x88], R225 ;  /* 0x000088e101007387 */ /* 0x0003e80000100800 */
[----:B-1----:R-:W2:Y:S04]  /*14580*/  LDL.LU R225, [R1+0x5c8] ;  /* 0x0005c80001e17983 */ /* 0x002ea80000300800 */
[----:B------:R1:W-:Y:S04]  /*14590*/  STL [R1+0x80], R242 ;  /* 0x000080f201007387 */ /* 0x0003e80000100800 */
[----:B-1----:R-:W3:Y:S04]  /*145a0*/  LDL.LU R242, [R1+0x5c4] ;  /* 0x0005c40001f27983 */ /* 0x002ee80000300800 */
[----:B------:R-:W-:Y:S04]  /*145b0*/  STL [R1+0x5c], R174 ;  /* 0x00005cae01007387 */ /* 0x000fe80000100800 */
[----:B------:R1:W-:Y:S04]  /*145c0*/  STL [R1+0x78], R241 ;  /* 0x000078f101007387 */ /* 0x0003e80000100800 */
[----:B-1----:R-:W2:Y:S04]  /*145d0*/  LDL.LU R241, [R1+0x5c0] ;  /* 0x0005c00001f17983 */ /* 0x002ea80000300800 */
[----:B------:R-:W-:Y:S04]  /*145e0*/  STL [R1+0x54], R177 ;  /* 0x000054b101007387 */ /* 0x000fe80000100800 */
[----:B------:R1:W-:Y:S04]  /*145f0*/  STL [R1+0x4c], R211 ;  /* 0x00004cd301007387 */ /* 0x0003e80000100800 */
[----:B-1----:R-:W3:Y:S04]  /*14600*/  LDL.LU R211, [R1+0x5bc] ;  /* 0x0005bc0001d37983 */ /* 0x002ee80000300800 */
[----:B------:R1:W-:Y:S04]  /*14610*/  STL [R1+0x70], R18 ;  /* 0x0000701201007387 */ /* 0x0003e80000100800 */
[----:B-1----:R-:W2:Y:S04]  /*14620*/  LDL.LU R18, [R1+0x5b8] ;  /* 0x0005b80001127983 */ /* 0x002ea80000300800 */
[----:B------:R1:W-:Y:S04]  /*14630*/  STL [R1+0x44], R196 ;  /* 0x000044c401007387 */ /* 0x0003e80000100800 */
[----:B-1----:R-:W2:Y:S01]  /*14640*/  LDL.LU R196, [R1+0x5b4] ;  /* 0x0005b40001c47983 */ /* 0x002ea20000300800 */
[----:B------:R-:W-:-:S02]  /*14650*/  IADD3.X R8, R8, UR28, RZ, P2, !PT ;  /* 0x0000001c08087c10 */ /* 0x000fc400097fe4ff */
[----:B------:R-:W-:Y:S02]  /*14660*/  IADD3 R102, P2, R102, UR17, RZ ;  /* 0x0000001166667c10 */ /* 0x000fe4000ff5e0ff */
[----:B------:R-:W-:Y:S01]  /*14670*/  IADD3.X R12, R12, UR28, RZ, P1, !PT ;  /* 0x0000001c0c0c7c10 */ /* 0x000fe20008ffe4ff */
[----:B------:R1:W-:Y:S01]  /*14680*/  STL [R1+0x68], R8 ;  /* 0x0000680801007387 */ /* 0x0003e20000100800 */
[----:B------:R-:W-:Y:S02]  /*14690*/  IADD3 R110, P1, R110, UR17, RZ ;  /* 0x000000116e6e7c10 */ /* 0x000fe4000ff3e0ff */
[----:B------:R-:W-:Y:S02]  /*146a0*/  IADD3.X R120, R120, UR28, RZ, P4, !PT ;  /* 0x0000001c78787c10 */ /* 0x000fe4000a7fe4ff */
[----:B------:R-:W-:Y:S01]  /*146b0*/  IADD3 R23, P4, R23, UR17, RZ ;  /* 0x0000001117177c10 */ /* 0x000fe2000ff9e0ff */
[----:B-1----:R0:W5:Y:S04]  /*146c0*/  LDL.LU R8, [R1+0x5b0] ;  /* 0x0005b00001087983 */ /* 0x0021680000300800 */
[----:B------:R1:W-:Y:S01]  /*146d0*/  STL [R1+0x3c], R102 ;  /* 0x00003c6601007387 */ /* 0x0003e20000100800 */
[----:B------:R-:W-:-:S03]  /*146e0*/  IADD3.X R9, R9, UR28, RZ, P6, !PT ;  /* 0x0000001c09097c10 */ /* 0x000fc6000b7fe4ff */
[----:B-1----:R-:W2:Y:S04]  /*146f0*/  LDL.LU R102, [R1+0x5ac] ;  /* 0x0005ac0001667983 */ /* 0x002ea80000300800 */
[----:B------:R1:W-:Y:S01]  /*14700*/  STL [R1+0x60], R12 ;  /* 0x0000600c01007387 */ /* 0x0003e20000100800 */
[----:B------:R-:W-:-:S03]  /*14710*/  IADD3.X R212, R212, UR28, RZ, P5, !PT ;  /* 0x0000001cd4d47c10 */ /* 0x000fc6000affe4ff */
[----:B-1----:R-:W2:Y:S04]  /*14720*/  LDL.LU R12, [R1+0x5a8] ;  /* 0x0005a800010c7983 */ /* 0x002ea80000300800 */
[----:B------:R1:W-:Y:S01]  /*14730*/  STL [R1+0x34], R110 ;  /* 0x0000346e01007387 */ /* 0x0003e20000100800 */
[----:B----4-:R-:W-:-:S03]  /*14740*/  IADD3 R121, P6, R121, UR17, RZ ;  /* 0x0000001179797c10 */ /* 0x010fc6000ffde0ff */
[----:B-1----:R-:W4:Y:S04]  /*14750*/  LDL.LU R110, [R1+0x5a4] ;  /* 0x0005a400016e7983 */ /* 0x002f280000300800 */
[----:B------:R1:W-:Y:S01]  /*14760*/  STL [R1+0x2c], R23 ;  /* 0x00002c1701007387 */ /* 0x0003e20000100800 */
[----:B------:R-:W-:-:S03]  /*14770*/  IADD3.X R228, R228, UR28, RZ, P2, !PT ;  /* 0x0000001ce4e47c10 */ /* 0x000fc600097fe4ff */
[----:B-1----:R-:W4:Y:S04]  /*14780*/  LDL.LU R23, [R1+0x5a0] ;  /* 0x0005a00001177983 */ /* 0x002f280000300800 */
[----:B------:R-:W-:Y:S01]  /*14790*/  STL [R1+0x58], R120 ;  /* 0x0000587801007387 */ /* 0x000fe20000100800 */
[----:B------:R-:W-:Y:S02]  /*147a0*/  IADD3 R91, P2, R91, UR17, RZ ;  /* 0x000000115b5b7c10 */ /* 0x000fe4000ff5e0ff */
[----:B---3--:R-:W-:Y:S02]  /*147b0*/  IADD3 R211, P5, R211, UR17, RZ ;  /* 0x00000011d3d37c10 */ /* 0x008fe4000ffbe0ff */
[----:B--2---:R-:W-:Y:S02]  /*147c0*/  IADD3.X R196, R196, UR28, RZ, P3, !PT ;  /* 0x0000001cc4c47c10 */ /* 0x004fe40009ffe4ff */
[----:B------:R-:W-:-:S03]  /*147d0*/  IADD3 R195, P3, R195, UR17, RZ ;  /* 0x00000011c3c37c10 */ /* 0x000fc6000ff7e0ff */
[----:B------:R1:W-:Y:S04]  /*147e0*/  STL [R1+0x50], R196 ;  /* 0x000050c401007387 */ /* 0x0003e80000100800 */
[----:B-1----:R-:W2:Y:S04]  /*147f0*/  LDL.LU R196, [R1+0x59c] ;  /* 0x00059c0001c47983 */ /* 0x002ea80000300800 */
[----:B------:R1:W-:Y:S04]  /*14800*/  STL [R1+0x24], R195 ;  /* 0x000024c301007387 */ /* 0x0003e80000100800 */
[----:B-1----:R-:W3:Y:S04]  /*14810*/  LDL.LU R195, [R1+0x598] ;  /* 0x0005980001c37983 */ /* 0x002ee80000300800 */
[----:B------:R1:W-:Y:S04]  /*14820*/  STL [R1+0x48], R9 ;  /* 0x0000480901007387 */ /* 0x0003e80000100800 */
[----:B-1----:R0:W5:Y:S04]  /*14830*/  LDL.LU R9, [R1+0x594] ;  /* 0x0005940001097983 */ /* 0x0021680000300800 */
[----:B------:R1:W-:Y:S04]  /*14840*/  STL [R1+0x40], R212 ;  /* 0x000040d401007387 */ /* 0x0003e80000100800 */
[----:B-1----:R-:W4:Y:S04]  /*14850*/  LDL.LU R212, [R1+0x590] ;  /* 0x0005900001d47983 */ /* 0x002f280000300800 */
[----:B------:R-:W-:Y:S04]  /*14860*/  STL [R1+0x1c], R121 ;  /* 0x00001c7901007387 */ /* 0x000fe80000100800 */
[----:B------:R1:W-:Y:S04]  /*14870*/  STL [R1+0x14], R211 ;  /* 0x000014d301007387 */ /* 0x0003e80000100800 */
[----:B-1----:R-:W4:Y:S04]  /*14880*/  LDL.LU R211, [R1+0x58c] ;  /* 0x00058c0001d37983 */ /* 0x002f280000300800 */
[----:B------:R1:W-:Y:S04]  /*14890*/  STL [R1+0x38], R228 ;  /* 0x000038e401007387 */ /* 0x0003e80000100800 */
[----:B-1----:R-:W4:Y:S04]  /*148a0*/  LDL.LU R228, [R1+0x588] ;  /* 0x0005880001e47983 */ /* 0x002f280000300800 */
[----:B------:R1:W-:Y:S04]  /*148b0*/  STL [R1+0xc], R91 ;  /* 0x00000c5b01007387 */ /* 0x0003e80000100800 */
[----:B-1----:R-:W2:Y:S01]  /*148c0*/  LDL.LU R91, [R1+0x584] ;  /* 0x00058400015b7983 */ /* 0x002ea20000300800 */
[----:B------:R-:W-:-:S02]  /*148d0*/  IADD3.X R227, R227, UR28, RZ, P1, !PT ;  /* 0x0000001ce3e37c10 */ /* 0x000fc40008ffe4ff */
[----:B------:R-:W-:Y:S02]  /*148e0*/  IADD3 R244, P1, R244, UR17, RZ ;  /* 0x00000011f4f47c10 */ /* 0x000fe4000ff3e0ff */
[----:B------:R-:W-:Y:S01]  /*148f0*/  IADD3.X R243, R243, UR28, RZ, P4, !PT ;  /* 0x0000001cf3f37c10 */ /* 0x000fe2000a7fe4ff */
[----:B------:R1:W-:Y:S04]  /*14900*/  STL [R1+0x30], R227 ;  /* 0x000030e301007387 */ /* 0x0003e80000100800 */
[----:B-1----:R-:W4:Y:S04]  /*14910*/  LDL.LU R227, [R1+0x580] ;  /* 0x0005800001e37983 */ /* 0x002f280000300800 */
[----:B------:R1:W-:Y:S04]  /*14920*/  STL [R1+0x4], R244 ;  /* 0x000004f401007387 */ /* 0x0003e80000100800 */
[----:B-1----:R-:W3:Y:S04]  /*14930*/  LDL.LU R244, [R1+0x57c] ;  /* 0x00057c0001f47983 */ /* 0x002ee80000300800 */
[----:B------:R1:W-:Y:S04]  /*14940*/  STL [R1+0x28], R243 ;  /* 0x000028f301007387 */ /* 0x0003e80000100800 */
[----:B-1----:R-:W4:Y:S01]  /*14950*/  LDL.LU R243, [R1+0x578] ;  /* 0x0005780001f37983 */ /* 0x002f220000300800 */
[----:B------:R-:W-:-:S02]  /*14960*/  IADD3.X R190, R190, UR28, RZ, P3, !PT ;  /* 0x0000001cbebe7c10 */ /* 0x000fc40009ffe4ff */
[----:B------:R-:W-:Y:S02]  /*14970*/  IADD3.X R18, R18, UR28, RZ, P5, !PT ;  /* 0x0000001c12127c10 */ /* 0x000fe4000affe4ff */
[----:B------:R-:W-:Y:S02]  /*14980*/  IADD3.X R0, R0, UR28, RZ, P2, !PT ;  /* 0x0000001c00007c10 */ /* 0x000fe400097fe4ff */
[----:B------:R-:W-:Y:S01]  /*14990*/  IADD3.X R192, R192, UR28, RZ, P1, !PT ;  /* 0x0000001cc0c07c10 */ /* 0x000fe20008ffe4ff */
[----:B------:R-:W-:Y:S01]  /*149a0*/  WARPGROUP.ARRIVE ;  /* 0x00000000000079c5 */ /* 0x000fe20000000000 */
[----:B------:R-:W-:Y:S01]  /*149b0*/  UMOV UR13, 0x40000040 ;  /* 0x40000040000d7882 */ /* 0x000fe20000000000 */
[----:B------:R-:W-:-:S04]  /*149c0*/  UMOV UR15, 0x40000040 ;  /* 0x40000040000f7882 */ /* 0x000fc80000000000 */
[----:B------:R-:W-:-:S12]  /*149d0*/  QGMMA.64x128x32.F32.E4M3.E4M3 R24, gdesc[UR12], R24 ;  /* 0x01e000000c1879f3 */ /* 0x000fd80008700818 */
[----:B------:R-:W-:-:S12]  /*149e0*/  QGMMA.64x128x32.F32.E4M3.E4M3 R24, gdesc[UR8], R24 ;  /* 0x01e00000081879f3 */ /* 0x000fd80008700818 */
[----:B------:R-:W-:Y:S01]  /*149f0*/  QGMMA.64x128x32.F32.E4M3.E4M3 R24, gdesc[UR20], R24 ;  /* 0x01e00000141879f3 */ /* 0x000fe20008700818 */
[----:B--2---:R-:W-:-:S05]  /*14a00*/  IADD3.X R91, R91, UR28, RZ, P6, !PT ;  /* 0x0000001c5b5b7c10 */ /* 0x004fca000b7fe4ff */
[----:B------:R1:W-:Y:S04]  /*14a10*/  STL [R1+0x18], R91 ;  /* 0x0000185b01007387 */ /* 0x0003e80000100800 */
[----:B------:R-:W-:Y:S04]  /*14a20*/  STL [R1+0x20], R190 ;  /* 0x000020be01007387 */ /* 0x000fe80000100800 */
[----:B-1----:R-:W2:Y:S04]  /*14a30*/  LDL.LU R91, [R1+0x574] ;  /* 0x00057400015b7983 */ /* 0x002ea80000300800 */
[----:B------:R1:W-:Y:S04]  /*14a40*/  STL [R1+0x10], R18 ;  /* 0x0000101201007387 */ /* 0x0003e80000100800 */
[----:B-1----:R-:W2:Y:S04]  /*14a50*/  LDL.LU R18, [R1+0x570] ;  /* 0x0005700001127983 */ /* 0x002ea80000300800 */
[----:B------:R1:W-:Y:S04]  /*14a60*/  STL [R1+0x8], R0 ;  /* 0x0000080001007387 */ /* 0x0003e80000100800 */
[----:B-1----:R-:W2:Y:S04]  /*14a70*/  LDL.LU R0, [R1+0x56c] ;  /* 0x00056c0001007983 */ /* 0x002ea80000300800 */
[----:B------:R1:W-:Y:S04]  /*14a80*/  STL [R1], R192 ;  /* 0x000000c001007387 */ /* 0x0003e80000100800 */
[----:B-1----:R-:W2:Y:S01]  /*14a90*/  LDL.LU R192, [R1+0x454] ;  /* 0x0004540001c07983 */ /* 0x002ea20000300800 */
[----:B---3--:R-:W-:-:S04]  /*14aa0*/  IADD3 R244, P2, R244, UR17, RZ ;  /* 0x00000011f4f47c10 */ /* 0x008fc8000ff5e0ff */
[----:B----4-:R-:W-:Y:S02]  /*14ab0*/  IADD3.X R243, R243, UR28, RZ, P2, !PT ;  /* 0x0000001cf3f37c10 */ /* 0x010fe400097fe4ff */
[----:B------:R-:W-:-:S04]  /*14ac0*/  IADD3 R232, P2, R232, UR17, RZ ;  /* 0x00000011e8e87c10 */ /* 0x000fc8000ff5e0ff */
[----:B------:R-:W-:Y:S02]  /*14ad0*/  IADD3.X R231, R231, UR28, RZ, P2, !PT ;  /* 0x0000001ce7e77c10 */ /* 0x000fe400097fe4ff */
[----:B------:R-:W-:-:S04]  /*14ae0*/  IADD3 R220, P2, R220, UR17, RZ ;  /* 0x00000011dcdc7c10 */ /* 0x000fc8000ff5e0ff */
[----:B------:R-:W-:Y:S02]  /*14af0*/  IADD3.X R219, R219, UR28, RZ, P2, !PT ;  /* 0x0000001cdbdb7c10 */ /* 0x000fe400097fe4ff */
[----:B------:R-:W-:-:S04]  /*14b00*/  IADD3 R208, P2, R208, UR17, RZ ;  /* 0x00000011d0d07c10 */ /* 0x000fc8000ff5e0ff */
[----:B------:R-:W-:Y:S02]  /*14b10*/  IADD3.X R207, R207, UR28, RZ, P2, !PT ;  /* 0x0000001ccfcf7c10 */ /* 0x000fe400097fe4ff */
[----:B------:R-:W-:Y:S01]  /*14b20*/  IADD3 R196, P2, R196, UR17, RZ ;  /* 0x00000011c4c47c10 */ /* 0x000fe2000ff5e0ff */
[----:B------:R-:W-:Y:S03]  /*14b30*/  QGMMA.64x128x32.F32.E4M3.E4M3 R24, gdesc[UR24], R24, gsb0 ;  /* 0x01e00000181879f3 */ /* 0x000fe60008000818 */
[----:B------:R-:W-:Y:S02]  /*14b40*/  IADD3.X R195, R195, UR28, RZ, P2, !PT ;  /* 0x0000001cc3c37c10 */ /* 0x000fe400097fe4ff */
[----:B------:R-:W-:-:S04]  /*14b50*/  IADD3 R112, P2, R112, UR17, RZ ;  /* 0x0000001170707c10 */ /* 0x000fc8000ff5e0ff */
[----:B------:R-:W-:Y:S02]  /*14b60*/  IADD3.X R90, R90, UR28, RZ, P2, !PT ;  /* 0x0000001c5a5a7c10 */ /* 0x000fe400097fe4ff */
[----:B------:R-:W-:-:S04]  /*14b70*/  IADD3 R106, P2, R106, UR17, RZ ;  /* 0x000000116a6a7c10 */ /* 0x000fc8000ff5e0ff */
[----:B------:R-:W-:Y:S02]  /*14b80*/  IADD3.X R16, R16, UR28, RZ, P2, !PT ;  /* 0x0000001c10107c10 */ /* 0x000fe400097fe4ff */
[----:B------:R-:W-:-:S04]  /*14b90*/  IADD3 R100, P2, R100, UR17, RZ ;  /* 0x0000001164647c10 */ /* 0x000fc8000ff5e0ff */
[----:B------:R-:W-:Y:S02]  /*14ba0*/  IADD3.X R10, R10, UR28, RZ, P2, !PT ;  /* 0x0000001c0a0a7c10 */ /* 0x000fe400097fe4ff */
[----:B--2---:R-:W-:-:S04]  /*14bb0*/  IADD3 R192, P2, R192, UR16, RZ ;  /* 0x00000010c0c07c10 */ /* 0x004fc8000ff5e0ff */
[----:B------:R-:W-:Y:S01]  /*14bc0*/  IADD3.X R0, R0, UR6, RZ, P2, !PT ;  /* 0x0000000600007c10 */ /* 0x000fe200097fe4ff */
[----:B------:R-:W-:Y:S04]  /*14bd0*/  STL [R1+0x454], R192 ;  /* 0x000454c001007387 */ /* 0x000fe80000100800 */
[----:B------:R1:W-:Y:S04]  /*14be0*/  STL [R1+0x438], R0 ;  /* 0x0004380001007387 */ /* 0x0003e80000100800 */
[----:B-1----:R0:W5:Y:S01]  /*14bf0*/  LDL.LU R0, [R1+0x568] ;  /* 0x0005680001007983 */ /* 0x0021620000300800 */
[----:B------:R-:W-:-:S02]  /*14c00*/  IADD3 R252, P4, R252, UR17, RZ ;  /* 0x00000011fcfc7c10 */ /* 0x000fc4000ff9e0ff */
[----:B------:R-:W-:Y:S02]  /*14c10*/  IADD3 R250, P3, R250, UR17, RZ ;  /* 0x00000011fafa7c10 */ /* 0x000fe4000ff7e0ff */
[----:B------:R-:W-:Y:S02]  /*14c20*/  IADD3 R248, P6, R248, UR17, RZ ;  /* 0x00000011f8f87c10 */ /* 0x000fe4000ffde0ff */
[----:B------:R-:W-:Y:S02]  /*14c30*/  IADD3 R246, P5, R246, UR17, RZ ;  /* 0x00000011f6f67c10 */ /* 0x000fe4000ffbe0ff */
[----:B------:R-:W-:Y:S02]  /*14c40*/  IADD3.X R251, R251, UR28, RZ, P4, !PT ;  /* 0x0000001cfbfb7c10 */ /* 0x000fe4000a7fe4ff */
[----:B------:R-:W-:Y:S02]  /*14c50*/  IADD3.X R249, R249, UR28, RZ, P3, !PT ;  /* 0x0000001cf9f97c10 */ /* 0x000fe40009ffe4ff */
[----:B------:R-:W-:-:S02]  /*14c60*/  IADD3.X R247, R247, UR28, RZ, P6, !PT ;  /* 0x0000001cf7f77c10 */ /* 0x000fc4000b7fe4ff */
[----:B------:R-:W-:Y:S02]  /*14c70*/  IADD3.X R245, R245, UR28, RZ, P5, !PT ;  /* 0x0000001cf5f57c10 */ /* 0x000fe4000affe4ff */
[----:B------:R-:W-:Y:S02]  /*14c80*/  IADD3 R242, P1, R242, UR17, RZ ;  /* 0x00000011f2f27c10 */ /* 0x000fe4000ff3e0ff */
[----:B------:R-:W-:Y:S02]  /*14c90*/  IADD3 R240, P4, R240, UR17, RZ ;  /* 0x00000011f0f07c10 */ /* 0x000fe4000ff9e0ff */
[----:B------:R-:W-:Y:S02]  /*14ca0*/  IADD3 R238, P3, R238, UR17, RZ ;  /* 0x00000011eeee7c10 */ /* 0x000fe4000ff7e0ff */
[----:B------:R-:W-:Y:S02]  /*14cb0*/  IADD3 R236, P6, R236, UR17, RZ ;  /* 0x00000011ecec7c10 */ /* 0x000fe4000ffde0ff */
[----:B------:R-:W-:-:S02]  /*14cc0*/  IADD3 R234, P5, R234, UR17, RZ ;  /* 0x00000011eaea7c10 */ /* 0x000fc4000ffbe0ff */
[----:B------:R-:W-:Y:S02]  /*14cd0*/  IADD3.X R241, R241, UR28, RZ, P1, !PT ;  /* 0x0000001cf1f17c10 */ /* 0x000fe40008ffe4ff */
[----:B------:R-:W-:Y:S02]  /*14ce0*/  IADD3.X R239, R239, UR28, RZ, P4, !PT ;  /* 0x0000001cefef7c10 */ /* 0x000fe4000a7fe4ff */
[----:B------:R-:W-:Y:S02]  /*14cf0*/  IADD3.X R237, R237, UR28, RZ, P3, !PT ;  /* 0x0000001ceded7c10 */ /* 0x000fe40009ffe4ff */
[----:B------:R-:W-:Y:S02]  /*14d00*/  IADD3.X R235, R235, UR28, RZ, P6, !PT ;  /* 0x0000001cebeb7c10 */ /* 0x000fe4000b7fe4ff */
[----:B------:R-:W-:Y:S02]  /*14d10*/  IADD3.X R233, R233, UR28, RZ, P5, !PT ;  /* 0x0000001ce9e97c10 */ /* 0x000fe4000affe4ff */
[----:B------:R-:W-:-:S02]  /*14d20*/  IADD3 R230, P1, R230, UR17, RZ ;  /* 0x00000011e6e67c10 */ /* 0x000fc4000ff3e0ff */
[----:B------:R-:W-:Y:S02]  /*14d30*/  IADD3 R228, P4, R228, UR17, RZ ;  /* 0x00000011e4e47c10 */ /* 0x000fe4000ff9e0ff */
[----:B------:R-:W-:Y:S02]  /*14d40*/  IADD3 R226, P3, R226, UR17, RZ ;  /* 0x00000011e2e27c10 */ /* 0x000fe4000ff7e0ff */
[----:B------:R-:W-:Y:S02]  /*14d50*/  IADD3 R224, P6, R224, UR17, RZ ;  /* 0x00000011e0e07c10 */ /* 0x000fe4000ffde0ff */
[----:B------:R-:W-:Y:S02]  /*14d60*/  IADD3 R222, P5, R222, UR17, RZ ;  /* 0x00000011dede7c10 */ /* 0x000fe4000ffbe0ff */
[----:B------:R-:W-:Y:S02]  /*14d70*/  IADD3.X R229, R229, UR28, RZ, P1, !PT ;  /* 0x0000001ce5e57c10 */ /* 0x000fe40008ffe4ff */
[----:B------:R-:W-:-:S02]  /*14d80*/  IADD3.X R227, R227, UR28, RZ, P4, !PT ;  /* 0x0000001ce3e37c10 */ /* 0x000fc4000a7fe4ff */
[----:B------:R-:W-:Y:S02]  /*14d90*/  IADD3.X R225, R225, UR28, RZ, P3, !PT ;  /* 0x0000001ce1e17c10 */ /* 0x000fe40009ffe4ff */
[----:B------:R-:W-:Y:S02]  /*14da0*/  IADD3.X R223, R223, UR28, RZ, P6, !PT ;  /* 0x0000001cdfdf7c10 */ /* 0x000fe4000b7fe4ff */
[----:B------:R-:W-:Y:S02]  /*14db0*/  IADD3.X R221, R221, UR28, RZ, P5, !PT ;  /* 0x0000001cdddd7c10 */ /* 0x000fe4000affe4ff */
[----:B------:R-:W-:Y:S02]  /*14dc0*/  IADD3 R218, P1, R218, UR17, RZ ;  /* 0x00000011dada7c10 */ /* 0x000fe4000ff3e0ff */
[----:B------:R-:W-:Y:S02]  /*14dd0*/  IADD3 R216, P4, R216, UR17, RZ ;  /* 0x00000011d8d87c10 */ /* 0x000fe4000ff9e0ff */
[----:B------:R-:W-:-:S02]  /*14de0*/  IADD3 R214, P3, R214, UR17, RZ ;  /* 0x00000011d6d67c10 */ /* 0x000fc4000ff7e0ff */
[----:B------:R-:W-:Y:S02]  /*14df0*/  IADD3 R212, P6, R212, UR17, RZ ;  /* 0x00000011d4d47c10 */ /* 0x000fe4000ffde0ff */
[----:B------:R-:W-:Y:S02]  /*14e00*/  IADD3 R210, P5, R210, UR17, RZ ;  /* 0x00000011d2d27c10 */ /* 0x000fe4000ffbe0ff */
[----:B------:R-:W-:Y:S02]  /*14e10*/  IADD3.X R217, R217, UR28, RZ, P1, !PT ;  /* 0x0000001cd9d97c10 */ /* 0x000fe40008ffe4ff */
        /* <DEDUP_REMOVED lines=13> */
[----:B------:R-:W-:Y:S01]  /*14ef0*/  IADD3.X R197, R197, UR28, RZ, P5, !PT ;  /* 0x0000001cc5c57c10 */ /* 0x000fe2000affe4ff */
[----:B------:R-:W-:Y:S01]  /*14f00*/  UIADD3 UR4, UR4, 0x1, URZ ;  /* 0x0000000104047890 */ /* 0x000fe2000fffe03f */
        /* <DEDUP_REMOVED lines=15> */
[----:B------:R-:W-:Y:S02]  /*15000*/  ISETP.NE.U32.AND P0, PT, R119, UR4, PT ;  /* 0x0000000477007c0c */ /* 0x000fe4000bf05070 */
[----:B------:R-:W-:Y:S02]  /*15010*/  IADD3.X R89, R89, UR28, RZ, P1, !PT ;  /* 0x0000001c59597c10 */ /* 0x000fe40008ffe4ff */
[----:B------:R-:W-:Y:S02]  /*15020*/  IADD3.X R23, R23, UR28, RZ, P4, !PT ;  /* 0x0000001c17177c10 */ /* 0x000fe4000a7fe4ff */
[----:B------:R-:W-:-:S02]  /*15030*/  IADD3.X R21, R21, UR28, RZ, P3, !PT ;  /* 0x0000001c15157c10 */ /* 0x000fc40009ffe4ff */
[----:B------:R-:W-:Y:S02]  /*15040*/  IADD3.X R19, R19, UR28, RZ, P6, !PT ;  /* 0x0000001c13137c10 */ /* 0x000fe4000b7fe4ff */
[----:B------:R-:W-:Y:S02]  /*15050*/  IADD3.X R17, R17, UR28, RZ, P5, !PT ;  /* 0x0000001c11117c10 */ /* 0x000fe4000affe4ff */
[----:B------:R-:W-:Y:S02]  /*15060*/  IADD3 R105, P1, R105, UR17, RZ ;  /* 0x0000001169697c10 */ /* 0x000fe4000ff3e0ff */
[----:B------:R-:W-:Y:S02]  /*15070*/  IADD3 R104, P4, R104, UR17, RZ ;  /* 0x0000001168687c10 */ /* 0x000fe4000ff9e0ff */
[----:B------:R-:W-:Y:S02]  /*15080*/  IADD3 R103, P3, R103, UR17, RZ ;  /* 0x0000001167677c10 */ /* 0x000fe4000ff7e0ff */
[----:B------:R-:W-:-:S02]  /*15090*/  IADD3 R102, P6, R102, UR17, RZ ;  /* 0x0000001166667c10 */ /* 0x000fc4000ffde0ff */
[----:B------:R-:W-:Y:S02]  /*150a0*/  IADD3 R101, P5, R101, UR17, RZ ;  /* 0x0000001165657c10 */ /* 0x000fe4000ffbe0ff */
[----:B------:R-:W-:Y:S02]  /*150b0*/  IADD3.X R15, R15, UR28, RZ, P1, !PT ;  /* 0x0000001c0f0f7c10 */ /* 0x000fe40008ffe4ff */
[----:B------:R-:W-:Y:S02]  /*150c0*/  IADD3.X R14, R14, UR28, RZ, P4, !PT ;  /* 0x0000001c0e0e7c10 */ /* 0x000fe4000a7fe4ff */
[----:B------:R-:W-:Y:S02]  /*150d0*/  IADD3.X R13, R13, UR28, RZ, P3, !PT ;  /* 0x0000001c0d0d7c10 */ /* 0x000fe40009ffe4ff */
[----:B------:R-:W-:Y:S02]  /*150e0*/  IADD3.X R12, R12, UR28, RZ, P6, !PT ;  /* 0x0000001c0c0c7c10 */ /* 0x000fe4000b7fe4ff */
[----:B------:R-:W-:-:S02]  /*150f0*/  IADD3.X R11, R11, UR28, RZ, P5, !PT ;  /* 0x0000001c0b0b7c10 */ /* 0x000fc4000affe4ff */
[----:B------:R-:W-:Y:S02]  /*15100*/  IADD3 R99, P1, R99, UR17, RZ ;  /* 0x0000001163637c10 */ /* 0x000fe4000ff3e0ff */
[----:B------:R-:W-:Y:S02]  /*15110*/  IADD3 R97, P4, R97, UR17, RZ ;  /* 0x0000001161617c10 */ /* 0x000fe4000ff9e0ff */
[----:B------:R-:W-:Y:S02]  /*15120*/  IADD3 R95, P3, R95, UR17, RZ ;  /* 0x000000115f5f7c10 */ /* 0x000fe4000ff7e0ff */
[----:B------:R-:W-:Y:S02]  /*15130*/  IADD3 R93, P6, R93, UR17, RZ ;  /* 0x000000115d5d7c10 */ /* 0x000fe4000ffde0ff */
[----:B------:R-:W-:Y:S01]  /*15140*/  IADD3 R91, P5, R91, UR17, RZ ;  /* 0x000000115b5b7c10 */ /* 0x000fe2000ffbe0ff */
[----:B------:R-:W-:Y:S02]  /*15150*/  WARPGROUP.DEPBAR.LE gsb0, 0x0 ;  /* 0x00008000000079c5 */ /* 0x000fe40000010000 */
[----:B------:R-:W-:-:S02]  /*15160*/  IADD3.X R117, R117, UR28, RZ, P1, !PT ;  /* 0x0000001c75757c10 */ /* 0x000fc40008ffe4ff */
[----:B------:R-:W-:Y:S02]  /*15170*/  IADD3.X R88, R88, UR28, RZ, P4, !PT ;  /* 0x0000001c58587c10 */ /* 0x000fe4000a7fe4ff */
[----:B------:R-:W-:Y:S02]  /*15180*/  IADD3.X R22, R22, UR28, RZ, P3, !PT ;  /* 0x0000001c16167c10 */ /* 0x000fe40009ffe4ff */
[----:B------:R-:W-:Y:S02]  /*15190*/  IADD3.X R20, R20, UR28, RZ, P6, !PT ;  /* 0x0000001c14147c10 */ /* 0x000fe4000b7fe4ff */
[----:B------:R-:W-:Y:S01]  /*151a0*/  IADD3.X R18, R18, UR28, RZ, P5, !PT ;  /* 0x0000001c12127c10 */ /* 0x000fe2000affe4ff */
[----:B0-----:R-:W-:Y:S06]  /*151b0*/  @P0 BRA `(.L_x_2) ;  /* 0xffffff5400a00947 */ /* 0x001fec000383ffff */
.L_x_1:
[----:B------:R-:W2:Y:S01]  /*151c0*/  LDL.LU R118, [R1+0x564] ;  /* 0x0005640001767983 */ /* 0x000ea20000300800 */
[----:B------:R-:W-:Y:S01]  /*151d0*/  F2FP.SATFINITE.E4M3.F32.PACK_AB_MERGE_C R24, R25, R24, RZ ;  /* 0x000000181918723e */ /* 0x000fe200048070ff */
[----:B------:R-:W-:Y:S01]  /*151e0*/  ULDC UR4, c[0x0][0x244] ;  /* 0x0000910000047ab9 */ /* 0x000fe20000000800 */
[----:B------:R-:W-:Y:S01]  /*151f0*/  F2FP.SATFINITE.E4M3.F32.PACK_AB_MERGE_C R28, R29, R28, RZ ;  /* 0x0000001c1d1c723e */ /* 0x000fe200048070ff */
[----:B------:R-:W0:Y:S01]  /*15200*/  S2R R116, SR_TID.X ;  /* 0x0000000000747919 */ /* 0x000e220000002100 */
[----:B------:R-:W-:Y:S01]  /*15210*/  F2FP.SATFINITE.E4M3.F32.PACK_AB_MERGE_C R32, R33, R32, RZ ;  /* 0x000000202120723e */ /* 0x000fe200048070ff */
[----:B------:R-:W-:Y:S01]  /*15220*/  ULDC UR8, c[0x0][0x22c] ;  /* 0x00008b0000087ab9 */ /* 0x000fe20000000800 */
[----:B------:R-:W-:Y:S01]  /*15230*/  F2FP.SATFINITE.E4M3.F32.PACK_AB_MERGE_C R42, R43, R42, RZ ;  /* 0x0000002a2b2a723e */ /* 0x000fe200048070ff */
[----:B------:R-:W1:Y:S01]  /*15240*/  S2R R119, SR_TID.X ;  /* 0x0000000000777919 */ /* 0x000e620000002100 */
[----:B------:R-:W-:Y:S01]  /*15250*/  LOP3.LUT R24, R24, 0xffff, RZ, 0xc0, !PT ;  /* 0x0000ffff18187812 */ /* 0x000fe200078ec0ff */
[----:B------:R-:W-:Y:S01]  /*15260*/  ULDC UR10, c[0x0][0x22c] ;  /* 0x00008b00000a7ab9 */ /* 0x000fe20000000800 */
[----:B------:R-:W-:Y:S01]  /*15270*/  LOP3.LUT R43, R32, 0xffff, RZ, 0xc0, !PT ;  /* 0x0000ffff202b7812 */ /* 0x000fe200078ec0ff */
[----:B------:R-:W3:Y:S01]  /*15280*/  S2R R120, SR_TID.X ;  /* 0x0000000000787919 */ /* 0x000ee20000002100 */
[----:B------:R-:W-:Y:S01]  /*15290*/  LOP3.LUT R23, R28, 0xffff, RZ, 0xc0, !PT ;  /* 0x0000ffff1c177812 */ /* 0x000fe200078ec0ff */
[----:B------:R-:W-:Y:S01]  /*152a0*/  ULDC UR9, c[0x0][0x22c] ;  /* 0x00008b0000097ab9 */ /* 0x000fe20000000800 */
[----:B------:R-:W-:Y:S01]  /*152b0*/  F2FP.SATFINITE.E4M3.F32.PACK_AB_MERGE_C R26, R27, R26, RZ ;  /* 0x0000001a1b1a723e */ /* 0x000fe200048070ff */
[----:B------:R-:W4:Y:S01]  /*152c0*/  S2R R121, SR_TID.X ;  /* 0x0000000000797919 */ /* 0x000f220000002100 */
[----:B------:R-:W-:-:S02]  /*152d0*/  F2FP.SATFINITE.E4M3.F32.PACK_AB_MERGE_C R30, R31, R30, RZ ;  /* 0x0000001e1f1e723e */ /* 0x000fc400048070ff */
[----:B------:R-:W-:Y:S02]  /*152e0*/  F2FP.SATFINITE.E4M3.F32.PACK_AB_MERGE_C R34, R35, R34, RZ ;  /* 0x000000222322723e */ /* 0x000fe400048070ff */
[----:B------:R-:W-:Y:S02]  /*152f0*/  F2FP.SATFINITE.E4M3.F32.PACK_AB_MERGE_C R13, R55, R54, RZ ;  /* 0x00000036370d723e */ /* 0x000fe400048070ff */
[----:B-----5:R-:W-:Y:S02]  /*15300*/  PRMT R3, R43, 0x3340, R0 ;  /* 0x000033402b037816 */ /* 0x020fe40000000000 */
[----:B------:R-:W-:Y:S02]  /*15310*/  PRMT R2, R24, 0x3340, R23 ;  /* 0x0000334018027816 */ /* 0x000fe40000000017 */
[----:B------:R-:W-:Y:S02]  /*15320*/  LOP3.LUT R19, R26, 0xffff, RZ, 0xc0, !PT ;  /* 0x0000ffff1a137812 */ /* 0x000fe400078ec0ff */
[----:B------:R-:W-:-:S02]  /*15330*/  LOP3.LUT R96, R30, 0xffff, RZ, 0xc0, !PT ;  /* 0x0000ffff1e607812 */ /* 0x000fc400078ec0ff */
[----:B------:R-:W-:Y:S02]  /*15340*/  LOP3.LUT R55, R34, 0xffff, RZ, 0xc0, !PT ;  /* 0x0000ffff22377812 */ /* 0x000fe400078ec0ff */
[----:B------:R-:W-:Y:S02]  /*15350*/  PRMT R18, R2, 0x5410, R3 ;  /* 0x0000541002127816 */ /* 0x000fe40000000003 */
[----:B------:R-:W-:Y:S02]  /*15360*/  PRMT R3, R55, 0x3340, R0 ;  /* 0x0000334037037816 */ /* 0x000fe40000000000 */
[----:B------:R-:W-:Y:S02]  /*15370*/  PRMT R2, R19, 0x3340, R96 ;  /* 0x0000334013027816 */ /* 0x000fe40000000060 */
[----:B------:R-:W-:Y:S02]  /*15380*/  F2FP.SATFINITE.E4M3.F32.PACK_AB_MERGE_C R40, R41, R40, RZ ;  /* 0x000000282928723e */ /* 0x000fe400048070ff */
[----:B------:R-:W-:Y:S01]  /*15390*/  PRMT R15, R2, 0x5410, R3 ;  /* 0x00005410020f7816 */ /* 0x000fe20000000003 */
[----:B0-----:R-:W-:Y:S01]  /*153a0*/  IMAD.SHL.U32 R2, R116, 0x80, RZ ;  /* 0x0000008074027824 */ /* 0x001fe200078e00ff */
[----:B------:R-:W-:-:S02]  /*153b0*/  F2FP.SATFINITE.E4M3.F32.PACK_AB_MERGE_C R16, R69, R68, RZ ;  /* 0x000000444510723e */ /* 0x000fc400048070ff */
[----:B------:R-:W-:Y:S02]  /*153c0*/  F2FP.SATFINITE.E4M3.F32.PACK_AB_MERGE_C R80, R81, R80, RZ ;  /* 0x000000505150723e */ /* 0x000fe400048070ff */
[----:B------:R-:W-:Y:S02]  /*153d0*/  LOP3.LUT R2, R2, 0x400, RZ, 0xc0, !PT ;  /* 0x0000040002027812 */ /* 0x000fe400078ec0ff */
[----:B------:R-:W-:Y:S02]  /*153e0*/  LOP3.LUT R115, R80, 0xffff, RZ, 0xc0, !PT ;  /* 0x0000ffff50737812 */ /* 0x000fe400078ec0ff */
[----:B---3--:R-:W-:Y:S02]  /*153f0*/  LEA.HI R120, R120, 0x6e, RZ, 0x1a ;  /* 0x0000006e78787811 */ /* 0x008fe400078fd0ff */
[----:B-1----:R-:W-:Y:S02]  /*15400*/  LEA.HI R119, R119, 0x5e, RZ, 0x1a ;  /* 0x0000005e77777811 */ /* 0x002fe400078fd0ff */
[----:B------:R-:W-:-:S02]  /*15410*/  F2FP.SATFINITE.E4M3.F32.PACK_AB_MERGE_C R46, R47, R46, RZ ;  /* 0x0000002e2f2e723e */ /* 0x000fc400048070ff */
[----:B------:R-:W-:Y:S02]  /*15420*/  F2FP.SATFINITE.E4M3.F32.PACK_AB_MERGE_C R50, R51, R50, RZ ;  /* 0x000000323332723e */ /* 0x000fe400048070ff */
[----:B------:R-:W-:Y:S02]  /*15430*/  F2FP.SATFINITE.E4M3.F32.PACK_AB_MERGE_C R56, R57, R56, RZ ;  /* 0x000000383938723e */ /* 0x000fe400048070ff */
[----:B------:R-:W-:Y:S02]  /*15440*/  F2FP.SATFINITE.E4M3.F32.PACK_AB_MERGE_C R60, R61, R60, RZ ;  /* 0x0000003c3d3c723e */ /* 0x000fe400048070ff */
[----:B------:R-:W-:Y:S02]  /*15450*/  F2FP.SATFINITE.E4M3.F32.PACK_AB_MERGE_C R64, R65, R64, RZ ;  /* 0x000000404140723e */ /* 0x000fe400048070ff */
[C---:B------:R-:W-:Y:S02]  /*15460*/  LOP3.LUT R26, R0.reuse, R120, RZ, 0xfc, !PT ;  /* 0x00000078001a7212 */ /* 0x040fe400078efcff */
[----:B------:R-:W-:Y:S01]  /*15470*/  LOP3.LUT R33, R0, R119, RZ, 0xfc, !PT ;  /* 0x0000007700217212 */ /* 0x000fe200078efcff */
[----:B------:R-:W0:Y:S01]  /*15480*/  S2R R120, SR_TID.X ;  /* 0x0000000000787919 */ /* 0x000e220000002100 */
[----:B------:R-:W-:-:S02]  /*15490*/  F2FP.SATFINITE.E4M3.F32.PACK_AB_MERGE_C R44, R45, R44, RZ ;  /* 0x0000002c2d2c723e */ /* 0x000fc400048070ff */
[----:B------:R-:W-:Y:S01]  /*154a0*/  F2FP.SATFINITE.E4M3.F32.PACK_AB_MERGE_C R48, R49, R48, RZ ;  /* 0x000000303130723e */ /* 0x000fe200048070ff */
[----:B------:R-:W1:Y:S01]  /*154b0*/  S2R R119, SR_TID.X ;  /* 0x0000000000777919 */ /* 0x000e620000002100 */
[----:B------:R-:W-:Y:S02]  /*154c0*/  LOP3.LUT R93, R42, 0xffff, RZ, 0xc0, !PT ;  /* 0x0000ffff2a5d7812 */ /* 0x000fe400078ec0ff */
[----:B------:R-:W-:Y:S02]  /*154d0*/  LOP3.LUT R106, R46, 0xffff, RZ, 0xc0, !PT ;  /* 0x0000ffff2e6a7812 */ /* 0x000fe400078ec0ff */
[----:B------:R-:W-:Y:S02]  /*154e0*/  LOP3.LUT R99, R50, 0xffff, RZ, 0xc0, !PT ;  /* 0x0000ffff32637812 */ /* 0x000fe400078ec0ff */
[----:B------:R-:W-:Y:S02]  /*154f0*/  LOP3.LUT R103, R56, 0xffff, RZ, 0xc0, !PT ;  /* 0x0000ffff38677812 */ /* 0x000fe400078ec0ff */
[----:B------:R-:W-:-:S02]  /*15500*/  LOP3.LUT R108, R60, 0xffff, RZ, 0xc0, !PT ;  /* 0x0000ffff3c6c7812 */ /* 0x000fc400078ec0ff */
[----:B------:R-:W-:Y:S02]  /*15510*/  LOP3.LUT R107, R64, 0xffff, RZ, 0xc0, !PT ;  /* 0x0000ffff406b7812 */ /* 0x000fe400078ec0ff */
[----:B------:R-:W-:Y:S02]  /*15520*/  F2FP.SATFINITE.E4M3.F32.PACK_AB_MERGE_C R74, R75, R74, RZ ;  /* 0x0000004a4b4a723e */ /* 0x000fe400048070ff */
[----:B------:R-:W-:Y:S02]  /*15530*/  F2FP.SATFINITE.E4M3.F32.PACK_AB_MERGE_C R78, R79, R78, RZ ;  /* 0x0000004e4f4e723e */ /* 0x000fe400048070ff */
[----:B------:R-:W-:Y:S02]  /*15540*/  F2FP.SATFINITE.E4M3.F32.PACK_AB_MERGE_C R82, R83, R82, RZ ;  /* 0x000000525352723e */ /* 0x000fe400048070ff */
[----:B------:R-:W-:Y:S02]  /*15550*/  LOP3.LUT R91, R40, 0xffff, RZ, 0xc0, !PT ;  /* 0x0000ffff285b7812 */ /* 0x000fe400078ec0ff */
[----:B------:R-:W-:-:S02]  /*15560*/  LOP3.LUT R102, R44, 0xffff, RZ, 0xc0, !PT ;  /* 0x0000ffff2c667812 */ /* 0x000fc400078ec0ff */
[----:B------:R-:W-:Y:S02]  /*15570*/  LOP3.LUT R95, R48, 0xffff, RZ, 0xc0, !PT ;  /* 0x0000ffff305f7812 */ /* 0x000fe400078ec0ff */
[----:B------:R-:W-:Y:S02]  /*15580*/  F2FP.SATFINITE.E4M3.F32.PACK_AB_MERGE_C R58, R59, R58, RZ ;  /* 0x0000003a3b3a723e */ /* 0x000fe400048070ff */
[----:B------:R-:W-:Y:S02]  /*15590*/  F2FP.SATFINITE.E4M3.F32.PACK_AB_MERGE_C R62, R63, R62, RZ ;  /* 0x0000003e3f3e723e */ /* 0x000fe400048070ff */
[----:B------:R-:W-:Y:S02]  /*155a0*/  F2FP.SATFINITE.E4M3.F32.PACK_AB_MERGE_C R66, R67, R66, RZ ;  /* 0x000000424342723e */ /* 0x000fe400048070ff */
[--C-:B------:R-:W-:Y:S02]  /*155b0*/  PRMT R9, R99, 0x3340, R0.reuse ;  /* 0x0000334063097816 */ /* 0x100fe40000000000 */
[----:B------:R-:W-:-:S02]  /*155c0*/  PRMT R11, R107, 0x3340, R0 ;  /* 0x000033406b0b7816 */ /* 0x000fc40000000000 */
[----:B------:R-:W-:Y:S02]  /*155d0*/  PRMT R8, R93, 0x3340, R106 ;  /* 0x000033405d087816 */ /* 0x000fe4000000006a */
[----:B------:R-:W-:Y:S02]  /*155e0*/  PRMT R10, R103, 0x3340, R108 ;  /* 0x00003340670a7816 */ /* 0x000fe4000000006c */
[----:B------:R-:W-:Y:S02]  /*155f0*/  LOP3.LUT R112, R74, 0xffff, RZ, 0xc0, !PT ;  /* 0x0000ffff4a707812 */ /* 0x000fe400078ec0ff */
[----:B------:R-:W-:Y:S02]  /*15600*/  LOP3.LUT R113, R78, 0xffff, RZ, 0xc0, !PT ;  /* 0x0000ffff4e717812 */ /* 0x000fe400078ec0ff */
[----:B------:R-:W-:Y:S02]  /*15610*/  LOP3.LUT R117, R82, 0xffff, RZ, 0xc0, !PT ;  /* 0x0000ffff52757812 */ /* 0x000fe400078ec0ff */
[----:B------:R-:W-:-:S02]  /*15620*/  PRMT R7, R95, 0x3340, R0 ;  /* 0x000033405f077816 */ /* 0x000fc40000000000 */
[----:B------:R-:W-:Y:S02]  /*15630*/  PRMT R6, R91, 0x3340, R102 ;  /* 0x000033405b067816 */ /* 0x000fe40000000066 */
[----:B------:R-:W-:Y:S02]  /*15640*/  F2FP.SATFINITE.E4M3.F32.PACK_AB_MERGE_C R72, R73, R72, RZ ;  /* 0x000000484948723e */ /* 0x000fe400048070ff */
[----:B------:R-:W-:Y:S02]  /*15650*/  F2FP.SATFINITE.E4M3.F32.PACK_AB_MERGE_C R76, R77, R76, RZ ;  /* 0x0000004c4d4c723e */ /* 0x000fe400048070ff */
[----:B------:R-:W-:Y:S02]  /*15660*/  PRMT R94, R8, 0x5410, R9 ;  /* 0x00005410085e7816 */ /* 0x000fe40000000009 */
[----:B------:R-:W-:Y:S02]  /*15670*/  PRMT R79, R10, 0x5410, R11 ;  /* 0x000054100a4f7816 */ /* 0x000fe4000000000b */
[----:B------:R-:W-:-:S02]  /*15680*/  LOP3.LUT R105, R58, 0xffff, RZ, 0xc0, !PT ;  /* 0x0000ffff3a697812 */ /* 0x000fc400078ec0ff */
[----:B------:R-:W-:Y:S02]  /*15690*/  LOP3.LUT R110, R62, 0xffff, RZ, 0xc0, !PT ;  /* 0x0000ffff3e6e7812 */ /* 0x000fe400078ec0ff */
[----:B------:R-:W-:Y:S02]  /*156a0*/  LOP3.LUT R109, R66, 0xffff, RZ, 0xc0, !PT ;  /* 0x0000ffff426d7812 */ /* 0x000fe400078ec0ff */
[----:B------:R-:W-:Y:S02]  /*156b0*/  PRMT R10, R117, 0x3340, R0 ;  /* 0x00003340750a7816 */ /* 0x000fe40000000000 */
[----:B------:R-:W-:Y:S02]  /*156c0*/  PRMT R9, R112, 0x3340, R113 ;  /* 0x0000334070097816 */ /* 0x000fe40000000071 */
[----:B------:R-:W-:Y:S02]  /*156d0*/  PRMT R21, R6, 0x5410, R7 ;  /* 0x0000541006157816 */ /* 0x000fe40000000007 */
[----:B------:R-:W-:-:S02]  /*156e0*/  LOP3.LUT R111, R72, 0xffff, RZ, 0xc0, !PT ;  /* 0x0000ffff486f7812 */ /* 0x000fc400078ec0ff */
[----:B------:R-:W-:Y:S02]  /*156f0*/  LOP3.LUT R114, R76, 0xffff, RZ, 0xc0, !PT ;  /* 0x0000ffff4c727812 */ /* 0x000fe400078ec0ff */
[----:B------:R-:W-:Y:S02]  /*15700*/  PRMT R6, R109, 0x3340, R0 ;  /* 0x000033406d067816 */ /* 0x000fe40000000000 */
[----:B------:R-:W-:Y:S02]  /*15710*/  PRMT R3, R105, 0x3340, R110 ;  /* 0x0000334069037816 */ /* 0x000fe4000000006e */
[----:B------:R-:W-:Y:S02]  /*15720*/  PRMT R101, R9, 0x5410, R10 ;  /* 0x0000541009657816 */ /* 0x000fe4000000000a */
[----:B------:R-:W-:Y:S02]  /*15730*/  SHF.R.U32.HI R9, RZ, 0x6, R116 ;  /* 0x00000006ff097819 */ /* 0x000fe40000011674 */
[----:B------:R-:W-:-:S02]  /*15740*/  PRMT R8, R115, 0x3340, R0 ;  /* 0x0000334073087816 */ /* 0x000fc40000000000 */
[----:B------:R-:W-:Y:S02]  /*15750*/  PRMT R7, R111, 0x3340, R114 ;  /* 0x000033406f077816 */ /* 0x000fe40000000072 */
[----:B------:R-:W-:Y:S02]  /*15760*/  PRMT R100, R3, 0x5410, R6 ;  /* 0x0000541003647816 */ /* 0x000fe40000000006 */
[----:B------:R-:W-:Y:S02]  /*15770*/  SHF.R.U32.HI R3, RZ, 0x8, R24 ;  /* 0x00000008ff037819 */ /* 0x000fe40000011618 */
[----:B------:R-:W-:Y:S02]  /*15780*/  SGXT.U32 R9, R9, 0x1 ;  /* 0x000000010909781a */ /* 0x000fe40000000000 */
[----:B------:R-:W-:Y:S02]  /*15790*/  PRMT R97, R7, 0x5410, R8 ;  /* 0x0000541007617816 */ /* 0x000fe40000000008 */
[----:B------:R-:W-:-:S02]  /*157a0*/  F2FP.SATFINITE.E4M3.F32.PACK_AB_MERGE_C R5, R37, R36, RZ ;  /* 0x000000242505723e */ /* 0x000fc400048070ff */
[----:B------:R-:W-:Y:S02]  /*157b0*/  F2FP.SATFINITE.E4M3.F32.PACK_AB_MERGE_C R4, R39, R38, RZ ;  /* 0x000000262704723e */ /* 0x000fe400048070ff */
[----:B------:R-:W-:Y:S02]  /*157c0*/  F2FP.SATFINITE.E4M3.F32.PACK_AB_MERGE_C R12, R53, R52, RZ ;  /* 0x00000034350c723e */ /* 0x000fe400048070ff */
[----:B------:R-:W-:Y:S02]  /*157d0*/  F2FP.SATFINITE.E4M3.F32.PACK_AB_MERGE_C R17, R71, R70, RZ ;  /* 0x000000464711723e */ /* 0x000fe400048070ff */
[----:B------:R-:W-:Y:S02]  /*157e0*/  F2FP.SATFINITE.E4M3.F32.PACK_AB_MERGE_C R84, R85, R84, RZ ;  /* 0x000000545554723e */ /* 0x000fe400048070ff */
[----:B------:R-:W-:Y:S02]  /*157f0*/  F2FP.SATFINITE.E4M3.F32.PACK_AB_MERGE_C R86, R87, R86, RZ ;  /* 0x000000565756723e */ /* 0x000fe400048070ff */
[----:B----4-:R-:W-:-:S02]  /*15800*/  LEA.HI R121, R121, 0x7e, RZ, 0x1a ;  /* 0x0000007e79797811 */ /* 0x010fc400078fd0ff */
[----:B--2---:R-:W-:Y:S02]  /*15810*/  IADD3 R14, R2, UR7, R118 ;  /* 0x00000007020e7c10 */ /* 0x004fe4000fffe076 */
[----:B------:R-:W2:Y:S01]  /*15820*/  S2R R118, SR_TID.X ;  /* 0x0000000000767919 */ /* 0x000ea20000002100 */
[----:B------:R-:W-:Y:S02]  /*15830*/  LOP3.LUT R7, R3, 0xffff, RZ, 0xc0, !PT ;  /* 0x0000ffff03077812 */ /* 0x000fe400078ec0ff */
[C-C-:B------:R-:W-:Y:S02]  /*15840*/  LOP3.LUT R89, R0.reuse, 0x7c, R9.reuse, 0xfe, !PT ;  /* 0x0000007c00597812 */ /* 0x140fe400078efe09 */
[C-C-:B------:R-:W-:Y:S02]  /*15850*/  LOP3.LUT R90, R0.reuse, 0x7a, R9.reuse, 0xfe, !PT ;  /* 0x0000007a005a7812 */ /* 0x140fe400078efe09 */
[C-C-:B------:R-:W-:Y:S02]  /*15860*/  LOP3.LUT R24, R0.reuse, 0x78, R9.reuse, 0xfe, !PT ;  /* 0x0000007800187812 */ /* 0x140fe400078efe09 */
[----:B------:R-:W-:-:S02]  /*15870*/  LOP3.LUT R25, R0, 0x74, R9, 0xfe, !PT ;  /* 0x0000007400197812 */ /* 0x000fc400078efe09 */
[C-C-:B------:R-:W-:Y:S02]  /*15880*/  LOP3.LUT R28, R0.reuse, 0x72, R9.reuse, 0xfe, !PT ;  /* 0x00000072001c7812 */ /* 0x140fe400078efe09 */
[C-C-:B------:R-:W-:Y:S02]  /*15890*/  LOP3.LUT R27, R0.reuse, 0x70, R9.reuse, 0xfe, !PT ;  /* 0x00000070001b7812 */ /* 0x140fe400078efe09 */
        /* <DEDUP_REMOVED lines=8> */
[----:B------:R-:W-:Y:S02]  /*15920*/  LOP3.LUT R37, R0, 0x5a, R9, 0xfe, !PT ;  /* 0x0000005a00257812 */ /* 0x000fe400078efe09 */
[----:B--2---:R-:W-:-:S02]  /*15930*/  LEA.HI R118, R118, 0x4e, RZ, 0x1a ;  /* 0x0000004e76767811 */ /* 0x004fc400078fd0ff */
[C-C-:B------:R-:W-:Y:S02]  /*15940*/  LOP3.LUT R38, R0.reuse, 0x58, R9.reuse, 0xfe, !PT ;  /* 0x0000005800267812 */ /* 0x140fe400078efe09 */
[C---:B------:R-:W-:Y:S02]  /*15950*/  LOP3.LUT R41, R0.reuse, R118, RZ, 0xfc, !PT ;  /* 0x0000007600297212 */ /* 0x040fe400078efcff */
[----:B------:R-:W2:Y:S01]  /*15960*/  S2R R118, SR_TID.X ;  /* 0x0000000000767919 */ /* 0x000ea20000002100 */
        /* <DEDUP_REMOVED lines=16> */
[----:B--2---:R-:W-:Y:S02]  /*15a70*/  LEA.HI R118, R118, 0x1e, RZ, 0x1a ;  /* 0x0000001e76767811 */ /* 0x004fe400078fd0ff */
[C-C-:B------:R-:W-:Y:S02]  /*15a80*/  LOP3.LUT R60, R0.reuse, 0x32, R9.reuse, 0xfe, !PT ;  /* 0x00000032003c7812 */ /* 0x140fe400078efe09 */
[C---:B------:R-:W-:Y:S02]  /*15a90*/  LOP3.LUT R69, R0.reuse, R118, RZ, 0xfc, !PT ;  /* 0x0000007600457212 */ /* 0x040fe400078efcff */
[----:B------:R-:W2:Y:S01]  /*15aa0*/  S2R R118, SR_TID.X ;  /* 0x0000000000767919 */ /* 0x000ea20000002100 */
        /* <DEDUP_REMOVED lines=15> */
[--C-:B------:R-:W-:Y:S02]  /*15ba0*/  LOP3.LUT R81, R0, 0xc, R9.reuse, 0xfe, !PT ;  /* 0x0000000c00517812 */ /* 0x100fe400078efe09 */
[----:B--2---:R-:W-:Y:S02]  /*15bb0*/  LEA.HI R118, R118, 0xe, RZ, 0x1a ;  /* 0x0000000e76767811 */ /* 0x004fe400078fd0ff */
[C-C-:B------:R-:W-:Y:S02]  /*15bc0*/  LOP3.LUT R82, R0.reuse, 0xa, R9.reuse, 0xfe, !PT ;  /* 0x0000000a00527812 */ /* 0x140fe400078efe09 */
[C---:B------:R-:W-:Y:S02]  /*15bd0*/  LOP3.LUT R80, R0.reuse, R118, RZ, 0xfc, !PT ;  /* 0x0000007600507212 */ /* 0x040fe400078efcff */
[----:B------:R-:W2:Y:S01]  /*15be0*/  LDL.LU R118, [R1+0x560] ;  /* 0x0005600001767983 */ /* 0x000ea20000300800 */
[C-C-:B------:R-:W-:Y:S02]  /*15bf0*/  LOP3.LUT R3, R0.reuse, 0x76, R9.reuse, 0xfe, !PT ;  /* 0x0000007600037812 */ /* 0x140fe400078efe09 */
[----:B------:R-:W-:-:S02]  /*15c00*/  LOP3.LUT R83, R0, 0x8, R9, 0xfe, !PT ;  /* 0x0000000800537812 */ /* 0x000fc400078efe09 */
[C-C-:B------:R-:W-:Y:S02]  /*15c10*/  LOP3.LUT R85, R0.reuse, 0x6, R9.reuse, 0xfe, !PT ;  /* 0x0000000600557812 */ /* 0x140fe400078efe09 */
[C-C-:B------:R-:W-:Y:S02]  /*15c20*/  LOP3.LUT R87, R0.reuse, 0x4, R9.reuse, 0xfe, !PT ;  /* 0x0000000400577812 */ /* 0x140fe400078efe09 */
[C---:B------:R-:W-:Y:S02]  /*15c30*/  LOP3.LUT R88, R0.reuse, 0x2, R9, 0xfe, !PT ;  /* 0x0000000200587812 */ /* 0x040fe400078efe09 */
[----:B------:R-:W-:Y:S02]  /*15c40*/  LOP3.LUT R20, R0, R9, RZ, 0xfc, !PT ;  /* 0x0000000900147212 */ /* 0x000fe400078efcff */
[----:B------:R-:W-:Y:S02]  /*15c50*/  SHF.R.U32.HI R9, RZ, 0x8, R91 ;  /* 0x00000008ff097819 */ /* 0x000fe4000001165b */
[----:B------:R-:W-:-:S02]  /*15c60*/  SHF.R.U32.HI R10, RZ, 0x8, R102 ;  /* 0x00000008ff0a7819 */ /* 0x000fc40000011666 */
[----:B------:R-:W-:Y:S02]  /*15c70*/  SHF.R.U32.HI R8, RZ, 0x8, R55 ;  /* 0x00000008ff087819 */ /* 0x000fe40000011637 */
[----:B------:R-:W-:Y:S02]  /*15c80*/  LOP3.LUT R10, R10, 0xffff, RZ, 0xc0, !PT ;  /* 0x0000ffff0a0a7812 */ /* 0x000fe400078ec0ff */
[----:B------:R-:W-:Y:S02]  /*15c90*/  LOP3.LUT R9, R9, 0xffff, RZ, 0xc0, !PT ;  /* 0x0000ffff09097812 */ /* 0x000fe400078ec0ff */
[----:B0-----:R-:W-:Y:S02]  /*15ca0*/  LEA.HI R120, R120, 0x3e, RZ, 0x1a ;  /* 0x0000003e78787811 */ /* 0x001fe400078fd0ff */
[----:B-1----:R-:W-:Y:S02]  /*15cb0*/  LEA.HI R119, R119, 0x2e, RZ, 0x1a ;  /* 0x0000002e77777811 */ /* 0x002fe400078fd0ff */
[----:B------:R-:W-:-:S02]  /*15cc0*/  LOP3.LUT R8, R8, 0xffff, RZ, 0xc0, !PT ;  /* 0x0000ffff08087812 */ /* 0x000fc400078ec0ff */
[----:B------:R-:W-:Y:S02]  /*15cd0*/  SHF.R.U32.HI R6, RZ, 0x8, R23 ;  /* 0x00000008ff067819 */ /* 0x000fe40000011617 */
[----:B------:R-:W-:Y:S02]  /*15ce0*/  PRMT R23, R9, 0x3340, R10 ;  /* 0x0000334009177816 */ /* 0x000fe4000000000a */
[----:B------:R-:W-:Y:S02]  /*15cf0*/  SHF.R.U32.HI R9, RZ, 0x8, R103 ;  /* 0x00000008ff097819 */ /* 0x000fe40000011667 */
[----:B------:R-:W-:Y:S02]  /*15d00*/  SHF.R.U32.HI R10, RZ, 0x8, R108 ;  /* 0x00000008ff0a7819 */ /* 0x000fe4000001166c */
[C---:B------:R-:W-:Y:S02]  /*15d10*/  LOP3.LUT R2, R0.reuse, R121, RZ, 0xfc, !PT ;  /* 0x0000007900027212 */ /* 0x040fe400078efcff */
[----:B------:R-:W-:-:S02]  /*15d20*/  LOP3.LUT R50, R0, R120, RZ, 0xfc, !PT ;  /* 0x0000007800327212 */ /* 0x000fc400078efcff */
[----:B------:R-:W-:Y:S02]  /*15d30*/  LOP3.LUT R62, R0, R119, RZ, 0xfc, !PT ;  /* 0x00000077003e7212 */ /* 0x000fe400078efcff */
[----:B------:R-:W-:Y:S02]  /*15d40*/  PRMT R78, R8, 0x3340, R1 ;  /* 0x00003340084e7816 */ /* 0x000fe40000000001 */
[----:B------:R-:W-:Y:S02]  /*15d50*/  SHF.R.U32.HI R0, RZ, 0x8, R19 ;  /* 0x00000008ff007819 */ /* 0x000fe40000011613 */
[----:B------:R-:W-:Y:S02]  /*15d60*/  SHF.R.U32.HI R8, RZ, 0x8, R99 ;  /* 0x00000008ff087819 */ /* 0x000fe40000011663 */
[----:B------:R-:W-:Y:S02]  /*15d70*/  LOP3.LUT R6, R6, 0xffff, RZ, 0xc0, !PT ;  /* 0x0000ffff06067812 */ /* 0x000fe400078ec0ff */
[----:B------:R-:W-:-:S02]  /*15d80*/  LOP3.LUT R10, R10, 0xffff, RZ, 0xc0, !PT ;  /* 0x0000ffff0a0a7812 */ /* 0x000fc400078ec0ff */
[----:B------:R-:W-:Y:S02]  /*15d90*/  LOP3.LUT R9, R9, 0xffff, RZ, 0xc0, !PT ;  /* 0x0000ffff09097812 */ /* 0x000fe400078ec0ff */
[----:B------:R-:W-:Y:S02]  /*15da0*/  LOP3.LUT R19, R0, 0xffff, RZ, 0xc0, !PT ;  /* 0x0000ffff00137812 */ /* 0x000fe400078ec0ff */
[----:B------:R-:W-:Y:S02]  /*15db0*/  LOP3.LUT R8, R8, 0xffff, RZ, 0xc0, !PT ;  /* 0x0000ffff08087812 */ /* 0x000fe400078ec0ff */
[----:B------:R-:W-:Y:S02]  /*15dc0*/  SHF.R.U32.HI R0, RZ, 0x8, R93 ;  /* 0x00000008ff007819 */ /* 0x000fe4000001165d */
[----:B------:R-:W-:Y:S02]  /*15dd0*/  PRMT R11, R7, 0x3340, R6 ;  /* 0x00003340070b7816 */ /* 0x000fe40000000006 */
[----:B------:R-:W-:-:S02]  /*15de0*/  PRMT R93, R9, 0x3340, R10 ;  /* 0x00003340095d7816 */ /* 0x000fc4000000000a */
[----:B------:R-:W-:Y:S02]  /*15df0*/  SHF.R.U32.HI R6, RZ, 0x8, R96 ;  /* 0x00000008ff067819 */ /* 0x000fe40000011660 */
[----:B------:R-:W-:Y:S02]  /*15e00*/  SHF.R.U32.HI R9, RZ, 0x8, R111 ;  /* 0x00000008ff097819 */ /* 0x000fe4000001166f */
[----:B------:R-:W-:Y:S02]  /*15e10*/  SHF.R.U32.HI R10, RZ, 0x8, R114 ;  /* 0x00000008ff0a7819 */ /* 0x000fe40000011672 */
[----:B------:R-:W-:Y:S02]  /*15e20*/  PRMT R96, R8, 0x3340, R1 ;  /* 0x0000334008607816 */ /* 0x000fe40000000001 */
[----:B------:R-:W-:Y:S02]  /*15e30*/  SHF.R.U32.HI R8, RZ, 0x8, R109 ;  /* 0x00000008ff087819 */ /* 0x000fe4000001166d */
[----:B------:R-:W-:-:S02]  /*15e40*/  SHF.R.U32.HI R7, RZ, 0x8, R43 ;  /* 0x00000008ff077819 */ /* 0x000fc4000001162b */
[----:B------:R-:W-:Y:S02]  /*15e50*/  LOP3.LUT R10, R10, 0xffff, RZ, 0xc0, !PT ;  /* 0x0000ffff0a0a7812 */ /* 0x000fe400078ec0ff */
[----:B------:R-:W-:Y:S02]  /*15e60*/  LOP3.LUT R9, R9, 0xffff, RZ, 0xc0, !PT ;  /* 0x0000ffff09097812 */ /* 0x000fe400078ec0ff */
[----:B------:R-:W-:Y:S02]  /*15e70*/  LOP3.LUT R8, R8, 0xffff, RZ, 0xc0, !PT ;  /* 0x0000ffff08087812 */ /* 0x000fe400078ec0ff */
[----:B------:R-:W-:Y:S01]  /*15e80*/  LOP3.LUT R7, R7, 0xffff, RZ, 0xc0, !PT ;  /* 0x0000ffff07077812 */ /* 0x000fe200078ec0ff */
[----:B------:R-:W0:Y:S01]  /*15e90*/  S2R R119, SR_TID.X ;  /* 0x0000000000777919 */ /* 0x000e220000002100 */
[----:B------:R-:W-:Y:S02]  /*15ea0*/  LOP3.LUT R6, R6, 0xffff, RZ, 0xc0, !PT ;  /* 0x0000ffff06067812 */ /* 0x000fe400078ec0ff */
[----:B------:R-:W-:Y:S01]  /*15eb0*/  PRMT R99, R9, 0x3340, R10 ;  /* 0x0000334009637816 */ /* 0x000fe2000000000a */
[----:B------:R-:W-:Y:S01]  /*15ec0*/  IMAD.SHL.U32 R9, R116, 0x8, RZ ;  /* 0x0000000874097824 */ /* 0x000fe200078e00ff */
[----:B------:R-:W-:-:S02]  /*15ed0*/  PRMT R102, R8, 0x3340, R1 ;  /* 0x0000334008667816 */ /* 0x000fc40000000001 */
[----:B------:R-:W-:Y:S02]  /*15ee0*/  PRMT R22, R7, 0x3340, R22 ;  /* 0x0000334007167816 */ /* 0x000fe40000000016 */
[----:B------:R-:W-:Y:S02]  /*15ef0*/  SHF.R.U32.HI R8, RZ, 0x8, R117 ;  /* 0x00000008ff087819 */ /* 0x000fe40000011675 */
[----:B------:R-:W-:Y:S02]  /*15f00*/  PRMT R19, R19, 0x3340, R6 ;  /* 0x0000334013137816 */ /* 0x000fe40000000006 */
[----:B------:R-:W-:Y:S02]  /*15f10*/  LOP3.LUT R9, R9, 0x380, RZ, 0xc0, !PT ;  /* 0x0000038009097812 */ /* 0x000fe400078ec0ff */
[----:B------:R-:W-:Y:S02]  /*15f20*/  LOP3.LUT R8, R8, 0xffff, RZ, 0xc0, !PT ;  /* 0x0000ffff08087812 */ /* 0x000fe400078ec0ff */
[----:B------:R-:W-:-:S02]  /*15f30*/  PRMT R22, R11, 0x5410, R22 ;  /* 0x000054100b167816 */ /* 0x000fc40000000016 */
[----:B------:R-:W-:Y:S02]  /*15f40*/  LOP3.LUT R5, R5, 0xffff, RZ, 0xc0, !PT ;  /* 0x0000ffff05057812 */ /* 0x000fe400078ec0ff */
[----:B------:R-:W-:Y:S02]  /*15f50*/  PRMT R11, R19, 0x5410, R78 ;  /* 0x00005410130b7816 */ /* 0x000fe4000000004e */
[----:B------:R-:W-:Y:S01]  /*15f60*/  LOP3.LUT R4, R4, 0xffff, RZ, 0xc0, !PT ;  /* 0x0000ffff04047812 */ /* 0x000fe200078ec0ff */
[----:B------:R-:W-:Y:S01]  /*15f70*/  IMAD.IADD R91, R9, 0x1, R14 ;  /* 0x00000001095b7824 */ /* 0x000fe200078e020e */
[----:B------:R-:W-:Y:S02]  /*15f80*/  SHF.R.U32.HI R6, RZ, 0x8, R106 ;  /* 0x00000008ff067819 */ /* 0x000fe4000001166a */
[----:B------:R-:W-:Y:S02]  /*15f90*/  PRMT R106, R8, 0x3340, R1 ;  /* 0x00003340086a7816 */ /* 0x000fe40000000001 */
[----:B------:R-:W-:-:S02]  /*15fa0*/  PRMT R8, R18, 0x4210, R5 ;  /* 0x0000421012087816 */ /* 0x000fc40000000005 */
[----:B------:R-:W-:Y:S02]  /*15fb0*/  PRMT R9, R22, 0x5210, R5 ;  /* 0x0000521016097816 */ /* 0x000fe40000000005 */
[--C-:B------:R-:W-:Y:S02]  /*15fc0*/  PRMT R10, R15, 0x4210, R4.reuse ;  /* 0x000042100f0a7816 */ /* 0x100fe40000000004 */
[----:B------:R-:W-:Y:S01]  /*15fd0*/  PRMT R11, R11, 0x5210, R4 ;  /* 0x000052100b0b7816 */ /* 0x000fe20000000004 */
[----:B------:R-:W-:Y:S01]  /*15fe0*/  BAR.SYNC.DEFER_BLOCKING 0x0 ;  /* 0x0000000000007b1d */ /* 0x000fe20000010000 */
[----:B------:R-:W-:Y:S02]  /*15ff0*/  SHF.R.U32.HI R7, RZ, 0x8, R95 ;  /* 0x00000008ff077819 */ /* 0x000fe4000001165f */
[----:B------:R-:W-:Y:S02]  /*16000*/  LOP3.LUT R6, R6, 0xffff, RZ, 0xc0, !PT ;  /* 0x0000ffff06067812 */ /* 0x000fe400078ec0ff */
[----:B------:R-:W-:-:S02]  /*16010*/  LOP3.LUT R43, R0, 0xffff, RZ, 0xc0, !PT ;  /* 0x0000ffff002b7812 */ /* 0x000fc400078ec0ff */
[----:B------:R-:W-:Y:S02]  /*16020*/  LOP3.LUT R7, R7, 0xffff, RZ, 0xc0, !PT ;  /* 0x0000ffff07077812 */ /* 0x000fe400078ec0ff */
[----:B------:R-:W-:Y:S02]  /*16030*/  PRMT R43, R43, 0x3340, R6 ;  /* 0x000033402b2b7816 */ /* 0x000fe40000000006 */
[----:B------:R-:W-:Y:S02]  /*16040*/  SHF.R.U32.HI R0, RZ, 0x8, R105 ;  /* 0x00000008ff007819 */ /* 0x000fe40000011669 */
[----:B------:R-:W-:Y:S02]  /*16050*/  SHF.R.U32.HI R6, RZ, 0x8, R110 ;  /* 0x00000008ff067819 */ /* 0x000fe4000001166e */
[----:B------:R-:W-:Y:S02]  /*16060*/  PRMT R92, R7, 0x3340, R92 ;  /* 0x00003340075c7816 */ /* 0x000fe4000000005c */
[----:B------:R-:W-:Y:S01]  /*16070*/  SHF.R.U32.HI R7, RZ, 0x8, R107 ;  /* 0x00000008ff077819 */ /* 0x000fe2000001166b */
[----:B------:R-:W-:Y:S01]  /*16080*/  STSM.16.M88.4 [R91], R8 ;  /* 0x000000085b007844 */ /* 0x000fe20000000200 */
[----:B------:R-:W-:-:S02]  /*16090*/  LOP3.LUT R6, R6, 0xffff, RZ, 0xc0, !PT ;  /* 0x0000ffff06067812 */ /* 0x000fc400078ec0ff */
[----:B------:R-:W-:Y:S02]  /*160a0*/  LOP3.LUT R55, R0, 0xffff, RZ, 0xc0, !PT ;  /* 0x0000ffff00377812 */ /* 0x000fe400078ec0ff */
[----:B------:R-:W-:Y:S02]  /*160b0*/  LOP3.LUT R7, R7, 0xffff, RZ, 0xc0, !PT ;  /* 0x0000ffff07077812 */ /* 0x000fe400078ec0ff */
[----:B------:R-:W-:Y:S02]  /*160c0*/  PRMT R95, R55, 0x3340, R6 ;  /* 0x00003340375f7816 */ /* 0x000fe40000000006 */
[----:B------:R-:W-:Y:S02]  /*160d0*/  SHF.R.U32.HI R6, RZ, 0x8, R113 ;  /* 0x00000008ff067819 */ /* 0x000fe40000011671 */
[----:B------:R-:W-:Y:S02]  /*160e0*/  SHF.R.U32.HI R0, RZ, 0x8, R112 ;  /* 0x00000008ff007819 */ /* 0x000fe40000011670 */
[----:B------:R-:W-:-:S02]  /*160f0*/  PRMT R98, R7, 0x3340, R98 ;  /* 0x0000334007627816 */ /* 0x000fc40000000062 */
[----:B------:R-:W-:Y:S02]  /*16100*/  SHF.R.U32.HI R7, RZ, 0x8, R115 ;  /* 0x00000008ff077819 */ /* 0x000fe40000011673 */
[----:B------:R-:W-:Y:S02]  /*16110*/  LOP3.LUT R6, R6, 0xffff, RZ, 0xc0, !PT ;  /* 0x0000ffff06067812 */ /* 0x000fe400078ec0ff */
[----:B------:R-:W-:Y:S02]  /*16120*/  LOP3.LUT R55, R0, 0xffff, RZ, 0xc0, !PT ;  /* 0x0000ffff00377812 */ /* 0x000fe400078ec0ff */
[----:B0-----:R-:W-:Y:S02]  /*16130*/  LOP3.LUT R119, R119, 0x7f, RZ, 0xc0, !PT ;  /* 0x0000007f77777812 */ /* 0x001fe400078ec0ff */
[----:B------:R-:W-:Y:S02]  /*16140*/  LOP3.LUT R7, R7, 0xffff, RZ, 0xc0, !PT ;  /* 0x0000ffff07077812 */ /* 0x000fe400078ec0ff */
[----:B------:R-:W-:-:S02]  /*16150*/  PRMT R103, R55, 0x3340, R6 ;  /* 0x0000334037677816 */ /* 0x000fc40000000006 */
[----:B------:R-:W-:Y:S01]  /*16160*/  LEA R55, R119, UR7, 0x4 ;  /* 0x0000000777377c11 */ /* 0x000fe2000f8e20ff */
[----:B------:R-:W-:Y:S01]  /*16170*/  BAR.SYNC.DEFER_BLOCKING 0x0 ;  /* 0x0000000000007b1d */ /* 0x000fe20000010000 */
[----:B------:R-:W-:Y:S02]  /*16180*/  PRMT R104, R7, 0x3340, R104 ;  /* 0x0000334007687816 */ /* 0x000fe40000000068 */
[----:B------:R-:W-:Y:S02]  /*16190*/  LOP3.LUT R15, R13, 0xffff, RZ, 0xc0, !PT ;  /* 0x0000ffff0d0f7812 */ /* 0x000fe400078ec0ff */
[----:B------:R-:W-:Y:S01]  /*161a0*/  PRMT R23, R23, 0x5410, R92 ;  /* 0x0000541017177816 */ /* 0x000fe2000000005c */
[----:B------:R-:W-:Y:S01]  /*161b0*/  ULDC.64 UR6, c[0x0][0x228] ;  /* 0x00008a0000067ab9 */ /* 0x000fe20000000a00 */
[----:B------:R-:W-:Y:S01]  /*161c0*/  PRMT R96, R43, 0x5410, R96 ;  /* 0x000054102b607816 */ /* 0x000fe20000000060 */
[----:B------:R-:W0:Y:S01]  /*161d0*/  LDS.128 R4, [R55] ;  /* 0x0000000037047984 */ /* 0x000e220000000c00 */
[----:B------:R-:W-:-:S02]  /*161e0*/  LOP3.LUT R0, R12, 0xffff, RZ, 0xc0, !PT ;  /* 0x0000ffff0c007812 */ /* 0x000fc400078ec0ff */
[--C-:B------:R-:W-:Y:S02]  /*161f0*/  PRMT R14, R94, 0x4210, R15.reuse ;  /* 0x000042105e0e7816 */ /* 0x100fe4000000000f */
[--C-:B------:R-:W-:Y:S02]  /*16200*/  PRMT R12, R21, 0x4210, R0.reuse ;  /* 0x00004210150c7816 */ /* 0x100fe40000000000 */
[----:B------:R-:W-:Y:S02]  /*16210*/  PRMT R13, R23, 0x5210, R0 ;  /* 0x00005210170d7816 */ /* 0x000fe40000000000 */
[----:B------:R-:W-:Y:S01]  /*16220*/  PRMT R15, R96, 0x5210, R15 ;  /* 0x00005210600f7816 */ /* 0x000fe2000000000f */
[----:B------:R-:W-:Y:S06]  /*16230*/  BAR.SYNC.DEFER_BLOCKING 0x0 ;  /* 0x0000000000007b1d */ /* 0x000fec0000010000 */
[----:B------:R1:W-:Y:S02]  /*16240*/  STSM.16.M88.4 [R91], R12 ;  /* 0x0000000c5b007844 */ /* 0x0003e40000000200 */
[----:B------:R-:W-:Y:S01]  /*16250*/  BAR.SYNC.DEFER_BLOCKING 0x0 ;  /* 0x0000000000007b1d */ /* 0x000fe20000010000 */
[----:B------:R-:W-:-:S02]  /*16260*/  LOP3.LUT R19, R17, 0xffff, RZ, 0xc0, !PT ;  /* 0x0000ffff11137812 */ /* 0x000fc400078ec0ff */
[----:B------:R-:W-:Y:S02]  /*16270*/  PRMT R93, R93, 0x5410, R98 ;  /* 0x000054105d5d7816 */ /* 0x000fe40000000062 */
[----:B------:R-:W-:Y:S02]  /*16280*/  PRMT R102, R95, 0x5410, R102 ;  /* 0x000054105f667816 */ /* 0x000fe40000000066 */
[----:B------:R-:W-:Y:S01]  /*16290*/  LOP3.LUT R0, R16, 0xffff, RZ, 0xc0, !PT ;  /* 0x0000ffff10007812 */ /* 0x000fe200078ec0ff */
[----:B------:R-:W3:Y:S01]  /*162a0*/  LDS.128 R8, [R55] ;  /* 0x0000000037087984 */ /* 0x000ee20000000c00 */
[----:B------:R-:W-:Y:S02]  /*162b0*/  PRMT R18, R100, 0x4210, R19 ;  /* 0x0000421064127816 */ /* 0x000fe40000000013 */
[--C-:B------:R-:W-:Y:S02]  /*162c0*/  PRMT R16, R79, 0x4210, R0.reuse ;  /* 0x000042104f107816 */ /* 0x100fe40000000000 */
[----:B------:R-:W-:-:S02]  /*162d0*/  PRMT R17, R93, 0x5210, R0 ;  /* 0x000052105d117816 */ /* 0x000fc40000000000 */
[----:B------:R-:W-:Y:S01]  /*162e0*/  PRMT R19, R102, 0x5210, R19 ;  /* 0x0000521066137816 */ /* 0x000fe20000000013 */
[----:B------:R-:W-:Y:S06]  /*162f0*/  BAR.SYNC.DEFER_BLOCKING 0x0 ;  /* 0x0000000000007b1d */ /* 0x000fec0000010000 */
[----:B------:R-:W-:Y:S01]  /*16300*/  STSM.16.M88.4 [R91], R16 ;  /* 0x000000105b007844 */ /* 0x000fe20000000200 */
[C---:B--2---:R-:W-:Y:S01]  /*16310*/  ISETP.GE.AND P0, PT, R118.reuse, UR6, PT ;  /* 0x0000000676007c0c */ /* 0x044fe2000bf06270 */
[----:B------:R-:W-:Y:S01]  /*16320*/  IMAD R43, R118, UR4, RZ ;  /* 0x00000004762b7c24 */ /* 0x000fe2000f8e02ff */
[----:B------:R-:W-:-:S02]  /*16330*/  ULDC UR4, c[0x0][0x248] ;  /* 0x0000920000047ab9 */ /* 0x000fc40000000800 */
[C---:B------:R-:W-:Y:S01]  /*16340*/  ISETP.LT.AND P1, PT, R20.reuse, UR7, !P0 ;  /* 0x0000000714007c0c */ /* 0x040fe2000c721270 */
[----:B------:R-:W-:Y:S01]  /*16350*/  ULDC.64 UR6, c[0x0][0x220] ;  /* 0x0000880000067ab9 */ /* 0x000fe20000000a00 */
[----:B-1----:R-:W-:Y:S01]  /*16360*/  IMAD R12, R20, UR4, RZ ;  /* 0x00000004140c7c24 */ /* 0x002fe2000f8e02ff */
[----:B------:R-:W-:Y:S01]  /*16370*/  IADD3 R0, P2, R43, UR6, RZ ;  /* 0x000000062b007c10 */ /* 0x000fe2000ff5e0ff */
[----:B------:R-:W-:-:S03]  /*16380*/  ULDC UR6, c[0x0][0x22c] ;  /* 0x00008b0000067ab9 */ /* 0x000fc60000000800 */
[----:B------:R-:W-:Y:S01]  /*16390*/  LEA.HI.X.SX32 R43, R43, UR7, 0x1, P2 ;  /* 0x000000072b2b7c11 */ /* 0x000fe200090f0eff */
[----:B------:R-:W-:Y:S01]  /*163a0*/  ULDC UR7, c[0x0][0x22c] ;  /* 0x00008b0000077ab9 */ /* 0x000fe20000000800 */
[----:B------:R-:W-:-:S04]  /*163b0*/  IADD3 R78, P2, R12, R0, RZ ;  /* 0x000000000c4e7210 */ /* 0x000fc80007f5e0ff */
[----:B------:R-:W-:Y:S01]  /*163c0*/  LEA.HI.X.SX32 R79, R12, R43, 0x1, P2 ;  /* 0x0000002b0c4f7211 */ /* 0x000fe200010f0eff */
[----:B------:R-:W-:Y:S01]  /*163d0*/  BAR.SYNC.DEFER_BLOCKING 0x0 ;  /* 0x0000000000007b1d */ /* 0x000fe20000010000 */
[----:B------:R-:W-:Y:S02]  /*163e0*/  PRMT R99, R99, 0x5410, R104 ;  /* 0x0000541063637816 */ /* 0x000fe40000000068 */
[----:B------:R-:W-:Y:S02]  /*163f0*/  PRMT R23, R103, 0x5410, R106 ;  /* 0x0000541067177816 */ /* 0x000fe4000000006a */
[----:B------:R-:W-:Y:S02]  /*16400*/  LOP3.LUT R84, R84, 0xffff, RZ, 0xc0, !PT ;  /* 0x0000ffff54547812 */ /* 0x000fe400078ec0ff */
[----:B------:R-:W-:Y:S01]  /*16410*/  LOP3.LUT R86, R86, 0xffff, RZ, 0xc0, !PT ;  /* 0x0000ffff56567812 */ /* 0x000fe200078ec0ff */
[----:B------:R-:W1:Y:S01]  /*16420*/  LDS.128 R12, [R55] ;  /* 0x00000000370c7984 */ /* 0x000e620000000c00 */
[----:B------:R-:W-:-:S02]  /*16430*/  PRMT R20, R97, 0x4210, R84 ;  /* 0x0000421061147816 */ /* 0x000fc40000000054 */
[----:B------:R-:W-:Y:S02]  /*16440*/  PRMT R21, R99, 0x5210, R84 ;  /* 0x0000521063157816 */ /* 0x000fe40000000054 */
[--C-:B------:R-:W-:Y:S02]  /*16450*/  PRMT R22, R101, 0x4210, R86.reuse ;  /* 0x0000421065167816 */ /* 0x100fe40000000056 */
[----:B------:R-:W-:Y:S01]  /*16460*/  PRMT R23, R23, 0x5210, R86 ;  /* 0x0000521017177816 */ /* 0x000fe20000000056 */
[----:B------:R-:W-:Y:S01]  /*16470*/  BAR.SYNC.DEFER_BLOCKING 0x0 ;  /* 0x0000000000007b1d */ /* 0x000fe20000010000 */
[----:B0-----:R-:W-:-:S05]  /*16480*/  PRMT R93, R4, 0x7770, RZ ;  /* 0x00007770045d7816 */ /* 0x001fca00000000ff */
[----:B------:R0:W-:Y:S02]  /*16490*/  STSM.16.M88.4 [R91], R20 ;  /* 0x000000145b007844 */ /* 0x0001e40000000200 */
[----:B------:R-:W-:Y:S01]  /*164a0*/  BAR.SYNC.DEFER_BLOCKING 0x0 ;  /* 0x0000000000007b1d */ /* 0x000fe20000010000 */
[C---:B------:R-:W-:Y:S01]  /*164b0*/  ISETP.LT.AND P2, PT, R87.reuse, UR7, !P0 ;  /* 0x0000000757007c0c */ /* 0x040fe2000c741270 */
[----:B------:R-:W-:Y:S01]  /*164c0*/  IMAD R87, R87, UR4, RZ ;  /* 0x0000000457577c24 */ /* 0x000fe2000f8e02ff */
[C---:B------:R-:W-:Y:S01]  /*164d0*/  ISETP.LT.AND P4, PT, R83.reuse, UR8, !P0 ;  /* 0x0000000853007c0c */ /* 0x040fe2000c781270 */
[----:B------:R-:W-:Y:S02]  /*164e0*/  IMAD R83, R83, UR4, RZ ;  /* 0x0000000453537c24 */ /* 0x000fe4000f8e02ff */
[----:B------:R-:W-:Y:S01]  /*164f0*/  ULDC UR7, c[0x0][0x22c] ;  /* 0x00008b0000077ab9 */ /* 0x000fe20000000800 */
[----:B0-----:R-:W-:Y:S01]  /*16500*/  PRMT R91, R5, 0x7770, RZ ;  /* 0x00007770055b7816 */ /* 0x001fe200000000ff */
[----:B------:R-:W-:Y:S01]  /*16510*/  ULDC UR8, c[0x0][0x22c] ;  /* 0x00008b0000087ab9 */ /* 0x000fe20000000800 */
[----:B------:R0:W-:Y:S01]  /*16520*/  @P1 STG.E.U8 desc[UR18][R78.64], R93 ;  /* 0x0000005d4e001986 */ /* 0x0001e2000c101112 */
[C---:B------:R-:W-:Y:S01]  /*16530*/  ISETP.LT.AND P1, PT, R88.reuse, UR6, !P0 ;  /* 0x0000000658007c0c */ /* 0x040fe2000c721270 */
[----:B------:R-:W-:Y:S01]  /*16540*/  IMAD R88, R88, UR4, RZ ;  /* 0x0000000458587c24 */ /* 0x000fe2000f8e02ff */
[----:B------:R-:W-:-:S04]  /*16550*/  ULDC UR6, c[0x0][0x22c] ;  /* 0x00008b0000067ab9 */ /* 0x000fc80000000800 */
[CC--:B------:R-:W-:Y:S02]  /*16560*/  IADD3 R16, P5, R88.reuse, R0.reuse, RZ ;  /* 0x0000000058107210 */ /* 0x0c0fe40007fbe0ff */
[C---:B------:R-:W-:Y:S01]  /*16570*/  ISETP.LT.AND P3, PT, R85.reuse, UR6, !P0 ;  /* 0x0000000655007c0c */ /* 0x040fe2000c761270 */
[----:B------:R-:W-:Y:S01]  /*16580*/  IMAD R85, R85, UR4, RZ ;  /* 0x0000000455557c24 */ /* 0x000fe2000f8e02ff */
[----:B------:R-:W-:Y:S01]  /*16590*/  LEA.HI.X.SX32 R17, R88, R43, 0x1, P5 ;  /* 0x0000002b58117211 */ /* 0x000fe200028f0eff */
[----:B------:R-:W-:Y:S01]  /*165a0*/  ULDC UR6, c[0x0][0x22c] ;  /* 0x00008b0000067ab9 */ /* 0x000fe20000000800 */
[-C--:B------:R-:W-:Y:S02]  /*165b0*/  IADD3 R18, P6, R87, R0.reuse, RZ ;  /* 0x0000000057127210 */ /* 0x080fe40007fde0ff */
[-C--:B------:R-:W-:Y:S01]  /*165c0*/  IADD3 R20, P5, R85, R0.reuse, RZ ;  /* 0x0000000055147210 */ /* 0x080fe20007fbe0ff */
[----:B------:R2:W-:Y:S01]  /*165d0*/  @P1 STG.E.U8 desc[UR18][R16.64], R91 ;  /* 0x0000005b10001986 */ /* 0x0005e2000c101112 */
[----:B------:R-:W-:-:S02]  /*165e0*/  IADD3 R22, P1, R83, R0, RZ ;  /* 0x0000000053167210 */ /* 0x000fc40007f3e0ff */
[-C--:B------:R-:W-:Y:S02]  /*165f0*/  LEA.HI.X.SX32 R21, R85, R43.reuse, 0x1, P5 ;  /* 0x0000002b55157211 */ /* 0x080fe400028f0eff */
[-C--:B------:R-:W-:Y:S02]  /*16600*/  LEA.HI.X.SX32 R19, R87, R43.reuse, 0x1, P6 ;  /* 0x0000002b57137211 */ /* 0x080fe400030f0eff */
[----:B------:R-:W-:Y:S02]  /*16610*/  PRMT R85, R6, 0x7770, RZ ;  /* 0x0000777006557816 */ /* 0x000fe400000000ff */
[-C--:B------:R-:W-:Y:S02]  /*16620*/  LEA.HI.X.SX32 R23, R83, R43.reuse, 0x1, P1 ;  /* 0x0000002b53177211 */ /* 0x080fe400008f0eff */
[----:B------:R-:W-:Y:S01]  /*16630*/  PRMT R83, R7, 0x7770, RZ ;  /* 0x0000777007537816 */ /* 0x000fe200000000ff */
[----:B------:R4:W-:Y:S04]  /*16640*/  @P2 STG.E.U8 desc[UR18][R18.64], R85 ;  /* 0x0000005512002986 */ /* 0x0009e8000c101112 */
[----:B------:R3:W-:Y:S01]  /*16650*/  @P3 STG.E.U8 desc[UR18][R20.64], R83 ;  /* 0x0000005314003986 */ /* 0x0007e2000c101112 */
[C---:B------:R-:W-:Y:S01]  /*16660*/  ISETP.LT.AND P3, PT, R82.reuse, UR6, !P0 ;  /* 0x0000000652007c0c */ /* 0x040fe2000c761270 */
[----:B------:R-:W-:Y:S01]  /*16670*/  IMAD R82, R82, UR4, RZ ;  /* 0x0000000452527c24 */ /* 0x000fe2000f8e02ff */
[C---:B------:R-:W-:Y:S01]  /*16680*/  ISETP.LT.AND P2, PT, R81.reuse, UR7, !P0 ;  /* 0x0000000751007c0c */ /* 0x040fe2000c741270 */
[----:B------:R-:W-:Y:S01]  /*16690*/  IMAD R81, R81, UR4, RZ ;  /* 0x0000000451517c24 */ /* 0x000fe2000f8e02ff */
[----:B0-----:R-:W-:Y:S01]  /*166a0*/  PRMT R79, R4, 0x7771, RZ ;  /* 0x00007771044f7816 */ /* 0x001fe200000000ff */
[----:B------:R-:W-:Y:S01]  /*166b0*/  ULDC UR6, c[0x0][0x22c] ;  /* 0x00008b0000067ab9 */ /* 0x000fe20000000800 */
[C---:B------:R-:W-:Y:S01]  /*166c0*/  ISETP.LT.AND P1, PT, R80.reuse, UR8, !P0 ;  /* 0x0000000850007c0c */ /* 0x040fe2000c721270 */
[----:B------:R-:W-:Y:S01]  /*166d0*/  IMAD R80, R80, UR4, RZ ;  /* 0x0000000450507c24 */ /* 0x000fe2000f8e02ff */
[CC--:B--2---:R-:W-:Y:S01]  /*166e0*/  IADD3 R16, P6, R82.reuse, R0.reuse, RZ ;  /* 0x0000000052107210 */ /* 0x0c4fe20007fde0ff */
[----:B------:R0:W-:Y:S01]  /*166f0*/  @P4 STG.E.U8 desc[UR18][R22.64], R79 ;  /* 0x0000004f16004986 */ /* 0x0001e2000c101112 */
[C---:B------:R-:W-:Y:S01]  /*16700*/  ISETP.LT.AND P5, PT, R77.reuse, UR6, !P0 ;  /* 0x000000064d007c0c */ /* 0x040fe2000c7a1270 */
[----:B------:R-:W-:Y:S01]  /*16710*/  ULDC UR7, c[0x0][0x22c] ;  /* 0x00008b0000077ab9 */ /* 0x000fe20000000800 */
[----:B------:R-:W-:Y:S01]  /*16720*/  LEA.HI.X.SX32 R17, R82, R43, 0x1, P6 ;  /* 0x0000002b52117211 */ /* 0x000fe200030f0eff */
[----:B------:R-:W-:Y:S01]  /*16730*/  IMAD R77, R77, UR4, RZ ;  /* 0x000000044d4d7c24 */ /* 0x000fe2000f8e02ff */
[-C--:B----4-:R-:W-:Y:S01]  /*16740*/  IADD3 R18, P6, R81, R0.reuse, RZ ;  /* 0x0000000051127210 */ /* 0x090fe20007fde0ff */
[----:B------:R-:W-:Y:S01]  /*16750*/  ULDC UR6, c[0x0][0x22c] ;  /* 0x00008b0000067ab9 */ /* 0x000fe20000000800 */
[----:B---3--:R-:W-:Y:S01]  /*16760*/  IADD3 R20, P4, R80, R0, RZ ;  /* 0x0000000050147210 */ /* 0x008fe20007f9e0ff */
[----:B------:R-:W-:Y:S01]  /*16770*/  ULDC UR8, c[0x0][0x22c] ;  /* 0x00008b0000087ab9 */ /* 0x000fe20000000800 */
[----:B------:R-:W-:-:S02]  /*16780*/  PRMT R101, R5, 0x7771, RZ ;  /* 0x0000777105657816 */ /* 0x000fc400000000ff */
[----:B------:R-:W-:Y:S02]  /*16790*/  PRMT R99, R6, 0x7771, RZ ;  /* 0x0000777106637816 */ /* 0x000fe400000000ff */
[-C--:B------:R-:W-:Y:S02]  /*167a0*/  LEA.HI.X.SX32 R19, R81, R43.reuse, 0x1, P6 ;  /* 0x0000002b51137211 */ /* 0x080fe400030f0eff */
[----:B------:R-:W-:Y:S02]  /*167b0*/  PRMT R97, R7, 0x7771, RZ ;  /* 0x0000777107617816 */ /* 0x000fe400000000ff */
[----:B------:R-:W-:Y:S02]  /*167c0*/  LEA.HI.X.SX32 R21, R80, R43, 0x1, P4 ;  /* 0x0000002b50157211 */ /* 0x000fe400020f0eff */
[C---:B------:R-:W-:Y:S02]  /*167d0*/  PRMT R85, R4.reuse, 0x7773, RZ ;  /* 0x0000777304557816 */ /* 0x040fe400000000ff */
[----:B------:R-:W-:Y:S01]  /*167e0*/  PRMT R95, R4, 0x7772, RZ ;  /* 0x00007772045f7816 */ /* 0x000fe200000000ff */
[----:B------:R-:W-:Y:S01]  /*167f0*/  @P3 STG.E.U8 desc[UR18][R16.64], R101 ;  /* 0x0000006510003986 */ /* 0x000fe2000c101112 */
[----:B------:R-:W-:-:S02]  /*16800*/  IADD3 R4, P4, R77, R0, RZ ;  /* 0x000000004d047210 */ /* 0x000fc40007f9e0ff */
[C---:B------:R-:W-:Y:S01]  /*16810*/  PRMT R83, R5.reuse, 0x7773, RZ ;  /* 0x0000777305537816 */ /* 0x040fe200000000ff */
[----:B------:R-:W-:Y:S01]  /*16820*/  @P2 STG.E.U8 desc[UR18][R18.64], R99 ;  /* 0x0000006312002986 */ /* 0x000fe2000c101112 */
[----:B------:R-:W-:Y:S02]  /*16830*/  PRMT R93, R5, 0x7772, RZ ;  /* 0x00007772055d7816 */ /* 0x000fe400000000ff */
[----:B------:R-:W-:Y:S01]  /*16840*/  LEA.HI.X.SX32 R5, R77, R43, 0x1, P4 ;  /* 0x0000002b4d057211 */ /* 0x000fe200020f0eff */
[----:B------:R-:W-:Y:S01]  /*16850*/  @P1 STG.E.U8 desc[UR18][R20.64], R97 ;  /* 0x0000006114001986 */ /* 0x000fe2000c101112 */
[C---:B------:R-:W-:Y:S01]  /*16860*/  ISETP.LT.AND P1, PT, R76.reuse, UR6, !P0 ;  /* 0x000000064c007c0c */ /* 0x040fe2000c721270 */
[----:B------:R-:W-:Y:S01]  /*16870*/  IMAD R76, R76, UR4, RZ ;  /* 0x000000044c4c7c24 */ /* 0x000fe2000f8e02ff */
[----:B------:R-:W-:Y:S01]  /*16880*/  ULDC UR6, c[0x0][0x22c] ;  /* 0x00008b0000067ab9 */ /* 0x000fe20000000800 */
[C---:B------:R-:W-:Y:S01]  /*16890*/  ISETP.LT.AND P2, PT, R75.reuse, UR7, !P0 ;  /* 0x000000074b007c0c */ /* 0x040fe2000c741270 */
[----:B------:R2:W-:Y:S01]  /*168a0*/  @P5 STG.E.U8 desc[UR18][R4.64], R95 ;  /* 0x0000005f04005986 */ /* 0x0005e2000c101112 */
[C---:B0-----:R-:W-:Y:S01]  /*168b0*/  PRMT R79, R6.reuse, 0x7773, RZ ;  /* 0x00007773064f7816 */ /* 0x041fe200000000ff */
[----:B------:R-:W-:Y:S01]  /*168c0*/  IMAD R75, R75, UR4, RZ ;  /* 0x000000044b4b7c24 */ /* 0x000fe2000f8e02ff */
[----:B------:R-:W-:Y:S01]  /*168d0*/  PRMT R91, R6, 0x7772, RZ ;  /* 0x00007772065b7816 */ /* 0x000fe200000000ff */
[----:B------:R-:W-:Y:S01]  /*168e0*/  ULDC UR7, c[0x0][0x22c] ;  /* 0x00008b0000077ab9 */ /* 0x000fe20000000800 */
[C---:B------:R-:W-:Y:S01]  /*168f0*/  ISETP.LT.AND P3, PT, R74.reuse, UR6, !P0 ;  /* 0x000000064a007c0c */ /* 0x040fe2000c761270 */
[----:B------:R-:W-:Y:S01]  /*16900*/  IMAD R74, R74, UR4, RZ ;  /* 0x000000044a4a7c24 */ /* 0x000fe2000f8e02ff */
[----:B------:R-:W-:Y:S01]  /*16910*/  IADD3 R6, P5, R76, R0, RZ ;  /* 0x000000004c067210 */ /* 0x000fe20007fbe0ff */
[----:B------:R-:W-:Y:S01]  /*16920*/  ULDC UR6, c[0x0][0x22c] ;  /* 0x00008b0000067ab9 */ /* 0x000fe20000000800 */
[----:B------:R-:W-:-:S02]  /*16930*/  PRMT R23, R7, 0x7773, RZ ;  /* 0x0000777307177816 */ /* 0x000fc400000000ff */
[----:B------:R-:W-:Y:S02]  /*16940*/  PRMT R87, R7, 0x7772, RZ ;  /* 0x0000777207577816 */ /* 0x000fe400000000ff */
[C---:B------:R-:W-:Y:S02]  /*16950*/  PRMT R107, R8.reuse, 0x7773, RZ ;  /* 0x00007773086b7816 */ /* 0x040fe400000000ff */
[C---:B------:R-:W-:Y:S02]  /*16960*/  PRMT R115, R8.reuse, 0x7772, RZ ;  /* 0x0000777208737816 */ /* 0x040fe400000000ff */
[C---:B------:R-:W-:Y:S02]  /*16970*/  PRMT R123, R8.reuse, 0x7771, RZ ;  /* 0x00007771087b7816 */ /* 0x040fe400000000ff */
[----:B------:R-:W-:Y:S02]  /*16980*/  PRMT R131, R8, 0x7770, RZ ;  /* 0x0000777008837816 */ /* 0x000fe400000000ff */
[----:B--2---:R-:W-:-:S02]  /*16990*/  IADD3 R4, P4, R75, R0, RZ ;  /* 0x000000004b047210 */ /* 0x004fc40007f9e0ff */
[----:B------:R-:W-:Y:S02]  /*169a0*/  LEA.HI.X.SX32 R7, R76, R43, 0x1, P5 ;  /* 0x0000002b4c077211 */ /* 0x000fe400028f0eff */
[C---:B------:R-:W-:Y:S01]  /*169b0*/  ISETP.LT.AND P5, PT, R73.reuse, UR7, !P0 ;  /* 0x0000000749007c0c */ /* 0x040fe2000c7a1270 */
[----:B------:R-:W-:Y:S01]  /*169c0*/  IMAD R73, R73, UR4, RZ ;  /* 0x0000000449497c24 */ /* 0x000fe2000f8e02ff */
[----:B------:R-:W-:Y:S02]  /*169d0*/  IADD3 R8, P6, R74, R0, RZ ;  /* 0x000000004a087210 */ /* 0x000fe40007fde0ff */
[C---:B------:R-:W-:Y:S02]  /*169e0*/  PRMT R105, R9.reuse, 0x7773, RZ ;  /* 0x0000777309697816 */ /* 0x040fe400000000ff */
[C---:B------:R-:W-:Y:S02]  /*169f0*/  PRMT R113, R9.reuse, 0x7772, RZ ;  /* 0x0000777209717816 */ /* 0x040fe400000000ff */
[----:B------:R-:W-:-:S02]  /*16a00*/  PRMT R121, R9, 0x7771, RZ ;  /* 0x0000777109797816 */ /* 0x000fc400000000ff */
[----:B------:R-:W-:Y:S02]  /*16a10*/  PRMT R129, R9, 0x7770, RZ ;  /* 0x0000777009817816 */ /* 0x000fe400000000ff */
[-C--:B------:R-:W-:Y:S01]  /*16a20*/  LEA.HI.X.SX32 R5, R75, R43.reuse, 0x1, P4 ;  /* 0x0000002b4b057211 */ /* 0x080fe200020f0eff */
[----:B------:R0:W-:Y:S01]  /*16a30*/  @P1 STG.E.U8 desc[UR18][R6.64], R93 ;  /* 0x0000005d06001986 */ /* 0x0001e2000c101112 */
[----:B------:R-:W-:Y:S01]  /*16a40*/  LEA.HI.X.SX32 R9, R74, R43, 0x1, P6 ;  /* 0x0000002b4a097211 */ /* 0x000fe200030f0eff */
[----:B------:R-:W-:Y:S01]  /*16a50*/  ULDC UR7, c[0x0][0x22c] ;  /* 0x00008b0000077ab9 */ /* 0x000fe20000000800 */
[C---:B------:R-:W-:Y:S02]  /*16a60*/  PRMT R103, R10.reuse, 0x7773, RZ ;  /* 0x000077730a677816 */ /* 0x040fe400000000ff */
[C---:B------:R-:W-:Y:S02]  /*16a70*/  PRMT R111, R10.reuse, 0x7772, RZ ;  /* 0x000077720a6f7816 */ /* 0x040fe400000000ff */
[----:B------:R-:W-:-:S02]  /*16a80*/  PRMT R119, R10, 0x7771, RZ ;  /* 0x000077710a777816 */ /* 0x000fc400000000ff */
[----:B------:R-:W-:Y:S02]  /*16a90*/  PRMT R127, R10, 0x7770, RZ ;  /* 0x000077700a7f7816 */ /* 0x000fe400000000ff */
[----:B------:R-:W-:Y:S01]  /*16aa0*/  IADD3 R10, P1, R73, R0, RZ ;  /* 0x00000000490a7210 */ /* 0x000fe20007f3e0ff */
[----:B------:R2:W-:Y:S01]  /*16ab0*/  @P2 STG.E.U8 desc[UR18][R4.64], R91 ;  /* 0x0000005b04002986 */ /* 0x0005e2000c101112 */
[C---:B------:R-:W-:Y:S01]  /*16ac0*/  ISETP.LT.AND P4, PT, R72.reuse, UR6, !P0 ;  /* 0x0000000648007c0c */ /* 0x040fe2000c781270 */
[----:B------:R-:W-:Y:S01]  /*16ad0*/  ULDC UR6, c[0x0][0x22c] ;  /* 0x00008b0000067ab9 */ /* 0x000fe20000000800 */
[C---:B------:R-:W-:Y:S01]  /*16ae0*/  PRMT R81, R11.reuse, 0x7773, RZ ;  /* 0x000077730b517816 */ /* 0x040fe200000000ff */
[----:B------:R3:W-:Y:S01]  /*16af0*/  @P3 STG.E.U8 desc[UR18][R8.64], R87 ;  /* 0x0000005708003986 */ /* 0x0007e2000c101112 */
[C---:B------:R-:W-:Y:S01]  /*16b00*/  PRMT R109, R11.reuse, 0x7772, RZ ;  /* 0x000077720b6d7816 */ /* 0x040fe200000000ff */
[----:B------:R-:W-:Y:S01]  /*16b10*/  IMAD R72, R72, UR4, RZ ;  /* 0x0000000448487c24 */ /* 0x000fe2000f8e02ff */
[----:B------:R-:W-:-:S02]  /*16b20*/  PRMT R117, R11, 0x7771, RZ ;  /* 0x000077710b757816 */ /* 0x000fc400000000ff */
[----:B------:R-:W-:Y:S02]  /*16b30*/  PRMT R125, R11, 0x7770, RZ ;  /* 0x000077700b7d7816 */ /* 0x000fe400000000ff */
[----:B------:R-:W-:Y:S02]  /*16b40*/  LEA.HI.X.SX32 R11, R73, R43, 0x1, P1 ;  /* 0x0000002b490b7211 */ /* 0x000fe400008f0eff */
[C---:B------:R-:W-:Y:S01]  /*16b50*/  ISETP.LT.AND P3, PT, R71.reuse, UR6, !P0 ;  /* 0x0000000647007c0c */ /* 0x040fe2000c761270 */
[----:B------:R-:W-:Y:S01]  /*16b60*/  IMAD R71, R71, UR4, RZ ;  /* 0x0000000447477c24 */ /* 0x000fe2000f8e02ff */
[C---:B------:R-:W-:Y:S01]  /*16b70*/  ISETP.LT.AND P1, PT, R69.reuse, UR7, !P0 ;  /* 0x0000000745007c0c */ /* 0x040fe2000c721270 */
[----:B------:R-:W-:Y:S01]  /*16b80*/  IMAD R69, R69, UR4, RZ ;  /* 0x0000000445457c24 */ /* 0x000fe2000f8e02ff */
[----:B------:R4:W-:Y:S01]  /*16b90*/  @P5 STG.E.U8 desc[UR18][R10.64], R85 ;  /* 0x000000550a005986 */ /* 0x0009e2000c101112 */
[-C--:B0-----:R-:W-:Y:S01]  /*16ba0*/  IADD3 R6, P2, R72, R0.reuse, RZ ;  /* 0x0000000048067210 */ /* 0x081fe20007f5e0ff */
[----:B------:R-:W-:Y:S01]  /*16bb0*/  ULDC UR6, c[0x0][0x22c] ;  /* 0x00008b0000067ab9 */ /* 0x000fe20000000800 */
[-C--:B--2---:R-:W-:Y:S01]  /*16bc0*/  IADD3 R4, P5, R71, R0.reuse, RZ ;  /* 0x0000000047047210 */ /* 0x084fe20007fbe0ff */
[----:B------:R-:W-:Y:S01]  /*16bd0*/  ULDC UR7, c[0x0][0x22c] ;  /* 0x00008b0000077ab9 */ /* 0x000fe20000000800 */
[----:B---3--:R-:W-:-:S02]  /*16be0*/  IADD3 R8, P6, R69, R0, RZ ;  /* 0x0000000045087210 */ /* 0x008fc40007fde0ff */
[-C--:B------:R-:W-:Y:S02]  /*16bf0*/  LEA.HI.X.SX32 R7, R72, R43.reuse, 0x1, P2 ;  /* 0x0000002b48077211 */ /* 0x080fe400010f0eff */
[-C--:B------:R-:W-:Y:S02]  /*16c00*/  LEA.HI.X.SX32 R5, R71, R43.reuse, 0x1, P5 ;  /* 0x0000002b47057211 */ /* 0x080fe400028f0eff */
[C---:B------:R-:W-:Y:S01]  /*16c10*/  ISETP.LT.AND P2, PT, R70.reuse, UR8, !P0 ;  /* 0x0000000846007c0c */ /* 0x040fe2000c741270 */
[----:B------:R-:W-:Y:S01]  /*16c20*/  IMAD R70, R70, UR4, RZ ;  /* 0x0000000446467c24 */ /* 0x000fe2000f8e02ff */
[----:B------:R-:W-:Y:S01]  /*16c30*/  LEA.HI.X.SX32 R9, R69, R43, 0x1, P6 ;  /* 0x0000002b45097211 */ /* 0x000fe200030f0eff */
[----:B------:R0:W-:Y:S01]  /*16c40*/  @P4 STG.E.U8 desc[UR18][R6.64], R83 ;  /* 0x0000005306004986 */ /* 0x0001e2000c101112 */
[C---:B------:R-:W-:Y:S01]  /*16c50*/  ISETP.LT.AND P5, PT, R68.reuse, UR6, !P0 ;  /* 0x0000000644007c0c */ /* 0x040fe2000c7a1270 */
[----:B------:R-:W-:Y:S01]  /*16c60*/  IMAD R68, R68, UR4, RZ ;  /* 0x0000000444447c24 */ /* 0x000fe2000f8e02ff */
[----:B------:R-:W-:Y:S01]  /*16c70*/  ULDC UR6, c[0x0][0x22c] ;  /* 0x00008b0000067ab9 */ /* 0x000fe20000000800 */
[----:B------:R2:W-:Y:S01]  /*16c80*/  @P3 STG.E.U8 desc[UR18][R4.64], R79 ;  /* 0x0000004f04003986 */ /* 0x0005e2000c101112 */
[----:B----4-:R-:W-:Y:S01]  /*16c90*/  IADD3 R10, P4, R70, R0, RZ ;  /* 0x00000000460a7210 */ /* 0x010fe20007f9e0ff */
[----:B------:R-:W-:-:S02]  /*16ca0*/  ULDC UR8, c[0x0][0x22c] ;  /* 0x00008b0000087ab9 */ /* 0x000fc40000000800 */
[----:B------:R3:W-:Y:S01]  /*16cb0*/  @P1 STG.E.U8 desc[UR18][R8.64], R23 ;  /* 0x0000001708001986 */ /* 0x0007e2000c101112 */
[C---:B------:R-:W-:Y:S01]  /*16cc0*/  ISETP.LT.AND P1, PT, R67.reuse, UR6, !P0 ;  /* 0x0000000643007c0c */ /* 0x040fe2000c721270 */
[----:B------:R-:W-:Y:S01]  /*16cd0*/  IMAD R67, R67, UR4, RZ ;  /* 0x0000000443437c24 */ /* 0x000fe2000f8e02ff */
[-C--:B0-----:R-:W-:Y:S01]  /*16ce0*/  IADD3 R6, P3, R68, R0.reuse, RZ ;  /* 0x0000000044067210 */ /* 0x081fe20007f7e0ff */
[----:B------:R-:W-:Y:S01]  /*16cf0*/  ULDC UR6, c[0x0][0x22c] ;  /* 0x00008b0000067ab9 */ /* 0x000fe20000000800 */
[-C--:B------:R-:W-:Y:S02]  /*16d00*/  LEA.HI.X.SX32 R11, R70, R43.reuse, 0x1, P4 ;  /* 0x0000002b460b7211 */ /* 0x080fe400020f0eff */
[-C--:B------:R-:W-:Y:S02]  /*16d10*/  LEA.HI.X.SX32 R7, R68, R43.reuse, 0x1, P3 ;  /* 0x0000002b44077211 */ /* 0x080fe400018f0eff */
[-C--:B--2---:R-:W-:Y:S01]  /*16d20*/  IADD3 R4, P3, R67, R0.reuse, RZ ;  /* 0x0000000043047210 */ /* 0x084fe20007f7e0ff */
[----:B------:R-:W-:Y:S01]  /*16d30*/  @P2 STG.E.U8 desc[UR18][R10.64], R131 ;  /* 0x000000830a002986 */ /* 0x000fe2000c101112 */
[C---:B------:R-:W-:Y:S01]  /*16d40*/  ISETP.LT.AND P4, PT, R66.reuse, UR7, !P0 ;  /* 0x0000000742007c0c */ /* 0x040fe2000c781270 */
[----:B------:R-:W-:Y:S01]  /*16d50*/  IMAD R66, R66, UR4, RZ ;  /* 0x0000000442427c24 */ /* 0x000fe2000f8e02ff */
[C---:B------:R-:W-:Y:S01]  /*16d60*/  ISETP.LT.AND P2, PT, R65.reuse, UR6, !P0 ;  /* 0x0000000641007c0c */ /* 0x040fe2000c741270 */
[----:B------:R-:W-:Y:S01]  /*16d70*/  IMAD R65, R65, UR4, RZ ;  /* 0x0000000441417c24 */ /* 0x000fe2000f8e02ff */
[-C--:B------:R-:W-:Y:S01]  /*16d80*/  LEA.HI.X.SX32 R5, R67, R43.reuse, 0x1, P3 ;  /* 0x0000002b43057211 */ /* 0x080fe200018f0eff */
[----:B------:R0:W-:Y:S01]  /*16d90*/  @P5 STG.E.U8 desc[UR18][R6.64], R129 ;  /* 0x0000008106005986 */ /* 0x0001e2000c101112 */
[-C--:B---3--:R-:W-:Y:S01]  /*16da0*/  IADD3 R8, P5, R66, R0.reuse, RZ ;  /* 0x0000000042087210 */ /* 0x088fe20007fbe0ff */
[----:B------:R-:W-:Y:S01]  /*16db0*/  ULDC UR7, c[0x0][0x22c] ;  /* 0x00008b0000077ab9 */ /* 0x000fe20000000800 */
[----:B------:R-:W-:Y:S01]  /*16dc0*/  ULDC UR6, c[0x0][0x22c] ;  /* 0x00008b0000067ab9 */ /* 0x000fe20000000800 */
[----:B------:R2:W-:Y:S01]  /*16dd0*/  @P1 STG.E.U8 desc[UR18][R4.64], R127 ;  /* 0x0000007f04001986 */ /* 0x0005e2000c101112 */
[C---:B------:R-:W-:Y:S01]  /*16de0*/  ISETP.LT.AND P3, PT, R64.reuse, UR7, !P0 ;  /* 0x0000000740007c0c */ /* 0x040fe2000c761270 */
[----:B------:R-:W-:Y:S01]  /*16df0*/  IMAD R64, R64, UR4, RZ ;  /* 0x0000000440407c24 */ /* 0x000fe2000f8e02ff */
[----:B------:R-:W-:Y:S01]  /*16e00*/  LEA.HI.X.SX32 R9, R66, R43, 0x1, P5 ;  /* 0x0000002b42097211 */ /* 0x000fe200028f0eff */
[----:B------:R-:W-:Y:S01]  /*16e10*/  ULDC UR7, c[0x0][0x22c] ;  /* 0x00008b0000077ab9 */ /* 0x000fe20000000800 */
[----:B0-----:R-:W-:-:S04]  /*16e20*/  IADD3 R6, P1, R65, R0, RZ ;  /* 0x0000000041067210 */ /* 0x001fc80007f3e0ff */
[-C--:B------:R-:W-:Y:S02]  /*16e30*/  LEA.HI.X.SX32 R7, R65, R43.reuse, 0x1, P1 ;  /* 0x0000002b41077211 */ /* 0x080fe400008f0eff */
[C---:B------:R-:W-:Y:S01]  /*16e40*/  ISETP.LT.AND P1, PT, R62.reuse, UR6, !P0 ;  /* 0x000000063e007c0c */ /* 0x040fe2000c721270 */
[----:B------:R-:W-:Y:S01]  /*16e50*/  IMAD R62, R62, UR4, RZ ;  /* 0x000000043e3e7c24 */ /* 0x000fe2000f8e02ff */
[----:B------:R-:W-:Y:S01]  /*16e60*/  ULDC UR6, c[0x0][0x22c] ;  /* 0x00008b0000067ab9 */ /* 0x000fe20000000800 */
[----:B------:R-:W-:Y:S01]  /*16e70*/  @P4 STG.E.U8 desc[UR18][R8.64], R125 ;  /* 0x0000007d08004986 */ /* 0x000fe2000c101112 */
[-C--:B------:R-:W-:Y:S02]  /*16e80*/  IADD3 R10, P5, R64, R0.reuse, RZ ;  /* 0x00000000400a7210 */ /* 0x080fe40007fbe0ff */
[C---:B------:R-:W-:Y:S01]  /*16e90*/  ISETP.LT.AND P6, PT, R63.reuse, UR6, !P0 ;  /* 0x000000063f007c0c */ /* 0x040fe2000c7c1270 */
[----:B------:R0:W-:Y:S01]  /*16ea0*/  @P2 STG.E.U8 desc[UR18][R6.64], R123 ;  /* 0x0000007b06002986 */ /* 0x0001e2000c101112 */
[----:B------:R-:W-:Y:S01]  /*16eb0*/  IADD3 R16, P2, R62, R0, RZ ;  /* 0x000000003e107210 */ /* 0x000fe20007f5e0ff */
[----:B------:R-:W-:Y:S01]  /*16ec0*/  IMAD R63, R63, UR4, RZ ;  /* 0x000000043f3f7c24 */ /* 0x000fe2000f8e02ff */
[-C--:B------:R-:W-:Y:S01]  /*16ed0*/  LEA.HI.X.SX32 R11, R64, R43.reuse, 0x1, P5 ;  /* 0x0000002b400b7211 */ /* 0x080fe200028f0eff */
[----:B------:R-:W-:Y:S01]  /*16ee0*/  ULDC UR6, c[0x0][0x22c] ;  /* 0x00008b0000067ab9 */ /* 0x000fe20000000800 */
[----:B------:R-:W-:-:S02]  /*16ef0*/  LEA.HI.X.SX32 R17, R62, R43, 0x1, P2 ;  /* 0x0000002b3e117211 */ /* 0x000fc400010f0eff */
[-C--:B--2---:R-:W-:Y:S02]  /*16f00*/  IADD3 R4, P2, R63, R0.reuse, RZ ;  /* 0x000000003f047210 */ /* 0x084fe40007f5e0ff */
[C---:B------:R-:W-:Y:S01]  /*16f10*/  ISETP.LT.AND P4, PT, R61.reuse, UR6, !P0 ;  /* 0x000000063d007c0c */ /* 0x040fe2000c781270 */
[----:B------:R-:W-:Y:S01]  /*16f20*/  IMAD R61, R61, UR4, RZ ;  /* 0x000000043d3d7c24 */ /* 0x000fe2000f8e02ff */
[----:B------:R2:W-:Y:S01]  /*16f30*/  @P3 STG.E.U8 desc[UR18][R10.64], R121 ;  /* 0x000000790a003986 */ /* 0x0005e2000c101112 */
[C---:B------:R-:W-:Y:S01]  /*16f40*/  ISETP.LT.AND P3, PT, R60.reuse, UR7, !P0 ;  /* 0x000000073c007c0c */ /* 0x040fe2000c761270 */
[----:B------:R-:W-:Y:S01]  /*16f50*/  IMAD R60, R60, UR4, RZ ;  /* 0x000000043c3c7c24 */ /* 0x000fe2000f8e02ff */
[-C--:B------:R-:W-:Y:S01]  /*16f60*/  LEA.HI.X.SX32 R5, R63, R43.reuse, 0x1, P2 ;  /* 0x0000002b3f057211 */ /* 0x080fe200010f0eff */
[----:B------:R-:W-:Y:S01]  /*16f70*/  ULDC UR6, c[0x0][0x22c] ;  /* 0x00008b0000067ab9 */ /* 0x000fe20000000800 */
[C---:B------:R-:W-:Y:S01]  /*16f80*/  ISETP.LT.AND P2, PT, R59.reuse, UR8, !P0 ;  /* 0x000000083b007c0c */ /* 0x040fe2000c741270 */
[----:B------:R-:W-:Y:S01]  /*16f90*/  IMAD R59, R59, UR4, RZ ;  /* 0x000000043b3b7c24 */ /* 0x000fe2000f8e02ff */
[CC--:B0-----:R-:W-:Y:S01]  /*16fa0*/  IADD3 R6, P5, R61.reuse, R0.reuse, RZ ;  /* 0x000000003d067210 */ /* 0x0c1fe20007fbe0ff */
[----:B------:R0:W-:Y:S01]  /*16fb0*/  @P6 STG.E.U8 desc[UR18][R4.64], R119 ;  /* 0x0000007704006986 */ /* 0x0001e2000c101112 */
[-C--:B------:R-:W-:Y:S01]  /*16fc0*/  IADD3 R8, P6, R60, R0.reuse, RZ ;  /* 0x000000003c087210 */ /* 0x080fe20007fde0ff */
[----:B------:R-:W-:Y:S01]  /*16fd0*/  ULDC UR7, c[0x0][0x22c] ;  /* 0x00008b0000077ab9 */ /* 0x000fe20000000800 */
[----:B------:R-:W-:Y:S01]  /*16fe0*/  LEA.HI.X.SX32 R7, R61, R43, 0x1, P5 ;  /* 0x0000002b3d077211 */ /* 0x000fe200028f0eff */
[----:B------:R-:W-:Y:S01]  /*16ff0*/  ULDC UR8, c[0x0][0x22c] ;  /* 0x00008b0000087ab9 */ /* 0x000fe20000000800 */
[----:B--2---:R-:W-:-:S02]  /*17000*/  IADD3 R10, P5, R59, R0, RZ ;  /* 0x000000003b0a7210 */ /* 0x004fc40007fbe0ff */
[-C--:B------:R-:W-:Y:S02]  /*17010*/  LEA.HI.X.SX32 R9, R60, R43.reuse, 0x1, P6 ;  /* 0x0000002b3c097211 */ /* 0x080fe400030f0eff */
[----:B------:R-:W-:Y:S01]  /*17020*/  LEA.HI.X.SX32 R11, R59, R43, 0x1, P5 ;  /* 0x0000002b3b0b7211 */ /* 0x000fe200028f0eff */
[----:B------:R-:W-:Y:S04]  /*17030*/  @P1 STG.E.U8 desc[UR18][R16.64], R117 ;  /* 0x0000007510001986 */ /* 0x000fe8000c101112 */
[----:B------:R2:W-:Y:S04]  /*17040*/  @P4 STG.E.U8 desc[UR18][R6.64], R115 ;  /* 0x0000007306004986 */ /* 0x0005e8000c101112 */
[----:B------:R3:W-:Y:S04]  /*17050*/  @P3 STG.E.U8 desc[UR18][R8.64], R113 ;  /* 0x0000007108003986 */ /* 0x0007e8000c101112 */
[----:B------:R4:W-:Y:S01]  /*17060*/  @P2 STG.E.U8 desc[UR18][R10.64], R111 ;  /* 0x0000006f0a002986 */ /* 0x0009e2000c101112 */
[C---:B------:R-:W-:Y:S01]  /*17070*/  ISETP.LT.AND P2, PT, R58.reuse, UR6, !P0 ;  /* 0x000000063a007c0c */ /* 0x040fe2000c741270 */
[----:B------:R-:W-:Y:S01]  /*17080*/  IMAD R58, R58, UR4, RZ ;  /* 0x000000043a3a7c24 */ /* 0x000fe2000f8e02ff */
[----:B------:R-:W-:Y:S01]  /*17090*/  ULDC UR6, c[0x0][0x22c] ;  /* 0x00008b0000067ab9 */ /* 0x000fe20000000800 */
[----:B------:R-:W-:-:S03]  /*170a0*/  ISETP.LT.AND P3, PT, R57, UR7, !P0 ;  /* 0x0000000739007c0c */ /* 0x000fc6000c761270 */
[-C--:B0-----:R-:W-:Y:S01]  /*170b0*/  IADD3 R4, P1, R58, R0.reuse, RZ ;  /* 0x000000003a047210 */ /* 0x081fe20007f3e0ff */
[----:B------:R-:W-:Y:S01]  /*170c0*/  IMAD R57, R57, UR4, RZ ;  /* 0x0000000439397c24 */ /* 0x000fe2000f8e02ff */
[----:B------:R-:W-:Y:S01]  /*170d0*/  ULDC UR7, c[0x0][0x22c] ;  /* 0x00008b0000077ab9 */ /* 0x000fe20000000800 */
[C---:B------:R-:W-:Y:S01]  /*170e0*/  ISETP.LT.AND P4, PT, R56.reuse, UR6, !P0 ;  /* 0x0000000638007c0c */ /* 0x040fe2000c781270 */
[----:B------:R-:W-:Y:S01]  /*170f0*/  IMAD R56, R56, UR4, RZ ;  /* 0x0000000438387c24 */ /* 0x000fe2000f8e02ff */
[----:B------:R-:W-:Y:S01]  /*17100*/  LEA.HI.X.SX32 R5, R58, R43, 0x1, P1 ;  /* 0x0000002b3a057211 */ /* 0x000fe200008f0eff */
[----:B------:R-:W-:Y:S01]  /*17110*/  ULDC UR6, c[0x0][0x22c] ;  /* 0x00008b0000067ab9 */ /* 0x000fe20000000800 */
[C---:B------:R-:W-:Y:S01]  /*17120*/  ISETP.LT.AND P1, PT, R54.reuse, UR7, !P0 ;  /* 0x0000000736007c0c */ /* 0x040fe2000c721270 */
[----:B------:R-:W-:Y:S01]  /*17130*/  IMAD R54, R54, UR4, RZ ;  /* 0x0000000436367c24 */ /* 0x000fe2000f8e02ff */
[-C--:B--2---:R-:W-:Y:S01]  /*17140*/  IADD3 R6, P5, R57, R0.reuse, RZ ;  /* 0x0000000039067210 */ /* 0x084fe20007fbe0ff */
[----:B------:R0:W-:Y:S01]  /*17150*/  @P2 STG.E.U8 desc[UR18][R4.64], R109 ;  /* 0x0000006d04002986 */ /* 0x0001e2000c101112 */
[-C--:B---3--:R-:W-:Y:S01]  /*17160*/  IADD3 R8, P6, R56, R0.reuse, RZ ;  /* 0x0000000038087210 */ /* 0x088fe20007fde0ff */
[----:B------:R-:W-:Y:S01]  /*17170*/  ULDC UR7, c[0x0][0x22c] ;  /* 0x00008b0000077ab9 */ /* 0x000fe20000000800 */
[----:B----4-:R-:W-:-:S02]  /*17180*/  IADD3 R10, P2, R54, R0, RZ ;  /* 0x00000000360a7210 */ /* 0x010fc40007f5e0ff */
[-C--:B------:R-:W-:Y:S02]  /*17190*/  LEA.HI.X.SX32 R7, R57, R43.reuse, 0x1, P5 ;  /* 0x0000002b39077211 */ /* 0x080fe400028f0eff */
[-C--:B------:R-:W-:Y:S02]  /*171a0*/  LEA.HI.X.SX32 R9, R56, R43.reuse, 0x1, P6 ;  /* 0x0000002b38097211 */ /* 0x080fe400030f0eff */
[-C--:B------:R-:W-:Y:S01]  /*171b0*/  LEA.HI.X.SX32 R11, R54, R43.reuse, 0x1, P2 ;  /* 0x0000002b360b7211 */ /* 0x080fe200010f0eff */
[----:B------:R2:W-:Y:S01]  /*171c0*/  @P3 STG.E.U8 desc[UR18][R6.64], R107 ;  /* 0x0000006b06003986 */ /* 0x0005e2000c101112 */
[C---:B------:R-:W-:Y:S01]  /*171d0*/  ISETP.LT.AND P2, PT, R50.reuse, UR6, !P0 ;  /* 0x0000000632007c0c */ /* 0x040fe2000c741270 */
[----:B------:R-:W-:Y:S01]  /*171e0*/  ULDC UR6, c[0x0][0x22c] ;  /* 0x00008b0000067ab9 */ /* 0x000fe20000000800 */
[----:B------:R-:W-:Y:S01]  /*171f0*/  IMAD R50, R50, UR4, RZ ;  /* 0x0000000432327c24 */ /* 0x000fe2000f8e02ff */
[----:B------:R3:W-:Y:S01]  /*17200*/  @P4 STG.E.U8 desc[UR18][R8.64], R105 ;  /* 0x0000006908004986 */ /* 0x0007e2000c101112 */
[C---:B------:R-:W-:Y:S01]  /*17210*/  ISETP.LT.AND P4, PT, R53.reuse, UR6, !P0 ;  /* 0x0000000635007c0c */ /* 0x040fe2000c781270 */
[----:B------:R-:W-:Y:S01]  /*17220*/  IMAD R53, R53, UR4, RZ ;  /* 0x0000000435357c24 */ /* 0x000fe2000f8e02ff */
[----:B------:R-:W-:Y:S01]  /*17230*/  ISETP.LT.AND P3, PT, R52, UR7, !P0 ;  /* 0x0000000734007c0c */ /* 0x000fe2000c761270 */
[----:B------:R4:W-:Y:S01]  /*17240*/  @P1 STG.E.U8 desc[UR18][R10.64], R103 ;  /* 0x000000670a001986 */ /* 0x0009e2000c101112 */
[-C--:B0-----:R-:W-:Y:S01]  /*17250*/  IADD3 R4, P5, R50, R0.reuse, RZ ;  /* 0x0000000032047210 */ /* 0x081fe20007fbe0ff */
[----:B------:R-:W-:Y:S01]  /*17260*/  IMAD R52, R52, UR4, RZ ;  /* 0x0000000434347c24 */ /* 0x000fe2000f8e02ff */
[C---:B------:R-:W-:Y:S01]  /*17270*/  ISETP.LT.AND P1, PT, R51.reuse, UR8, !P0 ;  /* 0x0000000833007c0c */ /* 0x040fe2000c721270 */
[----:B------:R-:W-:Y:S01]  /*17280*/  IMAD R51, R51, UR4, RZ ;  /* 0x0000000433337c24 */ /* 0x000fe2000f8e02ff */
[CC--:B--2---:R-:W-:Y:S01]  /*17290*/  IADD3 R6, P6, R53.reuse, R0.reuse, RZ ;  /* 0x0000000035067210 */ /* 0x0c4fe20007fde0ff */
[----:B------:R-:W-:Y:S01]  /*172a0*/  ULDC UR6, c[0x0][0x22c] ;  /* 0x00008b0000067ab9 */ /* 0x000fe20000000800 */
[-C--:B------:R-:W-:Y:S01]  /*172b0*/  LEA.HI.X.SX32 R5, R50, R43.reuse, 0x1, P5 ;  /* 0x0000002b32057211 */ /* 0x080fe200028f0eff */
[----:B------:R-:W-:Y:S01]  /*172c0*/  ULDC UR7, c[0x0][0x22c] ;  /* 0x00008b0000077ab9 */ /* 0x000fe20000000800 */
[----:B---3--:R-:W-:Y:S01]  /*172d0*/  IADD3 R8, P5, R52, R0, RZ ;  /* 0x0000000034087210 */ /* 0x008fe20007fbe0ff */
[----:B------:R-:W-:Y:S01]  /*172e0*/  ULDC UR8, c[0x0][0x22c] ;  /* 0x00008b0000087ab9 */ /* 0x000fe20000000800 */
[----:B------:R-:W-:-:S02]  /*172f0*/  LEA.HI.X.SX32 R7, R53, R43, 0x1, P6 ;  /* 0x0000002b35077211 */ /* 0x000fc400030f0eff */
[----:B----4-:R-:W-:Y:S01]  /*17300*/  IADD3 R10, P6, R51, R0, RZ ;  /* 0x00000000330a7210 */ /* 0x010fe20007fde0ff */
[----:B------:R0:W-:Y:S01]  /*17310*/  @P2 STG.E.U8 desc[UR18][R4.64], R81 ;  /* 0x0000005104002986 */ /* 0x0001e2000c101112 */
[----:B-1----:R-:W-:Y:S02]  /*17320*/  PRMT R75, R12, 0x7770, RZ ;  /* 0x000077700c4b7816 */ /* 0x002fe400000000ff */
[----:B------:R-:W-:Y:S02]  /*17330*/  PRMT R73, R13, 0x7770, RZ ;  /* 0x000077700d497816 */ /* 0x000fe400000000ff */
[-C--:B------:R-:W-:Y:S02]  /*17340*/  LEA.HI.X.SX32 R9, R52, R43.reuse, 0x1, P5 ;  /* 0x0000002b34097211 */ /* 0x080fe400028f0eff */
[----:B------:R-:W-:Y:S02]  /*17350*/  PRMT R71, R14, 0x7770, RZ ;  /* 0x000077700e477816 */ /* 0x000fe400000000ff */
[----:B------:R-:W-:-:S02]  /*17360*/  LEA.HI.X.SX32 R11, R51, R43, 0x1, P6 ;  /* 0x0000002b330b7211 */ /* 0x000fc400030f0eff */
[C---:B------:R-:W-:Y:S01]  /*17370*/  ISETP.LT.AND P2, PT, R49.reuse, UR6, !P0 ;  /* 0x0000000631007c0c */ /* 0x040fe2000c741270 */
[----:B------:R-:W-:Y:S01]  /*17380*/  IMAD R49, R49, UR4, RZ ;  /* 0x0000000431317c24 */ /* 0x000fe2000f8e02ff */
[----:B------:R1:W-:Y:S01]  /*17390*/  @P4 STG.E.U8 desc[UR18][R6.64], R75 ;  /* 0x0000004b06004986 */ /* 0x0003e2000c101112 */
[----:B------:R-:W-:Y:S01]  /*173a0*/  PRMT R21, R13, 0x7773, RZ ;  /* 0x000077730d157816 */ /* 0x000fe200000000ff */
[----:B------:R-:W-:Y:S02]  /*173b0*/  ULDC UR6, c[0x0][0x22c] ;  /* 0x00008b0000067ab9 */ /* 0x000fe40000000800 */
[----:B------:R-:W-:Y:S01]  /*173c0*/  @P3 STG.E.U8 desc[UR18][R8.64], R73 ;  /* 0x0000004908003986 */ /* 0x000fe2000c101112 */
[C---:B------:R-:W-:Y:S01]  /*173d0*/  ISETP.LT.AND P3, PT, R48.reuse, UR7, !P0 ;  /* 0x0000000730007c0c */ /* 0x040fe2000c761270 */
[----:B------:R-:W-:Y:S02]  /*173e0*/  ULDC UR7, c[0x0][0x22c] ;  /* 0x00008b0000077ab9 */ /* 0x000fe40000000800 */
[----:B------:R2:W-:Y:S01]  /*173f0*/  @P1 STG.E.U8 desc[UR18][R10.64], R71 ;  /* 0x000000470a001986 */ /* 0x0005e2000c101112 */
[----:B0-----:R-:W-:Y:S01]  /*17400*/  IADD3 R4, P1, R49, R0, RZ ;  /* 0x0000000031047210 */ /* 0x001fe20007f3e0ff */
[----:B------:R-:W-:Y:S01]  /*17410*/  IMAD R48, R48, UR4, RZ ;  /* 0x0000000430307c24 */ /* 0x000fe2000f8e02ff */
[----:B------:R-:W-:-:S02]  /*17420*/  PRMT R61, R13, 0x7772, RZ ;  /* 0x000077720d3d7816 */ /* 0x000fc400000000ff */
[----:B------:R-:W-:Y:S02]  /*17430*/  PRMT R67, R13, 0x7771, RZ ;  /* 0x000077710d437816 */ /* 0x000fe400000000ff */
[C---:B------:R-:W-:Y:S02]  /*17440*/  PRMT R17, R15.reuse, 0x7773, RZ ;  /* 0x000077730f117816 */ /* 0x040fe400000000ff */
[C---:B------:R-:W-:Y:S02]  /*17450*/  PRMT R57, R15.reuse, 0x7772, RZ ;  /* 0x000077720f397816 */ /* 0x040fe400000000ff */
[----:B------:R-:W-:Y:S02]  /*17460*/  PRMT R13, R15, 0x7771, RZ ;  /* 0x000077710f0d7816 */ /* 0x000fe400000000ff */
[----:B------:R-:W-:Y:S02]  /*17470*/  LEA.HI.X.SX32 R5, R49, R43, 0x1, P1 ;  /* 0x0000002b31057211 */ /* 0x000fe400008f0eff */
[----:B------:R-:W-:-:S02]  /*17480*/  PRMT R15, R15, 0x7770, RZ ;  /* 0x000077700f0f7816 */ /* 0x000fc400000000ff */
[C---:B------:R-:W-:Y:S01]  /*17490*/  ISETP.LT.AND P1, PT, R46.reuse, UR7, !P0 ;  /* 0x000000072e007c0c */ /* 0x040fe2000c721270 */
[----:B------:R-:W-:Y:S01]  /*174a0*/  IMAD R46, R46, UR4, RZ ;  /* 0x000000042e2e7c24 */ /* 0x000fe2000f8e02ff */
[C---:B------:R-:W-:Y:S01]  /*174b0*/  ISETP.LT.AND P4, PT, R47.reuse, UR6, !P0 ;  /* 0x000000062f007c0c */ /* 0x040fe2000c781270 */
[----:B------:R-:W-:Y:S01]  /*174c0*/  IMAD R47, R47, UR4, RZ ;  /* 0x000000042f2f7c24 */ /* 0x000fe2000f8e02ff */
[-C--:B-1----:R-:W-:Y:S01]  /*174d0*/  IADD3 R6, P5, R48, R0.reuse, RZ ;  /* 0x0000000030067210 */ /* 0x082fe20007fbe0ff */
[----:B------:R0:W-:Y:S01]  /*174e0*/  @P2 STG.E.U8 desc[UR18][R4.64], R15 ;  /* 0x0000000f04002986 */ /* 0x0001e2000c101112 */
[----:B--2---:R-:W-:Y:S01]  /*174f0*/  IADD3 R10, P2, R46, R0, RZ ;  /* 0x000000002e0a7210 */ /* 0x004fe20007f5e0ff */
[----:B------:R-:W-:Y:S01]  /*17500*/  ULDC UR6, c[0x0][0x22c] ;  /* 0x00008b0000067ab9 */ /* 0x000fe20000000800 */
[----:B------:R-:W-:Y:S01]  /*17510*/  PRMT R69, R12, 0x7771, RZ ;  /* 0x000077710c457816 */ /* 0x000fe200000000ff */
[----:B------:R-:W-:Y:S01]  /*17520*/  ULDC UR7, c[0x0][0x22c] ;  /* 0x00008b0000077ab9 */ /* 0x000fe20000000800 */
[----:B------:R-:W-:-:S02]  /*17530*/  LEA.HI.X.SX32 R7, R48, R43, 0x1, P5 ;  /* 0x0000002b30077211 */ /* 0x000fc400028f0eff */
[-C--:B------:R-:W-:Y:S02]  /*17540*/  IADD3 R8, P6, R47, R0.reuse, RZ ;  /* 0x000000002f087210 */ /* 0x080fe40007fde0ff */
[-C--:B------:R-:W-:Y:S02]  /*17550*/  LEA.HI.X.SX32 R11, R46, R43.reuse, 0x1, P2 ;  /* 0x0000002b2e0b7211 */ /* 0x080fe400010f0eff */
[----:B------:R-:W-:Y:S01]  /*17560*/  ISETP.LT.AND P2, PT, R41, UR6, !P0 ;  /* 0x0000000629007c0c */ /* 0x000fe2000c741270 */
[----:B------:R-:W-:Y:S01]  /*17570*/  ULDC UR6, c[0x0][0x22c] ;  /* 0x00008b0000067ab9 */ /* 0x000fe20000000800 */
[----:B------:R-:W-:Y:S01]  /*17580*/  LEA.HI.X.SX32 R9, R47, R43, 0x1, P6 ;  /* 0x0000002b2f097211 */ /* 0x000fe200030f0eff */
[----:B------:R1:W-:Y:S01]  /*17590*/  @P3 STG.E.U8 desc[UR18][R6.64], R69 ;  /* 0x0000004506003986 */ /* 0x0003e2000c101112 */
[----:B------:R-:W-:Y:S01]  /*175a0*/  IMAD R41, R41, UR4, RZ ;  /* 0x0000000429297c24 */ /* 0x000fe2000f8e02ff */
[C---:B------:R-:W-:Y:S01]  /*175b0*/  ISETP.LT.AND P3, PT, R45.reuse, UR6, !P0 ;  /* 0x000000062d007c0c */ /* 0x040fe2000c761270 */
[----:B------:R-:W-:Y:S01]  /*175c0*/  IMAD R45, R45, UR4, RZ ;  /* 0x000000042d2d7c24 */ /* 0x000fe2000f8e02ff */
[----:B------:R-:W-:Y:S01]  /*175d0*/  PRMT R65, R14, 0x7771, RZ ;  /* 0x000077710e417816 */ /* 0x000fe200000000ff */
[----:B------:R2:W-:Y:S01]  /*175e0*/  @P4 STG.E.U8 desc[UR18][R8.64], R67 ;  /* 0x0000004308004986 */ /* 0x0005e2000c101112 */
[-C--:B0-----:R-:W-:Y:S01]  /*175f0*/  IADD3 R4, P4, R41, R0.reuse, RZ ;  /* 0x0000000029047210 */ /* 0x081fe20007f9e0ff */
[----:B------:R-:W-:Y:S01]  /*17600*/  ULDC UR6, c[0x0][0x22c] ;  /* 0x00008b0000067ab9 */ /* 0x000fe20000000800 */
[----:B------:R-:W-:Y:S01]  /*17610*/  PRMT R63, R12, 0x7772, RZ ;  /* 0x000077720c3f7816 */ /* 0x000fe200000000ff */
[----:B------:R0:W-:Y:S01]  /*17620*/  @P1 STG.E.U8 desc[UR18][R10.64], R65 ;  /* 0x000000410a001986 */ /* 0x0001e2000c101112 */
[----:B-1----:R-:W-:-:S02]  /*17630*/  IADD3 R6, P6, R45, R0, RZ ;  /* 0x000000002d067210 */ /* 0x002fc40007fde0ff */
[-C--:B------:R-:W-:Y:S02]  /*17640*/  LEA.HI.X.SX32 R5, R41, R43.reuse, 0x1, P4 ;  /* 0x0000002b29057211 */ /* 0x080fe400020f0eff */
[C---:B------:R-:W-:Y:S01]  /*17650*/  ISETP.LT.AND P1, PT, R44.reuse, UR7, !P0 ;  /* 0x000000072c007c0c */ /* 0x040fe2000c721270 */
[----:B------:R-:W-:Y:S01]  /*17660*/  IMAD R44, R44, UR4, RZ ;  /* 0x000000042c2c7c24 */ /* 0x000fe2000f8e02ff */
[-C--:B------:R-:W-:Y:S01]  /*17670*/  LEA.HI.X.SX32 R7, R45, R43.reuse, 0x1, P6 ;  /* 0x0000002b2d077211 */ /* 0x080fe200030f0eff */
[----:B------:R1:W-:Y:S01]  /*17680*/  @P2 STG.E.U8 desc[UR18][R4.64], R13 ;  /* 0x0000000d04002986 */ /* 0x0003e2000c101112 */
[C---:B------:R-:W-:Y:S01]  /*17690*/  ISETP.LT.AND P4, PT, R42.reuse, UR6, !P0 ;  /* 0x000000062a007c0c */ /* 0x040fe2000c781270 */
[----:B------:R-:W-:Y:S01]  /*176a0*/  IMAD R42, R42, UR4, RZ ;  /* 0x000000042a2a7c24 */ /* 0x000fe2000f8e02ff */
[----:B--2---:R-:W-:Y:S01]  /*176b0*/  IADD3 R8, P5, R44, R0, RZ ;  /* 0x000000002c087210 */ /* 0x004fe20007fbe0ff */
[----:B------:R-:W-:Y:S01]  /*176c0*/  @P3 STG.E.U8 desc[UR18][R6.64], R63 ;  /* 0x0000003f06003986 */ /* 0x000fe2000c101112 */
[----:B------:R-:W-:Y:S01]  /*176d0*/  ULDC UR6, c[0x0][0x22c] ;  /* 0x00008b0000067ab9 */ /* 0x000fe20000000800 */
[----:B------:R-:W-:Y:S01]  /*176e0*/  PRMT R23, R12, 0x7773, RZ ;  /* 0x000077730c177816 */ /* 0x000fe200000000ff */
[----:B------:R-:W-:Y:S01]  /*176f0*/  ULDC UR7, c[0x0][0x22c] ;  /* 0x00008b0000077ab9 */ /* 0x000fe20000000800 */
[----:B------:R-:W2:Y:S01]  /*17700*/  LDS.128 R4, [R55] ;  /* 0x0000000037047984 */ /* 0x000ea20000000c00 */
[----:B------:R-:W-:-:S02]  /*17710*/  LEA.HI.X.SX32 R9, R44, R43, 0x1, P5 ;  /* 0x0000002b2c097211 */ /* 0x000fc400028f0eff */
[C---:B------:R-:W-:Y:S01]  /*17720*/  ISETP.LT.AND P5, PT, R40.reuse, UR6, !P0 ;  /* 0x0000000628007c0c */ /* 0x040fe2000c7a1270 */
[----:B------:R-:W-:Y:S01]  /*17730*/  IMAD R40, R40, UR4, RZ ;  /* 0x0000000428287c24 */ /* 0x000fe2000f8e02ff */
[-C--:B0-----:R-:W-:Y:S01]  /*17740*/  IADD3 R10, P2, R42, R0.reuse, RZ ;  /* 0x000000002a0a7210 */ /* 0x081fe20007f5e0ff */
[----:B------:R-:W-:Y:S01]  /*17750*/  ULDC UR6, c[0x0][0x22c] ;  /* 0x00008b0000067ab9 */ /* 0x000fe20000000800 */
[----:B------:R0:W-:Y:S01]  /*17760*/  @P1 STG.E.U8 desc[UR18][R8.64], R61 ;  /* 0x0000003d08001986 */ /* 0x0001e2000c101112 */
[C---:B------:R-:W-:Y:S01]  /*17770*/  ISETP.LT.AND P1, PT, R38.reuse, UR6, !P0 ;  /* 0x0000000626007c0c */ /* 0x040fe2000c721270 */
[----:B------:R-:W-:Y:S01]  /*17780*/  IMAD R38, R38, UR4, RZ ;  /* 0x0000000426267c24 */ /* 0x000fe2000f8e02ff */
[----:B------:R-:W-:Y:S01]  /*17790*/  LEA.HI.X.SX32 R11, R42, R43, 0x1, P2 ;  /* 0x0000002b2a0b7211 */ /* 0x000fe200010f0eff */
[----:B------:R-:W-:Y:S01]  /*177a0*/  ULDC UR6, c[0x0][0x22c] ;  /* 0x00008b0000067ab9 */ /* 0x000fe20000000800 */
[----:B------:R-:W-:Y:S02]  /*177b0*/  IADD3 R12, P2, R40, R0, RZ ;  /* 0x00000000280c7210 */ /* 0x000fe40007f5e0ff */
[----:B------:R-:W-:-:S02]  /*177c0*/  PRMT R59, R14, 0x7772, RZ ;  /* 0x000077720e3b7816 */ /* 0x000fc400000000ff */
[-C--:B-1----:R-:W-:Y:S02]  /*177d0*/  LEA.HI.X.SX32 R13, R40, R43.reuse, 0x1, P2 ;  /* 0x0000002b280d7211 */ /* 0x082fe400010f0eff */
[C---:B------:R-:W-:Y:S01]  /*177e0*/  ISETP.LT.AND P2, PT, R39.reuse, UR8, !P0 ;  /* 0x0000000827007c0c */ /* 0x040fe2000c741270 */
[----:B------:R-:W-:Y:S01]  /*177f0*/  IMAD R39, R39, UR4, RZ ;  /* 0x0000000427277c24 */ /* 0x000fe2000f8e02ff */
[CC--:B0-----:R-:W-:Y:S02]  /*17800*/  IADD3 R8, P6, R38.reuse, R0.reuse, RZ ;  /* 0x0000000026087210 */ /* 0x0c1fe40007fde0ff */
[C---:B------:R-:W-:Y:S01]  /*17810*/  ISETP.LT.AND P3, PT, R37.reuse, UR7, !P0 ;  /* 0x0000000725007c0c */ /* 0x040fe2000c761270 */
[----:B------:R-:W-:Y:S01]  /*17820*/  IMAD R37, R37, UR4, RZ ;  /* 0x0000000425257c24 */ /* 0x000fe2000f8e02ff */
[----:B------:R0:W-:Y:S01]  /*17830*/  @P4 STG.E.U8 desc[UR18][R10.64], R59 ;  /* 0x0000003b0a004986 */ /* 0x0001e2000c101112 */
[----:B------:R-:W-:Y:S01]  /*17840*/  LEA.HI.X.SX32 R9, R38, R43, 0x1, P6 ;  /* 0x0000002b26097211 */ /* 0x000fe200030f0eff */
[----:B------:R-:W-:Y:S01]  /*17850*/  ULDC UR7, c[0x0][0x22c] ;  /* 0x00008b0000077ab9 */ /* 0x000fe20000000800 */
[----:B------:R-:W-:Y:S01]  /*17860*/  PRMT R19, R14, 0x7773, RZ ;  /* 0x000077730e137816 */ /* 0x000fe200000000ff */
[----:B------:R1:W-:Y:S01]  /*17870*/  @P5 STG.E.U8 desc[UR18][R12.64], R57 ;  /* 0x000000390c005986 */ /* 0x0003e2000c101112 */
[C---:B------:R-:W-:Y:S01]  /*17880*/  ISETP.LT.AND P6, PT, R33.reuse, UR6, !P0 ;  /* 0x0000000621007c0c */ /* 0x040fe2000c7c1270 */
[----:B------:R-:W-:Y:S01]  /*17890*/  IMAD R33, R33, UR4, RZ ;  /* 0x0000000421217c24 */ /* 0x000fe2000f8e02ff */
[-C--:B------:R-:W-:Y:S01]  /*178a0*/  IADD3 R14, P5, R39, R0.reuse, RZ ;  /* 0x00000000270e7210 */ /* 0x080fe20007fbe0ff */
[----:B------:R3:W-:Y:S01]  /*178b0*/  @P1 STG.E.U8 desc[UR18][R8.64], R23 ;  /* 0x0000001708001986 */ /* 0x0007e2000c101112 */
[----:B------:R-:W-:Y:S01]  /*178c0*/  ULDC UR6, c[0x0][0x22c] ;  /* 0x00008b0000067ab9 */ /* 0x000fe20000000800 */
[----:B------:R-:W-:Y:S01]  /*178d0*/  ULDC UR8, c[0x0][0x22c] ;  /* 0x00008b0000087ab9 */ /* 0x000fe20000000800 */
[----:B0-----:R-:W-:-:S02]  /*178e0*/  IADD3 R10, P4, R37, R0, RZ ;  /* 0x00000000250a7210 */ /* 0x001fc40007f9e0ff */
[-C--:B------:R-:W-:Y:S02]  /*178f0*/  LEA.HI.X.SX32 R15, R39, R43.reuse, 0x1, P5 ;  /* 0x0000002b270f7211 */ /* 0x080fe400028f0eff */
[-C--:B------:R-:W-:Y:S02]  /*17900*/  LEA.HI.X.SX32 R11, R37, R43.reuse, 0x1, P4 ;  /* 0x0000002b250b7211 */ /* 0x080fe400020f0eff */
[-C--:B-1----:R-:W-:Y:S02]  /*17910*/  IADD3 R12, P1, R33, R0.reuse, RZ ;  /* 0x00000000210c7210 */ /* 0x082fe40007f3e0ff */
[C---:B------:R-:W-:Y:S01]  /*17920*/  ISETP.LT.AND P5, PT, R35.reuse, UR7, !P0 ;  /* 0x0000000723007c0c */ /* 0x040fe2000c7a1270 */
[----:B------:R-:W-:Y:S01]  /*17930*/  IMAD R35, R35, UR4, RZ ;  /* 0x0000000423237c24 */ /* 0x000fe2000f8e02ff */
[C---:B------:R-:W-:Y:S01]  /*17940*/  ISETP.LT.AND P4, PT, R36.reuse, UR6, !P0 ;  /* 0x0000000624007c0c */ /* 0x040fe2000c781270 */
[----:B------:R-:W-:Y:S01]  /*17950*/  ULDC UR6, c[0x0][0x22c] ;  /* 0x00008b0000067ab9 */ /* 0x000fe20000000800 */
[----:B------:R-:W-:Y:S01]  /*17960*/  LEA.HI.X.SX32 R13, R33, R43, 0x1, P1 ;  /* 0x0000002b210d7211 */ /* 0x000fe200008f0eff */
[----:B------:R-:W-:Y:S01]  /*17970*/  IMAD R36, R36, UR4, RZ ;  /* 0x0000000424247c24 */ /* 0x000fe2000f8e02ff */
[----:B------:R0:W-:Y:S01]  /*17980*/  @P3 STG.E.U8 desc[UR18][R10.64], R21 ;  /* 0x000000150a003986 */ /* 0x0001e2000c101112 */
[C---:B------:R-:W-:Y:S01]  /*17990*/  ISETP.LT.AND P1, PT, R34.reuse, UR6, !P0 ;  /* 0x0000000622007c0c */ /* 0x040fe2000c721270 */
[----:B------:R-:W-:Y:S01]  /*179a0*/  IMAD R34, R34, UR4, RZ ;  /* 0x0000000422227c24 */ /* 0x000fe2000f8e02ff */
[----:B------:R-:W-:Y:S01]  /*179b0*/  ULDC UR6, c[0x0][0x22c] ;  /* 0x00008b0000067ab9 */ /* 0x000fe20000000800 */
[----:B------:R-:W-:Y:S01]  /*179c0*/  @P2 STG.E.U8 desc[UR18][R14.64], R19 ;  /* 0x000000130e002986 */ /* 0x000fe2000c101112 */
[----:B---3--:R-:W-:Y:S01]  /*179d0*/  IADD3 R8, P2, R36, R0, RZ ;  /* 0x0000000024087210 */ /* 0x008fe20007f5e0ff */
[----:B------:R-:W-:-:S02]  /*179e0*/  ULDC UR7, c[0x0][0x22c] ;  /* 0x00008b0000077ab9 */ /* 0x000fc40000000800 */
[----:B------:R1:W-:Y:S01]  /*179f0*/  @P6 STG.E.U8 desc[UR18][R12.64], R17 ;  /* 0x000000110c006986 */ /* 0x0003e2000c101112 */
[----:B0-----:R-:W-:-:S04]  /*17a00*/  IADD3 R10, P3, R35, R0, RZ ;  /* 0x00000000230a7210 */ /* 0x001fc80007f7e0ff */
[-C--:B------:R-:W-:Y:S02]  /*17a10*/  LEA.HI.X.SX32 R11, R35, R43.reuse, 0x1, P3 ;  /* 0x0000002b230b7211 */ /* 0x080fe400018f0eff */
[-C--:B------:R-:W-:Y:S02]  /*17a20*/  LEA.HI.X.SX32 R9, R36, R43.reuse, 0x1, P2 ;  /* 0x0000002b24097211 */ /* 0x080fe400010f0eff */
[----:B-1----:R-:W-:Y:S02]  /*17a30*/  IADD3 R12, P3, R34, R0, RZ ;  /* 0x00000000220c7210 */ /* 0x002fe40007f7e0ff */
[----:B--2---:R-:W-:Y:S02]  /*17a40*/  PRMT R21, R4, 0x7770, RZ ;  /* 0x0000777004157816 */ /* 0x004fe400000000ff */
[----:B------:R-:W-:Y:S02]  /*17a50*/  PRMT R19, R5, 0x7770, RZ ;  /* 0x0000777005137816 */ /* 0x000fe400000000ff */
[----:B------:R-:W-:-:S02]  /*17a60*/  LEA.HI.X.SX32 R13, R34, R43, 0x1, P3 ;  /* 0x0000002b220d7211 */ /* 0x000fc400018f0eff */
[----:B------:R-:W-:Y:S02]  /*17a70*/  PRMT R15, R6, 0x7770, RZ ;  /* 0x00007770060f7816 */ /* 0x000fe400000000ff */
[C---:B------:R-:W-:Y:S01]  /*17a80*/  ISETP.LT.AND P2, PT, R32.reuse, UR6, !P0 ;  /* 0x0000000620007c0c */ /* 0x040fe2000c741270 */
[----:B------:R-:W-:Y:S01]  /*17a90*/  IMAD R32, R32, UR4, RZ ;  /* 0x0000000420207c24 */ /* 0x000fe2000f8e02ff */
[----:B------:R0:W-:Y:S01]  /*17aa0*/  @P4 STG.E.U8 desc[UR18][R8.64], R21 ;  /* 0x0000001508004986 */ /* 0x0001e2000c101112 */
[----:B------:R-:W-:-:S03]  /*17ab0*/  ULDC UR6, c[0x0][0x22c] ;  /* 0x00008b0000067ab9 */ /* 0x000fc60000000800 */
[----:B------:R-:W-:Y:S04]  /*17ac0*/  @P5 STG.E.U8 desc[UR18][R10.64], R19 ;  /* 0x000000130a005986 */ /* 0x000fe8000c101112 */
[----:B------:R1:W-:Y:S01]  /*17ad0*/  @P1 STG.E.U8 desc[UR18][R12.64], R15 ;  /* 0x0000000f0c001986 */ /* 0x0003e2000c101112 */
[C---:B------:R-:W-:Y:S01]  /*17ae0*/  ISETP.LT.AND P1, PT, R30.reuse, UR6, !P0 ;  /* 0x000000061e007c0c */ /* 0x040fe2000c721270 */
[----:B------:R-:W-:Y:S01]  /*17af0*/  IMAD R30, R30, UR4, RZ ;  /* 0x000000041e1e7c24 */ /* 0x000fe2000f8e02ff */
[CC--:B0-----:R-:W-:Y:S01]  /*17b00*/  IADD3 R8, P3, R32.reuse, R0.reuse, RZ ;  /* 0x0000000020087210 */ /* 0x0c1fe20007f7e0ff */
[----:B------:R-:W-:Y:S01]  /*17b10*/  ULDC UR6, c[0x0][0x22c] ;  /* 0x00008b0000067ab9 */ /* 0x000fe20000000800 */
[C---:B------:R-:W-:Y:S01]  /*17b20*/  ISETP.LT.AND P5, PT, R31.reuse, UR7, !P0 ;  /* 0x000000071f007c0c */ /* 0x040fe2000c7a1270 */
[----:B------:R-:W-:Y:S01]  /*17b30*/  IMAD R31, R31, UR4, RZ ;  /* 0x000000041f1f7c24 */ /* 0x000fe2000f8e02ff */
[----:B------:R-:W-:Y:S01]  /*17b40*/  LEA.HI.X.SX32 R9, R32, R43, 0x1, P3 ;  /* 0x0000002b20097211 */ /* 0x000fe200018f0eff */
[----:B------:R-:W-:Y:S01]  /*17b50*/  ULDC UR7, c[0x0][0x22c] ;  /* 0x00008b0000077ab9 */ /* 0x000fe20000000800 */
[----:B-1----:R-:W-:-:S02]  /*17b60*/  IADD3 R12, P3, R30, R0, RZ ;  /* 0x000000001e0c7210 */ /* 0x002fc40007f7e0ff */
[----:B------:R-:W-:Y:S02]  /*17b70*/  IADD3 R10, P4, R31, R0, RZ ;  /* 0x000000001f0a7210 */ /* 0x000fe40007f9e0ff */
[-C--:B------:R-:W-:Y:S02]  /*17b80*/  LEA.HI.X.SX32 R13, R30, R43.reuse, 0x1, P3 ;  /* 0x0000002b1e0d7211 */ /* 0x080fe400018f0eff */
[----:B------:R-:W-:Y:S02]  /*17b90*/  PRMT R19, R7, 0x7770, RZ ;  /* 0x0000777007137816 */ /* 0x000fe400000000ff */
[C---:B------:R-:W-:Y:S01]  /*17ba0*/  ISETP.LT.AND P3, PT, R29.reuse, UR6, !P0 ;  /* 0x000000061d007c0c */ /* 0x040fe2000c761270 */
[----:B------:R-:W-:Y:S01]  /*17bb0*/  IMAD R29, R29, UR4, RZ ;  /* 0x000000041d1d7c24 */ /* 0x000fe2000f8e02ff */
[----:B------:R-:W-:Y:S02]  /*17bc0*/  LEA.HI.X.SX32 R11, R31, R43, 0x1, P4 ;  /* 0x0000002b1f0b7211 */ /* 0x000fe400020f0eff */
[----:B------:R-:W-:Y:S01]  /*17bd0*/  PRMT R17, R4, 0x7771, RZ ;  /* 0x0000777104117816 */ /* 0x000fe200000000ff */
[----:B------:R0:W-:Y:S01]  /*17be0*/  @P2 STG.E.U8 desc[UR18][R8.64], R19 ;  /* 0x0000001308002986 */ /* 0x0001e2000c101112 */
[----:B------:R-:W-:Y:S01]  /*17bf0*/  PRMT R15, R5, 0x7771, RZ ;  /* 0x00007771050f7816 */ /* 0x000fe200000000ff */
[----:B------:R-:W-:Y:S01]  /*17c00*/  ULDC UR6, c[0x0][0x22c] ;  /* 0x00008b0000067ab9 */ /* 0x000fe20000000800 */
[C---:B------:R-:W-:Y:S01]  /*17c10*/  ISETP.LT.AND P2, PT, R26.reuse, UR7, !P0 ;  /* 0x000000071a007c0c */ /* 0x040fe2000c741270 */
[----:B------:R-:W-:Y:S01]  /*17c20*/  IMAD R26, R26, UR4, RZ ;  /* 0x000000041a1a7c24 */ /* 0x000fe2000f8e02ff */
[----:B------:R1:W-:Y:S01]  /*17c30*/  @P5 STG.E.U8 desc[UR18][R10.64], R17 ;  /* 0x000000110a005986 */ /* 0x0003e2000c101112 */
[----:B------:R-:W-:Y:S01]  /*17c40*/  ULDC UR7, c[0x0][0x22c] ;  /* 0x00008b0000077ab9 */ /* 0x000fe20000000800 */
[----:B------:R-:W-:-:S02]  /*17c50*/  PRMT R23, R6, 0x7771, RZ ;  /* 0x0000777106177816 */ /* 0x000fc400000000ff */
[----:B------:R2:W-:Y:S01]  /*17c60*/  @P1 STG.E.U8 desc[UR18][R12.64], R15 ;  /* 0x0000000f0c001986 */ /* 0x0005e2000c101112 */
[-C--:B0-----:R-:W-:Y:S02]  /*17c70*/  IADD3 R8, P4, R29, R0.reuse, RZ ;  /* 0x000000001d087210 */ /* 0x081fe40007f9e0ff */
[C---:B------:R-:W-:Y:S01]  /*17c80*/  ISETP.LT.AND P1, PT, R27.reuse, UR6, !P0 ;  /* 0x000000061b007c0c */ /* 0x040fe2000c721270 */
[----:B------:R-:W-:Y:S01]  /*17c90*/  IMAD R27, R27, UR4, RZ ;  /* 0x000000041b1b7c24 */ /* 0x000fe2000f8e02ff */
[-C--:B------:R-:W-:Y:S01]  /*17ca0*/  LEA.HI.X.SX32 R9, R29, R43.reuse, 0x1, P4 ;  /* 0x0000002b1d097211 */ /* 0x080fe200020f0eff */
[----:B------:R-:W-:Y:S01]  /*17cb0*/  ULDC UR6, c[0x0][0x22c] ;  /* 0x00008b0000067ab9 */ /* 0x000fe20000000800 */
[C---:B------:R-:W-:Y:S01]  /*17cc0*/  ISETP.LT.AND P4, PT, R28.reuse, UR7, !P0 ;  /* 0x000000071c007c0c */ /* 0x040fe2000c781270 */
[----:B------:R-:W-:Y:S01]  /*17cd0*/  IMAD R28, R28, UR4, RZ ;  /* 0x000000041c1c7c24 */ /* 0x000fe2000f8e02ff */
[CC--:B-1----:R-:W-:Y:S01]  /*17ce0*/  IADD3 R10, P5, R26.reuse, R0.reuse, RZ ;  /* 0x000000001a0a7210 */ /* 0x0c2fe20007fbe0ff */
[----:B------:R0:W-:Y:S01]  /*17cf0*/  @P3 STG.E.U8 desc[UR18][R8.64], R23 ;  /* 0x0000001708003986 */ /* 0x0001e2000c101112 */
[----:B--2---:R-:W-:Y:S01]  /*17d00*/  IADD3 R12, P3, R27, R0, RZ ;  /* 0x000000001b0c7210 */ /* 0x004fe20007f7e0ff */
[----:B------:R-:W-:Y:S01]  /*17d10*/  ULDC UR7, c[0x0][0x22c] ;  /* 0x00008b0000077ab9 */ /* 0x000fe20000000800 */
[----:B------:R-:W-:-:S02]  /*17d20*/  LEA.HI.X.SX32 R11, R26, R43, 0x1, P5 ;  /* 0x0000002b1a0b7211 */ /* 0x000fc400028f0eff */
[----:B------:R-:W-:Y:S02]  /*17d30*/  IADD3 R14, P5, R28, R0, RZ ;  /* 0x000000001c0e7210 */ /* 0x000fe40007fbe0ff */
[----:B------:R-:W-:Y:S02]  /*17d40*/  PRMT R21, R7, 0x7771, RZ ;  /* 0x0000777107157816 */ /* 0x000fe400000000ff */
[-C--:B------:R-:W-:Y:S02]  /*17d50*/  LEA.HI.X.SX32 R13, R27, R43.reuse, 0x1, P3 ;  /* 0x0000002b1b0d7211 */ /* 0x080fe400018f0eff */
[----:B------:R-:W-:Y:S02]  /*17d60*/  PRMT R19, R4, 0x7772, RZ ;  /* 0x0000777204137816 */ /* 0x000fe400000000ff */
[----:B------:R-:W-:Y:S02]  /*17d70*/  LEA.HI.X.SX32 R15, R28, R43, 0x1, P5 ;  /* 0x0000002b1c0f7211 */ /* 0x000fe400028f0eff */
[----:B------:R-:W-:Y:S01]  /*17d80*/  PRMT R17, R5, 0x7772, RZ ;  /* 0x0000777205117816 */ /* 0x000fe200000000ff */
[----:B------:R1:W-:Y:S01]  /*17d90*/  @P2 STG.E.U8 desc[UR18][R10.64], R21 ;  /* 0x000000150a002986 */ /* 0x0003e2000c101112 */
[C---:B------:R-:W-:Y:S01]  /*17da0*/  ISETP.LT.AND P5, PT, R25.reuse, UR6, !P0 ;  /* 0x0000000619007c0c */ /* 0x040fe2000c7a1270 */
[----:B------:R-:W-:-:S02]  /*17db0*/  IMAD R25, R25, UR4, RZ ;  /* 0x0000000419197c24 */ /* 0x000fc4000f8e02ff */
[----:B------:R2:W-:Y:S01]  /*17dc0*/  @P1 STG.E.U8 desc[UR18][R12.64], R19 ;  /* 0x000000130c001986 */ /* 0x0005e2000c101112 */
[----:B------:R-:W-:-:S03]  /*17dd0*/  ISETP.LT.AND P3, PT, R24, UR8, !P0 ;  /* 0x0000000818007c0c */ /* 0x000fc6000c761270 */
[----:B------:R3:W-:Y:S01]  /*17de0*/  @P4 STG.E.U8 desc[UR18][R14.64], R17 ;  /* 0x000000110e004986 */ /* 0x0007e2000c101112 */
[C---:B------:R-:W-:Y:S01]  /*17df0*/  ISETP.LT.AND P4, PT, R3.reuse, UR7, !P0 ;  /* 0x0000000703007c0c */ /* 0x040fe2000c781270 */
[----:B------:R-:W-:Y:S01]  /*17e00*/  IMAD R3, R3, UR4, RZ ;  /* 0x0000000403037c24 */ /* 0x000fe2000f8e02ff */
[----:B0-----:R-:W-:Y:S01]  /*17e10*/  IADD3 R8, P2, R25, R0, RZ ;  /* 0x0000000019087210 */ /* 0x001fe20007f5e0ff */
[----:B------:R-:W-:-:S03]  /*17e20*/  IMAD R24, R24, UR4, RZ ;  /* 0x0000000418187c24 */ /* 0x000fc6000f8e02ff */
[-C--:B-1----:R-:W-:Y:S02]  /*17e30*/  IADD3 R10, P6, R3, R0.reuse, RZ ;  /* 0x00000000030a7210 */ /* 0x082fe40007fde0ff */
[-C--:B------:R-:W-:Y:S02]  /*17e40*/  LEA.HI.X.SX32 R9, R25, R43.reuse, 0x1, P2 ;  /* 0x0000002b19097211 */ /* 0x080fe400010f0eff */
[-C--:B--2---:R-:W-:Y:S01]  /*17e50*/  IADD3 R12, P2, R24, R0.reuse, RZ ;  /* 0x00000000180c7210 */ /* 0x084fe20007f5e0ff */
[----:B---3--:R-:W-:Y:S02]  /*17e60*/  IMAD R15, R90, UR4, RZ ;  /* 0x000000045a0f7c24 */ /* 0x008fe4000f8e02ff */
[----:B------:R-:W-:Y:S01]  /*17e70*/  IMAD R17, R89, UR4, RZ ;  /* 0x0000000459117c24 */ /* 0x000fe2000f8e02ff */
[C---:B------:R-:W-:Y:S01]  /*17e80*/  ISETP.LT.AND P1, PT, R2.reuse, UR10, !P0 ;  /* 0x0000000a02007c0c */ /* 0x040fe2000c721270 */
[----:B------:R-:W-:Y:S01]  /*17e90*/  IMAD R18, R2, UR4, RZ ;  /* 0x0000000402127c24 */ /* 0x000fe2000f8e02ff */
[----:B------:R-:W-:Y:S01]  /*17ea0*/  LEA.HI.X.SX32 R11, R3, R43, 0x1, P6 ;  /* 0x0000002b030b7211 */ /* 0x000fe200030f0eff */
[----:B------:R-:W-:Y:S01]  /*17eb0*/  ULDC UR4, c[0x0][0x22c] ;  /* 0x00008b0000047ab9 */ /* 0x000fe20000000800 */
[----:B------:R-:W-:-:S02]  /*17ec0*/  IADD3 R2, P6, R15, R0, RZ ;  /* 0x000000000f027210 */ /* 0x000fc40007fde0ff */
[-C--:B------:R-:W-:Y:S02]  /*17ed0*/  LEA.HI.X.SX32 R13, R24, R43.reuse, 0x1, P2 ;  /* 0x0000002b180d7211 */ /* 0x080fe400010f0eff */
[----:B------:R-:W-:Y:S02]  /*17ee0*/  IADD3 R14, P2, R17, R0, RZ ;  /* 0x00000000110e7210 */ /* 0x000fe40007f5e0ff */
[-C--:B------:R-:W-:Y:S02]  /*17ef0*/  LEA.HI.X.SX32 R3, R15, R43.reuse, 0x1, P6 ;  /* 0x0000002b0f037211 */ /* 0x080fe400030f0eff */
[----:B------:R-:W-:Y:S02]  /*17f00*/  LEA.HI.X.SX32 R15, R17, R43, 0x1, P2 ;  /* 0x0000002b110f7211 */ /* 0x000fe400010f0eff */
[----:B------:R-:W-:Y:S02]  /*17f10*/  ISETP.LT.AND P2, PT, R90, UR9, !P0 ;  /* 0x000000095a007c0c */ /* 0x000fe4000c741270 */
[----:B------:R-:W-:-:S02]  /*17f20*/  ISETP.LT.AND P0, PT, R89, UR4, !P0 ;  /* 0x0000000459007c0c */ /* 0x000fc4000c701270 */
[----:B------:R-:W-:Y:S02]  /*17f30*/  PRMT R25, R6, 0x7772, RZ ;  /* 0x0000777206197816 */ /* 0x000fe400000000ff */
[----:B------:R-:W-:Y:S02]  /*17f40*/  PRMT R23, R7, 0x7772, RZ ;  /* 0x0000777207177816 */ /* 0x000fe400000000ff */
[----:B------:R-:W-:Y:S02]  /*17f50*/  PRMT R21, R4, 0x7773, RZ ;  /* 0x0000777304157816 */ /* 0x000fe400000000ff */
[----:B------:R-:W-:Y:S01]  /*17f60*/  PRMT R19, R5, 0x7773, RZ ;  /* 0x0000777305137816 */ /* 0x000fe200000000ff */
[----:B------:R0:W-:Y:S01]  /*17f70*/  @P5 STG.E.U8 desc[UR18][R8.64], R25 ;  /* 0x0000001908005986 */ /* 0x0001e2000c101112 */
[----:B------:R-:W-:-:S03]  /*17f80*/  PRMT R5, R6, 0x7773, RZ ;  /* 0x0000777306057816 */ /* 0x000fc600000000ff */
[----:B------:R0:W-:Y:S01]  /*17f90*/  @P4 STG.E.U8 desc[UR18][R10.64], R23 ;  /* 0x000000170a004986 */ /* 0x0001e2000c101112 */
[----:B------:R-:W-:-:S03]  /*17fa0*/  IADD3 R16, P6, R18, R0, RZ ;  /* 0x0000000012107210 */ /* 0x000fc60007fde0ff */
[----:B------:R0:W-:Y:S04]  /*17fb0*/  @P3 STG.E.U8 desc[UR18][R12.64], R21 ;  /* 0x000000150c003986 */ /* 0x0001e8000c101112 */
[----:B------:R0:W-:Y:S01]  /*17fc0*/  @P2 STG.E.U8 desc[UR18][R2.64], R19 ;  /* 0x0000001302002986 */ /* 0x0001e2000c101112 */
[----:B------:R-:W-:-:S03]  /*17fd0*/  LEA.HI.X.SX32 R17, R18, R43, 0x1, P6 ;  /* 0x0000002b12117211 */ /* 0x000fc600030f0eff */
[----:B------:R0:W-:Y:S01]  /*17fe0*/  @P0 STG.E.U8 desc[UR18][R14.64], R5 ;  /* 0x000000050e000986 */ /* 0x0001e2000c101112 */
[----:B------:R-:W-:Y:S01]  /*17ff0*/  PRMT R7, R7, 0x7773, RZ ;  /* 0x0000777307077816 */ /* 0x000fe200000000ff */
[----:B------:R-:W-:Y:S06]  /*18000*/  @!P1 EXIT ;  /* 0x000000000000994d */ /* 0x000fec0003800000 */
[----:B------:R-:W-:Y:S01]  /*18010*/  STG.E.U8 desc[UR18][R16.64], R7 ;  /* 0x0000000710007986 */ /* 0x000fe2000c101112 */
[----:B------:R-:W-:Y:S05]  /*18020*/  EXIT ;  /* 0x000000000000794d */ /* 0x000fea0003800000 */
.L_x_3:
[----:B------:R-:W-:-:S00]  /*18030*/  BRA `(.L_x_3) ;  /* 0xfffffffc00fc7947 */ /* 0x000fc0000383ffff */
[----:B------:R-:W-:-:S00]  /*18040*/  NOP ;  /* 0x0000000000007918 */ /* 0x000fc00000000000 */
        /* <DEDUP_REMOVED lines=11> */
.L_x_4:


//--------------------- .nv.shared.matmul_kernel  --------------------------
	.section	.nv.shared.matmul_kernel,"aw",@nobits
	.sectionflags	@""
	.align	16
	.zero		1024


//--------------------- .nv.shared.reserved.0     --------------------------
	.section	.nv.shared.reserved.0,"aw",@nobits
	.weak		__nv_reservedSMEM_offset_0_alias
	.size		__nv_reservedSMEM_offset_0_alias, 0, 0
	.other		__nv_reservedSMEM_offset_0_alias,@"STO_CUDA_RESERVED_SHARED STV_DEFAULT"
__nv_reservedSMEM_offset_0_alias:
	.zero		0


//--------------------- .nv.constant0.matmul_kernel --------------------------
	.section	.nv.constant0.matmul_kernel,"a",@progbits
	.sectionflags	@""
	.align	4
.nv.constant0.matmul_kernel:
	.zero		608


//--------------------- SYMBOLS --------------------------

	.type		.nv.reservedSmem.offset0,@object
	.size		.nv.reservedSmem.offset0,0x4
